def matmul_kernel(
    a_ptr,
    b_ptr,
    c_ptr,
    M,
    N,
    K,
    stride_am,
    stride_ak,
    stride_bk,
    stride_bn,
    stride_cm,
    stride_cn,
    BLOCK_M: tl.constexpr,
    BLOCK_N: tl.constexpr,
    BLOCK_K: tl.constexpr,
    GROUP_M: tl.constexpr,
):
    pid = tl.program_id(axis=0)
    num_pid_m = tl.cdiv(M, BLOCK_M)
    num_pid_n = tl.cdiv(N, BLOCK_N)
    num_pid_in_group = GROUP_M * num_pid_n
    group_id = pid // num_pid_in_group
    first_pid_m = group_id * GROUP_M
    group_size_m = min(num_pid_m - first_pid_m, GROUP_M)
    pid_m = first_pid_m + ((pid % num_pid_in_group) % group_size_m)
    pid_n = (pid % num_pid_in_group) // group_size_m

    offs_am = (pid_m * BLOCK_M + tl.arange(0, BLOCK_M)) % M
    offs_bn = (pid_n * BLOCK_N + tl.arange(0, BLOCK_N)) % N
    offs_k = tl.arange(0, BLOCK_K)
    a_ptrs = a_ptr + offs_am[:, None] * stride_am + offs_k[None, :] * stride_ak
    b_ptrs = b_ptr + offs_k[:, None] * stride_bk + offs_bn[None, :] * stride_bn

    acc = tl.zeros((BLOCK_M, BLOCK_N), dtype=tl.float32)
    for kk in range(0, tl.cdiv(K, BLOCK_K)):
        a = tl.load(a_ptrs, mask=offs_k[None, :] < K - kk * BLOCK_K, other=0.0)
        b = tl.load(b_ptrs, mask=offs_k[:, None] < K - kk * BLOCK_K, other=0.0)
        acc = tl.dot(a, b, acc)
        a_ptrs += BLOCK_K * stride_ak
        b_ptrs += BLOCK_K * stride_bk

    c = acc.to(c_ptr.dtype.element_ty)
    offs_cm = pid_m * BLOCK_M + tl.arange(0, BLOCK_M)
    offs_cn = pid_n * BLOCK_N + tl.arange(0, BLOCK_N)
    c_ptrs = c_ptr + offs_cm[:, None] * stride_cm + offs_cn[None, :] * stride_cn
    mask = (offs_cm[:, None] < M) & (offs_cn[None, :] < N)
    tl.store(c_ptrs, c, mask=mask)

# config = {"BLOCK_K": 32, "BLOCK_M": 256, "BLOCK_N": 256, "GROUP_M": 8, "arch": "sm_100", "dtype": "fp8e4m3", "num_ctas": 1, "num_stages": 3, "num_warps": 4}
# arch = sm_100


// ===== COMPILED SASS (sm_100a) =====

	.target	sm_100a

	.elftype	@"ET_EXEC"


//--------------------- .note.nv.tkinfo           --------------------------
	.section	.note.nv.tkinfo,"",@"SHT_NOTE"
	.sectionflags	@"SHF_NOTE_NV_TKINFO"
	.tkinfo
        /*0018*/ 	.word	0x00000081
        /*0030*/ 	.string	""
        /*0030*/ 	.string	"ptxas-blackwell"
        /*0030*/ 	.string	"Cuda compilation tools, release 12.9, V12.9.86"
        /*0030*/ 	.string	"Build cuda_12.9.r12.9/compiler.36037853_0"
        /*0030*/ 	.string	"-v  -suppress-debug-info  -lineinfo  -arch sm_100a "



//--------------------- .note.nv.cuver            --------------------------
	.section	.note.nv.cuver,"",@"SHT_NOTE"
	.sectionflags	@"SHF_NOTE_NV_CUVER"
        /*0018*/ 	.short	0x0001
        /*001a*/ 	.short	0x0064
        /*001c*/ 	.short	0x0001
        /*001e*/ 	.short	0x0000
        /*0020*/ 	.short	0x0001
        /*0022*/ 	.short	0x0000


//--------------------- .nv.info                  --------------------------
	.section	.nv.info,"",@"SHT_CUDA_INFO"
	.align	4


	//----- nvinfo : EIATTR_REGCOUNT
	.align		4
        /*0000*/ 	.byte	0x04, 0x2f
        /*0002*/ 	.short	(.L_4 - .L_3)
	.align		4
.L_3:
        /*0004*/ 	.word	index@(matmul_kernel)
        /*0008*/ 	.word	0x000000ff


	//----- nvinfo : EIATTR_FRAME_SIZE
	.align		4
.L_4:
        /*000c*/ 	.byte	0x04, 0x11
        /*000e*/ 	.short	(.L_6 - .L_5)
	.align		4
.L_5:
        /*0010*/ 	.word	index@($__internal_2_$__cuda_sm10x_tcgen05_guardrail_trap_unallocated_columns_being_dealloced)
        /*0014*/ 	.word	0x00000d08


	//----- nvinfo : EIATTR_FRAME_SIZE
	.align		4
.L_6:
        /*0018*/ 	.byte	0x04, 0x11
        /*001a*/ 	.short	(.L_8 - .L_7)
	.align		4
.L_7:
        /*001c*/ 	.word	index@($__internal_1_$__cuda_sm10x_tcgen05_guardrail_trap_phase_invalid_during_alloc)
        /*0020*/ 	.word	0x00000d08


	//----- nvinfo : EIATTR_FRAME_SIZE
	.align		4
.L_8:
        /*0024*/ 	.byte	0x04, 0x11
        /*0026*/ 	.short	(.L_10 - .L_9)
	.align		4
.L_9:
        /*0028*/ 	.word	index@($__internal_0_$__cuda_sm10x_tcgen05_guardrail_trap_col_being_dealloced_not_returned_by_alloc)
        /*002c*/ 	.word	0x00000d08


	//----- nvinfo : EIATTR_FRAME_SIZE
	.align		4
.L_10:
        /*0030*/ 	.byte	0x04, 0x11
        /*0032*/ 	.short	(.L_12 - .L_11)
	.align		4
.L_11:
        /*0034*/ 	.word	index@(matmul_kernel)
        /*0038*/ 	.word	0x00000d08


	//----- nvinfo : EIATTR_MIN_STACK_SIZE
	.align		4
.L_12:
        /*003c*/ 	.byte	0x04, 0x12
        /*003e*/ 	.short	(.L_14 - .L_13)
	.align		4
.L_13:
        /*0040*/ 	.word	index@(matmul_kernel)
        /*0044*/ 	.word	0x00000d08
.L_14:


//--------------------- .nv.info.matmul_kernel    --------------------------
	.section	.nv.info.matmul_kernel,"",@"SHT_CUDA_INFO"
	.sectionflags	@""
	.align	4


	//----- nvinfo : EIATTR_CUDA_API_VERSION
	.align		4
        /*0000*/ 	.byte	0x04, 0x37
        /*0002*/ 	.short	(.L_16 - .L_15)
.L_15:
        /*0004*/ 	.word	0x00000081


	//----- nvinfo : EIATTR_KPARAM_INFO
	.align		4
.L_16:
        /*0008*/ 	.byte	0x04, 0x17
        /*000a*/ 	.short	(.L_18 - .L_17)
.L_17:
        /*000c*/ 	.word	0x00000000
        /*0010*/ 	.short	0x000d
        /*0012*/ 	.short	0x0048
        /*0014*/ 	.byte	0x00, 0xf4, 0x21, 0x00


	//----- nvinfo : EIATTR_KPARAM_INFO
	.align		4
.L_18:
        /*0018*/ 	.byte	0x04, 0x17
        /*001a*/ 	.short	(.L_20 - .L_19)
.L_19:
        /*001c*/ 	.word	0x00000000
        /*0020*/ 	.short	0x000c
        /*0022*/ 	.short	0x0040
        /*0024*/ 	.byte	0x00, 0xf4, 0x21, 0x00


	//----- nvinfo : EIATTR_KPARAM_INFO
	.align		4
.L_20:
        /*0028*/ 	.byte	0x04, 0x17
        /*002a*/ 	.short	(.L_22 - .L_21)
.L_21:
        /*002c*/ 	.word	0x00000000
        /*0030*/ 	.short	0x000b
        /*0032*/ 	.short	0x0038
        /*0034*/ 	.byte	0x00, 0xf0, 0x11, 0x00


	//----- nvinfo : EIATTR_KPARAM_INFO
	.align		4
.L_22:
        /*0038*/ 	.byte	0x04, 0x17
        /*003a*/ 	.short	(.L_24 - .L_23)
.L_23:
        /*003c*/ 	.word	0x00000000
        /*0040*/ 	.short	0x000a
        /*0042*/ 	.short	0x0034
        /*0044*/ 	.byte	0x00, 0xf0, 0x11, 0x00


	//----- nvinfo : EIATTR_KPARAM_INFO
	.align		4
.L_24:
        /*0048*/ 	.byte	0x04, 0x17
        /*004a*/ 	.short	(.L_26 - .L_25)
.L_25:
        /*004c*/ 	.word	0x00000000
        /*0050*/ 	.short	0x0009
        /*0052*/ 	.short	0x0030
        /*0054*/ 	.byte	0x00, 0xf0, 0x11, 0x00


	//----- nvinfo : EIATTR_KPARAM_INFO
	.align		4
.L_26:
        /*0058*/ 	.byte	0x04, 0x17
        /*005a*/ 	.short	(.L_28 - .L_27)
.L_27:
        /*005c*/ 	.word	0x00000000
        /*0060*/ 	.short	0x0008
        /*0062*/ 	.short	0x002c
        /*0064*/ 	.byte	0x00, 0xf0, 0x11, 0x00


	//----- nvinfo : EIATTR_KPARAM_INFO
	.align		4
.L_28:
        /*0068*/ 	.byte	0x04, 0x17
        /*006a*/ 	.short	(.L_30 - .L_29)
.L_29:
        /*006c*/ 	.word	0x00000000
        /*0070*/ 	.short	0x0007
        /*0072*/ 	.short	0x0028
        /*0074*/ 	.byte	0x00, 0xf0, 0x11, 0x00


	//----- nvinfo : EIATTR_KPARAM_INFO
	.align		4
.L_30:
        /*0078*/ 	.byte	0x04, 0x17
        /*007a*/ 	.short	(.L_32 - .L_31)
.L_31:
        /*007c*/ 	.word	0x00000000
        /*0080*/ 	.short	0x0006
        /*0082*/ 	.short	0x0024
        /*0084*/ 	.byte	0x00, 0xf0, 0x11, 0x00


	//----- nvinfo : EIATTR_KPARAM_INFO
	.align		4
.L_32:
        /*0088*/ 	.byte	0x04, 0x17
        /*008a*/ 	.short	(.L_34 - .L_33)
.L_33:
        /*008c*/ 	.word	0x00000000
        /*0090*/ 	.short	0x0005
        /*0092*/ 	.short	0x0020
        /*0094*/ 	.byte	0x00, 0xf0, 0x11, 0x00


	//----- nvinfo : EIATTR_KPARAM_INFO
	.align		4
.L_34:
        /*0098*/ 	.byte	0x04, 0x17
        /*009a*/ 	.short	(.L_36 - .L_35)
.L_35:
        /*009c*/ 	.word	0x00000000
        /*00a0*/ 	.short	0x0004
        /*00a2*/ 	.short	0x001c
        /*00a4*/ 	.byte	0x00, 0xf0, 0x11, 0x00


	//----- nvinfo : EIATTR_KPARAM_INFO
	.align		4
.L_36:
        /*00a8*/ 	.byte	0x04, 0x17
        /*00aa*/ 	.short	(.L_38 - .L_37)
.L_37:
        /*00ac*/ 	.word	0x00000000
        /*00b0*/ 	.short	0x0003
        /*00b2*/ 	.short	0x0018
        /*00b4*/ 	.byte	0x00, 0xf0, 0x11, 0x00


	//----- nvinfo : EIATTR_KPARAM_INFO
	.align		4
.L_38:
        /*00b8*/ 	.byte	0x04, 0x17
        /*00ba*/ 	.short	(.L_40 - .L_39)
.L_39:
        /*00bc*/ 	.word	0x00000000
        /*00c0*/ 	.short	0x0002
        /*00c2*/ 	.short	0x0010
        /*00c4*/ 	.byte	0x00, 0xf4, 0x21, 0x00


	//----- nvinfo : EIATTR_KPARAM_INFO
	.align		4
.L_40:
        /*00c8*/ 	.byte	0x04, 0x17
        /*00ca*/ 	.short	(.L_42 - .L_41)
.L_41:
        /*00cc*/ 	.word	0x00000000
        /*00d0*/ 	.short	0x0001
        /*00d2*/ 	.short	0x0008
        /*00d4*/ 	.byte	0x00, 0xf4, 0x21, 0x00


	//----- nvinfo : EIATTR_KPARAM_INFO
	.align		4
.L_42:
        /*00d8*/ 	.byte	0x04, 0x17
        /*00da*/ 	.short	(.L_44 - .L_43)
.L_43:
        /*00dc*/ 	.word	0x00000000
        /*00e0*/ 	.short	0x0000
        /*00e2*/ 	.short	0x0000
        /*00e4*/ 	.byte	0x00, 0xf4, 0x21, 0x00


	//----- nvinfo : EIATTR_AT_ENTRY_FRAGMENTS
	.align		4
.L_44:
        /*00e8*/ 	.byte	0x04, 0x4f
        /*00ea*/ 	.short	(.L_46 - .L_45)


	//   ....[0]....
.L_45:
        /*00ec*/ 	.word	0x00000004


	//----- nvinfo : EIATTR_RESERVED_SMEM_USED
	.align		4
.L_46:
        /*00f0*/ 	.byte	0x01, 0x41
	.zero		2


	//----- nvinfo : EIATTR_SPARSE_MMA_MASK
	.align		4
        /*00f4*/ 	.byte	0x03, 0x50
        /*00f6*/ 	.short	0x0000


	//----- nvinfo : EIATTR_TCGEN05_1CTA_USED
	.align		4
        /*00f8*/ 	.byte	0x01, 0x51
	.zero		2


	//----- nvinfo : EIATTR_MAXREG_COUNT
	.align		4
        /*00fc*/ 	.byte	0x03, 0x1b
        /*00fe*/ 	.short	0x00ff


	//----- nvinfo : EIATTR_NUM_BARRIERS
	.align		4
        /*0100*/ 	.byte	0x02, 0x4c
        /*0102*/ 	.byte	0x01
	.zero		1


	//----- nvinfo : EIATTR_ANNOTATIONS
	.align		4
        /*0104*/ 	.byte	0x04, 0x55
        /*0106*/ 	.short	(.L_48 - .L_47)


	//   ....[0]....
.L_47:
        /*0108*/ 	.word	0x00000001
        /*010c*/ 	.byte	0xb0, 0x2f, 0x00, 0x00, 0x01, 0x00, 0x00, 0x00, 0x30, 0x31, 0x00, 0x00, 0x01, 0x00, 0x00, 0x00
        /* <DEDUP_REMOVED lines=721> */
        /*2e2c*/ 	.byte	0xd0, 0x3e, 0x02, 0x00, 0x01, 0x00, 0x00, 0x00, 0xe0, 0x3e, 0x02, 0x00


	//----- nvinfo : EIATTR_INT_WARP_WIDE_INSTR_OFFSETS
	.align		4
.L_48:
        /*2e38*/ 	.byte	0x04, 0x31
        /*2e3a*/ 	.short	(.L_50 - .L_49)


	//   ....[0]....
.L_49:
        /*2e3c*/ 	.word	0x00002f00


	//   ....[1]....
        /*2e40*/ 	.word	0x00002f20


	//   ....[2]....
        /*2e44*/ 	.word	0x00006220


	//   ....[3]....
        /*2e48*/ 	.word	0x00025070


	//   ....[4]....
        /*2e4c*/ 	.word	0x000250c0


	//----- nvinfo : EIATTR_COOP_GROUP_MASK_REGIDS
	.align		4
.L_50:
        /*2e50*/ 	.byte	0x04, 0x29
        /*2e52*/ 	.short	(.L_52 - .L_51)


	//   ....[0]....
.L_51:
        /*2e54*/ 	.word	0xffffffff


	//   ....[1]....
        /*2e58*/ 	.word	0xffffffff


	//   ....[2]....
        /*2e5c*/ 	.word	0xffffffff


	//   ....[3]....
        /*2e60*/ 	.word	0xffffffff


	//----- nvinfo : EIATTR_COOP_GROUP_INSTR_OFFSETS
	.align		4
.L_52:
        /*2e64*/ 	.byte	0x04, 0x28
        /*2e66*/ 	.short	(.L_54 - .L_53)


	//   ....[0]....
.L_53:
        /*2e68*/ 	.word	0x00000080


	//   ....[1]....
        /*2e6c*/ 	.word	0x00000340


	//   ....[2]....
        /*2e70*/ 	.word	0x00024f00


	//   ....[3]....
        /*2e74*/ 	.word	0x00025170


	//----- nvinfo : EIATTR_VRC_CTA_INIT_COUNT
	.align		4
.L_54:
        /*2e78*/ 	.byte	0x02, 0x4a
        /*2e7a*/ 	.byte	0x80
	.zero		1


	//----- nvinfo : EIATTR_MBARRIER_INSTR_OFFSETS
	.align		4
        /*2e7c*/ 	.byte	0x04, 0x39
        /*2e7e*/ 	.short	(.L_56 - .L_55)


	//   ....[0]....
.L_55:
        /*2e80*/ 	.word	0x000030b0
        /*2e84*/ 	.word	0x000000ff
        /*2e88*/ 	.word	0x00000000
        /*2e8c*/ 	.short	0x0100
        /*2e8e*/ 	.byte	0x0d
	.zero		1


	//   ....[1]....
        /*2e90*/ 	.word	0x000062b0
        /*2e94*/ 	.word	0x000000ff
        /*2e98*/ 	.word	0x00008008
        /*2e9c*/ 	.short	0x0100
        /*2e9e*/ 	.byte	0x0c
	.zero		1


	//   ....[2]....
        /*2ea0*/ 	.word	0x0000aca0
        /*2ea4*/ 	.word	0x000000ff
        /*2ea8*/ 	.word	0x00000000
        /*2eac*/ 	.short	0x010a
        /*2eae*/ 	.byte	0x0d
	.zero		1


	//   ....[3]....
        /*2eb0*/ 	.word	0x0000e690
        /*2eb4*/ 	.word	0x000000ff
        /*2eb8*/ 	.word	0x00000000
        /*2ebc*/ 	.short	0x010a
        /*2ebe*/ 	.byte	0x0d
	.zero		1


	//   ....[4]....
        /*2ec0*/ 	.word	0x0000e810
        /*2ec4*/ 	.word	0x000000ff
        /*2ec8*/ 	.word	0x00008000
        /*2ecc*/ 	.short	0x0108
        /*2ece*/ 	.byte	0x0c
	.zero		1


	//   ....[5]....
        /*2ed0*/ 	.word	0x0000e980
        /*2ed4*/ 	.word	0x000000ff
        /*2ed8*/ 	.word	0x00008008
        /*2edc*/ 	.short	0x0108
        /*2ede*/ 	.byte	0x0c
	.zero		1


	//   ....[6]....
        /*2ee0*/ 	.word	0x00025190
        /*2ee4*/ 	.word	0x000000ff
        /*2ee8*/ 	.word	0x00000000
        /*2eec*/ 	.short	0x010a
        /*2eee*/ 	.byte	0x0d
	.zero		1


	//   ....[7]....
        /*2ef0*/ 	.word	0x000251c0
        /*2ef4*/ 	.word	0x000000ff
        /*2ef8*/ 	.word	0x00000000
        /*2efc*/ 	.short	0x010a
        /*2efe*/ 	.byte	0x0d
	.zero		1


	//----- nvinfo : EIATTR_NUM_MBARRIERS
	.align		4
.L_56:
        /*2f00*/ 	.byte	0x03, 0x38
        /*2f02*/ 	.short	0x0002


	//----- nvinfo : EIATTR_EXIT_INSTR_OFFSETS
	.align		4
        /*2f04*/ 	.byte	0x04, 0x1c
        /*2f06*/ 	.short	(.L_58 - .L_57)


	//   ....[0]....
.L_57:
        /*2f08*/ 	.word	0x00025180


	//----- nvinfo : EIATTR_REQNTID
	.align		4
.L_58:
        /*2f0c*/ 	.byte	0x04, 0x10
        /*2f0e*/ 	.short	(.L_60 - .L_59)
.L_59:
        /*2f10*/ 	.word	0x00000080
        /*2f14*/ 	.word	0x00000001
        /*2f18*/ 	.word	0x00000001


	//----- nvinfo : EIATTR_CRS_STACK_SIZE
	.align		4
.L_60:
        /*2f1c*/ 	.byte	0x04, 0x1e
        /*2f1e*/ 	.short	(.L_62 - .L_61)
.L_61:
        /*2f20*/ 	.word	0x00000000


	//----- nvinfo : EIATTR_CBANK_PARAM_SIZE
	.align		4
.L_62:
        /*2f24*/ 	.byte	0x03, 0x19
        /*2f26*/ 	.short	0x0050


	//----- nvinfo : EIATTR_PARAM_CBANK
	.align		4
        /*2f28*/ 	.byte	0x04, 0x0a
        /*2f2a*/ 	.short	(.L_64 - .L_63)
	.align		4
.L_63:
        /*2f2c*/ 	.word	index@(.nv.constant0.matmul_kernel)
        /*2f30*/ 	.short	0x0380
        /*2f32*/ 	.short	0x0050


	//----- nvinfo : EIATTR_SW_WAR
	.align		4
.L_64:
        /*2f34*/ 	.byte	0x04, 0x36
        /*2f36*/ 	.short	(.L_66 - .L_65)
.L_65:
        /*2f38*/ 	.word	0x00000008
.L_66:


//--------------------- .nv.compat                --------------------------
	.section	.nv.compat,"",@"SHT_CUDA_COMPAT_INFO"
	.align	4
        /*0000*/ 	.byte	0x02, 0x02, 0x02, 0x00, 0x02, 0x05, 0x05, 0x00, 0x02, 0x03, 0x00, 0x00, 0x02, 0x06, 0x01, 0x00


//--------------------- .nv.callgraph             --------------------------
	.section	.nv.callgraph,"",@"SHT_CUDA_CALLGRAPH"
	.align	4
	.sectionentsize	8
	.align		4
        /*0000*/ 	.word	0x00000000
	.align		4
        /*0004*/ 	.word	0xffffffff
	.align		4
        /*0008*/ 	.word	0x00000000
	.align		4
        /*000c*/ 	.word	0xfffffffe
	.align		4
        /*0010*/ 	.word	0x00000000
	.align		4
        /*0014*/ 	.word	0xfffffffd
	.align		4
        /*0018*/ 	.word	0x00000000
	.align		4
        /*001c*/ 	.word	0xfffffffc


//--------------------- .text.matmul_kernel       --------------------------
	.section	.text.matmul_kernel,"ax",@progbits
	.align	128
        .global         matmul_kernel
        .type           matmul_kernel,@function
        .size           matmul_kernel,(.L_x_20 - matmul_kernel)
        .other          matmul_kernel,@"STO_CUDA_ENTRY STV_DEFAULT"
matmul_kernel:
.text.matmul_kernel:
[----:B------:R-:W0:Y:S01]  /*0000*/  LDC R1, c[0x0][0x37c] ;  /* 0x0000df00ff017b82 */ /* 0x000e220000000800 */
[----:B------:R-:W1:Y:S01]  /*0010*/  S2R R0, SR_TID.X ;  /* 0x0000000000007919 */ /* 0x000e620000002100 */
[----:B0-----:R-:W-:Y:S01]  /*0020*/  VIADD R1, R1, 0xfffff2f8 ;  /* 0xfffff2f801017836 */ /* 0x001fe20000000000 */
[----:B------:R-:W0:Y:S01]  /*0030*/  LDCU.64 UR24, c[0x0][0x358] ;  /* 0x00006b00ff1877ac */ /* 0x000e220008000a00 */
[----:B-1----:R-:W-:-:S13]  /*0040*/  ISETP.GE.U32.AND P0, PT, R0, 0x20, PT ;  /* 0x000000200000780c */ /* 0x002fda0003f06070 */
[----:B------:R-:W-:Y:S02]  /*0050*/  VOTEU.ANY UP0, P0 ;  /* 0x0000000000ff7886 */ /* 0x000fe40000000100 */
[----:B------:R-:W-:Y:S05]  /*0060*/  BRA.U UP0, `(.L_x_0) ;  /* 0x0000000100b87547 */ /* 0x000fea000b800000 */
[----:B------:R-:W1:Y:S01]  /*0070*/  S2UR UR6, SR_CgaCtaId ;  /* 0x00000000000679c3 */ /* 0x000e620000008800 */
[----:B------:R-:W-:Y:S01]  /*0080*/  NOP ;  /* 0x0000000000007918 */ /* 0x000fe20000000000 */
[----:B------:R-:W-:Y:S02]  /*0090*/  UMOV UR4, 0x40 ;  /* 0x0000004000047882 */ /* 0x000fe40000000000 */
[----:B-1----:R-:W-:-:S09]  /*00a0*/  ULEA UR4, UR6, UR4, 0x18 ;  /* 0x0000000406047291 */ /* 0x002fd2000f8ec0ff */
[----:B------:R-:W1:Y:S01]  /*00b0*/  LDS.U8 R0, [UR4] ;  /* 0x00000004ff007984 */ /* 0x000e620008000000 */
[----:B------:R-:W-:Y:S02]  /*00c0*/  UMOV UR4, 0x400 ;  /* 0x0000040000047882 */ /* 0x000fe40000000000 */
[----:B------:R-:W-:Y:S01]  /*00d0*/  ULEA UR4, UR6, UR4, 0x18 ;  /* 0x0000000406047291 */ /* 0x000fe2000f8ec0ff */
[----:B-1----:R-:W-:-:S13]  /*00e0*/  ISETP.NE.AND P0, PT, R0, RZ, PT ;  /* 0x000000ff0000720c */ /* 0x002fda0003f05270 */
[----:B------:R-:W-:Y:S05]  /*00f0*/  @P0 BRA `(.L_x_1) ;  /* 0x00000000007c0947 */ /* 0x000fea0003800000 */
[----:B------:R-:W-:-:S13]  /*0100*/  ELECT P0, URZ, PT ;  /* 0x0000000000ff782f */ /* 0x000fda0003800000 */
[----:B------:R-:W-:Y:S05]  /*0110*/  @!P0 BRA `(.L_x_2) ;  /* 0x0000000000848947 */ /* 0x000fea0003800000 */
[----:B------:R-:W-:Y:S01]  /*0120*/  UMOV UR5, 0x10 ;  /* 0x0000001000057882 */ /* 0x000fe20000000000 */
[----:B------:R-:W-:Y:S02]  /*0130*/  IMAD.MOV.U32 R4, RZ, RZ, 0x1 ;  /* 0x00000001ff047424 */ /* 0x000fe400078e00ff */
[----:B------:R-:W-:Y:S02]  /*0140*/  IMAD.MOV.U32 R5, RZ, RZ, 0xffff ;  /* 0x0000ffffff057424 */ /* 0x000fe400078e00ff */
[----:B------:R-:W-:Y:S04]  /*0150*/  DEPBAR.LE SB1, 0x36 ;  /* 0x00009d800000791a */ /* 0x000fe80000000000 */
[----:B------:R-:W1:Y:S02]  /*0160*/  UTCATOMSWS.FIND_AND_SET.ALIGN UP1, UR5, UR5 ;  /* 0x00000005000575e3 */ /* 0x000e640008020800 */
[----:B-1----:R-:W-:-:S04]  /*0170*/  PLOP3.LUT P0, PT, PT, PT, UP1, 0x80, 0x8 ;  /* 0x000000000008781c */ /* 0x002fc80003f0f018 */
[----:B------:R-:W-:-:S04]  /*0180*/  SEL R0, RZ, 0xffffffff, !P0 ;  /* 0xffffffffff007807 */ /* 0x000fc80004000000 */
[----:B------:R-:W-:Y:S01]  /*0190*/  ISETP.NE.AND P0, PT, R0, RZ, PT ;  /* 0x000000ff0000720c */ /* 0x000fe20003f05270 */
[----:B------:R-:W-:-:S12]  /*01a0*/  IMAD.U32 R0, RZ, RZ, UR5 ;  /* 0x00000005ff007e24 */ /* 0x000fd8000f8e00ff */
[----:B------:R-:W-:Y:S05]  /*01b0*/  @P0 BRA `(.L_x_3) ;  /* 0x0000000000240947 */ /* 0x000fea0003800000 */
.L_x_4:
[----:B------:R-:W-:Y:S05]  /*01c0*/  NANOSLEEP 0x64 ;  /* 0x000000640000795d */ /* 0x000fea0003800000 */
[----:B------:R-:W-:-:S05]  /*01d0*/  UMOV UR5, 0x10 ;  /* 0x0000001000057882 */ /* 0x000fca0000000000 */
[----:B------:R-:W-:Y:S04]  /*01e0*/  DEPBAR.LE SB1, 0x36 ;  /* 0x00009d800000791a */ /* 0x000fe80000000000 */
[----:B------:R-:W1:Y:S02]  /*01f0*/  UTCATOMSWS.FIND_AND_SET.ALIGN UP1, UR5, UR5 ;  /* 0x00000005000575e3 */ /* 0x000e640008020800 */
[----:B-1----:R-:W-:-:S04]  /*0200*/  PLOP3.LUT P0, PT, PT, PT, UP1, 0x80, 0x8 ;  /* 0x000000000008781c */ /* 0x002fc80003f0f018 */
[----:B------:R-:W-:-:S04]  /*0210*/  SEL R0, RZ, 0xffffffff, !P0 ;  /* 0xffffffffff007807 */ /* 0x000fc80004000000 */
[----:B------:R-:W-:Y:S01]  /*0220*/  ISETP.NE.AND P0, PT, R0, RZ, PT ;  /* 0x000000ff0000720c */ /* 0x000fe20003f05270 */
[----:B------:R-:W-:-:S12]  /*0230*/  IMAD.U32 R0, RZ, RZ, UR5 ;  /* 0x00000005ff007e24 */ /* 0x000fd8000f8e00ff */
[----:B------:R-:W-:Y:S05]  /*0240*/  @!P0 BRA `(.L_x_4) ;  /* 0xfffffffc00dc8947 */ /* 0x000fea000383ffff */
.L_x_3:
[C---:B------:R-:W-:Y:S01]  /*0250*/  VIADD R3, R0.reuse, 0x10 ;  /* 0x0000001000037836 */ /* 0x040fe20000000000 */
[----:B------:R-:W-:Y:S01]  /*0260*/  UMOV UR5, 0x50 ;  /* 0x0000005000057882 */ /* 0x000fe20000000000 */
[----:B------:R-:W-:Y:S01]  /*0270*/  SHF.L.U32 R2, R5, R0, RZ ;  /* 0x0000000005027219 */ /* 0x000fe200000006ff */
[----:B------:R-:W-:Y:S01]  /*0280*/  ULEA UR5, UR6, UR5, 0x18 ;  /* 0x0000000506057291 */ /* 0x000fe2000f8ec0ff */
[----:B------:R-:W-:Y:S01]  /*0290*/  IMAD.SHL.U32 R0, R0, 0x20, RZ ;  /* 0x0000002000007824 */ /* 0x000fe200078e00ff */
[----:B------:R-:W-:-:S04]  /*02a0*/  SHF.L.U32 R3, R4, R3, RZ ;  /* 0x0000000304037219 */ /* 0x000fc800000006ff */
[----:B------:R-:W-:-:S05]  /*02b0*/  LOP3.LUT R2, R3, R2, RZ, 0xfc, !PT ;  /* 0x0000000203027212 */ /* 0x000fca00078efcff */
[----:B------:R1:W-:Y:S04]  /*02c0*/  ATOMS.OR RZ, [UR5], R2 ;  /* 0x00000002ffff798c */ /* 0x0003e8000b000005 */
[----:B------:R1:W-:Y:S01]  /*02d0*/  STS [UR4], R0 ;  /* 0x00000000ff007988 */ /* 0x0003e20008000804 */
[----:B------:R-:W-:Y:S05]  /*02e0*/  BRA `(.L_x_2) ;  /* 0x0000000000107947 */ /* 0x000fea0003800000 */
.L_x_1:
[----:B------:R-:W-:Y:S01]  /*02f0*/  IMAD.MOV.U32 R0, RZ, RZ, -0x1 ;  /* 0xffffffffff007424 */ /* 0x000fe200078e00ff */
[----:B------:R-:W-:-:S04]  /*0300*/  MOV R2, 0x330 ;  /* 0x0000033000027802 */ /* 0x000fc80000000f00 */
[----:B------:R1:W-:Y:S03]  /*0310*/  STS [UR4], R0 ;  /* 0x00000000ff007988 */ /* 0x0003e60008000804 */
[----:B01----:R-:W-:Y:S05]  /*0320*/  CALL.REL.NOINC `($__internal_1_$__cuda_sm10x_tcgen05_guardrail_trap_phase_invalid_during_alloc) ;  /* 0x0000024c00bc7944 */ /* 0x003fea0003c00000 */
.L_x_2:
[----:B------:R-:W-:Y:S05]  /*0330*/  WARPSYNC.ALL ;  /* 0x0000000000007948 */ /* 0x000fea0003800000 */
[----:B------:R-:W-:Y:S01]  /*0340*/  NOP ;  /* 0x0000000000007918 */ /* 0x000fe20000000000 */
.L_x_0:
[----:B------:R-:W2:Y:S01]  /*0350*/  LDC.64 R98, c[0x0][0x398] ;  /* 0x0000e600ff627b82 */ /* 0x000ea20000000a00 */
[----:B------:R-:W3:Y:S01]  /*0360*/  S2R R5, SR_CTAID.X ;  /* 0x0000000000057919 */ /* 0x000ee20000002500 */
[----:B------:R-:W-:Y:S01]  /*0370*/  UMOV UR12, 0x400 ;  /* 0x00000400000c7882 */ /* 0x000fe20000000000 */
[----:B------:R-:W4:Y:S01]  /*0380*/  LDCU UR20, c[0x0][0x3a4] ;  /* 0x00007480ff1477ac */ /* 0x000f220008000800 */
[----:B------:R-:W5:Y:S01]  /*0390*/  S2R R13, SR_TID.X ;  /* 0x00000000000d7919 */ /* 0x000f620000002100 */
[----:B------:R-:W1:Y:S03]  /*03a0*/  LDCU.64 UR8, c[0x0][0x3a8] ;  /* 0x00007500ff0877ac */ /* 0x000e660008000a00 */
[----:B------:R-:W0:Y:S01]  /*03b0*/  S2UR UR5, SR_CgaCtaId ;  /* 0x00000000000579c3 */ /* 0x000e220000008800 */
[----:B------:R-:W0:Y:S07]  /*03c0*/  LDCU.128 UR16, c[0x0][0x380] ;  /* 0x00007000ff1077ac */ /* 0x000e2e0008000c00 */
[----:B------:R-:W1:Y:S02]  /*03d0*/  LDC R21, c[0x0][0x3a0] ;  /* 0x0000e800ff157b82 */ /* 0x000e640000000800 */
[----:B-12---:R-:W-:Y:S01]  /*03e0*/  VIADD R0, R99, 0xff ;  /* 0x000000ff63007836 */ /* 0x006fe20000000000 */
[----:B------:R-:W-:-:S04]  /*03f0*/  IABS R77, R99 ;  /* 0x00000063004d7213 */ /* 0x000fc80000000000 */
[----:B------:R-:W-:Y:S01]  /*0400*/  SHF.R.S32.HI R3, RZ, 0x1f, R0 ;  /* 0x0000001fff037819 */ /* 0x000fe20000011400 */
[----:B0-----:R-:W-:-:S03]  /*0410*/  ULEA UR12, UR5, UR12, 0x18 ;  /* 0x0000000c050c7291 */ /* 0x001fc6000f8ec0ff */
[----:B------:R-:W-:Y:S02]  /*0420*/  LEA.HI R3, R3, R0, RZ, 0x8 ;  /* 0x0000000003037211 */ /* 0x000fe400078f40ff */
[----:B---3--:R-:W-:Y:S01]  /*0430*/  IABS R8, R5 ;  /* 0x0000000500087213 */ /* 0x008fe20000000000 */
[----:B------:R-:W-:Y:S01]  /*0440*/  UIADD3 UR13, UPT, UPT, UR12, 0x8000, URZ ;  /* 0x000080000c0d7890 */ /* 0x000fe2000fffe0ff */
[----:B------:R-:W-:Y:S02]  /*0450*/  SHF.R.S32.HI R3, RZ, 0x8, R3 ;  /* 0x00000008ff037819 */ /* 0x000fe40000011403 */
[----:B-----5:R-:W-:Y:S01]  /*0460*/  SHF.R.U32.HI R75, RZ, 0x5, R13 ;  /* 0x00000005ff4b7819 */ /* 0x020fe2000001160d */
[----:B------:R-:W-:Y:S01]  /*0470*/  VIADD R19, R21, 0xfffffffe ;  /* 0xfffffffe15137836 */ /* 0x000fe20000000000 */
[----:B------:R-:W-:Y:S01]  /*0480*/  LOP3.LUT R20, R13, 0x7f, RZ, 0xc0, !PT ;  /* 0x0000007f0d147812 */ /* 0x000fe200078ec0ff */
[----:B------:R-:W-:Y:S01]  /*0490*/  IMAD.SHL.U32 R4, R3, 0x8, RZ ;  /* 0x0000000803047824 */ /* 0x000fe200078e00ff */
[----:B------:R-:W-:-:S04]  /*04a0*/  SGXT.U32 R75, R75, 0x2 ;  /* 0x000000024b4b781a */ /* 0x000fc80000000000 */
[-C--:B------:R-:W-:Y:S02]  /*04b0*/  IABS R7, R4.reuse ;  /* 0x0000000400077213 */ /* 0x080fe40000000000 */
[----:B------:R-:W-:Y:S02]  /*04c0*/  IABS R10, R4 ;  /* 0x00000004000a7213 */ /* 0x000fe40000000000 */
[----:B------:R-:W0:Y:S08]  /*04d0*/  I2F.RP R0, R7 ;  /* 0x0000000700007306 */ /* 0x000e300000209400 */
[----:B0-----:R-:W0:Y:S02]  /*04e0*/  MUFU.RCP R0, R0 ;  /* 0x0000000000007308 */ /* 0x001e240000001000 */
[----:B0-----:R-:W-:-:S02]  /*04f0*/  VIADD R2, R0, 0xffffffe ;  /* 0x0ffffffe00027836 */ /* 0x001fc40000000000 */
[----:B------:R-:W-:Y:S01]  /*0500*/  IMAD.MOV R0, RZ, RZ, -R10 ;  /* 0x000000ffff007224 */ /* 0x000fe200078e0a0a */
[----:B------:R-:W-:Y:S06]  /*0510*/  BAR.SYNC.DEFER_BLOCKING 0x0 ;  /* 0x0000000000007b1d */ /* 0x000fec0000010000 */
[----:B------:R0:W1:Y:S02]  /*0520*/  F2I.FTZ.U32.TRUNC.NTZ R3, R2 ;  /* 0x0000000200037305 */ /* 0x000064000021f000 */
[----:B0-----:R-:W-:Y:S02]  /*0530*/  IMAD.MOV.U32 R2, RZ, RZ, RZ ;  /* 0x000000ffff027224 */ /* 0x001fe400078e00ff */
[----:B-1----:R-:W-:Y:S01]  /*0540*/  IMAD.MOV R6, RZ, RZ, -R3 ;  /* 0x000000ffff067224 */ /* 0x002fe200078e0a03 */
[----:B------:R-:W0:Y:S03]  /*0550*/  LDS R10, [UR12] ;  /* 0x0000000cff0a7984 */ /* 0x000e260008000800 */
[----:B------:R-:W-:-:S02]  /*0560*/  IMAD R9, R6, R7, RZ ;  /* 0x0000000706097224 */ /* 0x000fc400078e02ff */
[----:B------:R-:W-:Y:S02]  /*0570*/  IMAD.MOV.U32 R6, RZ, RZ, R8 ;  /* 0x000000ffff067224 */ /* 0x000fe400078e0008 */
[----:B------:R-:W-:-:S06]  /*0580*/  IMAD.HI.U32 R3, R3, R9, R2 ;  /* 0x0000000903037227 */ /* 0x000fcc00078e0002 */
[----:B------:R-:W-:-:S04]  /*0590*/  IMAD.HI.U32 R3, R3, R6, RZ ;  /* 0x0000000603037227 */ /* 0x000fc800078e00ff */
[----:B------:R-:W-:Y:S01]  /*05a0*/  IMAD R0, R3, R0, R6 ;  /* 0x0000000003007224 */ /* 0x000fe200078e0206 */
[----:B------:R-:W-:Y:S04]  /*05b0*/  BAR.SYNC.DEFER_BLOCKING 0x0 ;  /* 0x0000000000007b1d */ /* 0x000fe80000010000 */
[----:B------:R-:W-:-:S13]  /*05c0*/  ISETP.GT.U32.AND P1, PT, R7, R0, PT ;  /* 0x000000000700720c */ /* 0x000fda0003f24070 */
[----:B------:R-:W-:Y:S02]  /*05d0*/  @!P1 IMAD.IADD R0, R0, 0x1, -R7 ;  /* 0x0000000100009824 */ /* 0x000fe400078e0a07 */
[----:B------:R-:W-:Y:S01]  /*05e0*/  @!P1 VIADD R3, R3, 0x1 ;  /* 0x0000000103039836 */ /* 0x000fe20000000000 */
[----:B------:R-:W-:Y:S02]  /*05f0*/  ISETP.NE.AND P1, PT, R4, RZ, PT ;  /* 0x000000ff0400720c */ /* 0x000fe40003f25270 */
[----:B------:R-:W-:Y:S02]  /*0600*/  ISETP.GE.U32.AND P0, PT, R0, R7, PT ;  /* 0x000000070000720c */ /* 0x000fe40003f06070 */
[----:B------:R-:W-:Y:S02]  /*0610*/  LOP3.LUT R0, R5, R4, RZ, 0x3c, !PT ;  /* 0x0000000405007212 */ /* 0x000fe400078e3cff */
[----:B0-----:R-:W-:Y:S02]  /*0620*/  R2UR UR10, R10 ;  /* 0x000000000a0a72ca */ /* 0x001fe400000e0000 */
[----:B------:R-:W-:Y:S01]  /*0630*/  ISETP.GE.AND P2, PT, R0, RZ, PT ;  /* 0x000000ff0000720c */ /* 0x000fe20003f46270 */
[----:B------:R-:W-:-:S06]  /*0640*/  VIADD R0, R98, 0xff ;  /* 0x000000ff62007836 */ /* 0x000fcc0000000000 */
[----:B------:R-:W-:-:S04]  /*0650*/  @P0 VIADD R3, R3, 0x1 ;  /* 0x0000000103030836 */ /* 0x000fc80000000000 */
[----:B------:R-:W-:Y:S01]  /*0660*/  IMAD.MOV.U32 R2, RZ, RZ, R3 ;  /* 0x000000ffff027224 */ /* 0x000fe200078e0003 */
[----:B------:R-:W-:-:S03]  /*0670*/  SHF.R.S32.HI R3, RZ, 0x1f, R0 ;  /* 0x0000001fff037819 */ /* 0x000fc60000011400 */
[----:B------:R-:W-:Y:S01]  /*0680*/  @!P2 IMAD.MOV R2, RZ, RZ, -R2 ;  /* 0x000000ffff02a224 */ /* 0x000fe200078e0a02 */
[----:B------:R-:W-:Y:S02]  /*0690*/  @!P1 LOP3.LUT R2, RZ, R4, RZ, 0x33, !PT ;  /* 0x00000004ff029212 */ /* 0x000fe400078e33ff */
[----:B------:R-:W-:-:S03]  /*06a0*/  LEA.HI R3, R3, R0, RZ, 0x8 ;  /* 0x0000000003037211 */ /* 0x000fc600078f40ff */
[----:B------:R-:W-:Y:S02]  /*06b0*/  IMAD.SHL.U32 R9, R2, 0x8, RZ ;  /* 0x0000000802097824 */ /* 0x000fe400078e00ff */
[----:B------:R-:W-:-:S03]  /*06c0*/  IMAD.MOV R2, RZ, RZ, -R2 ;  /* 0x000000ffff027224 */ /* 0x000fc600078e0a02 */
[----:B------:R-:W-:Y:S01]  /*06d0*/  LEA.HI.SX32 R3, R3, -R9, 0x18 ;  /* 0x8000000903037211 */ /* 0x000fe200078fc2ff */
[----:B------:R-:W-:Y:S02]  /*06e0*/  IMAD R8, R4, R2, R5 ;  /* 0x0000000204087224 */ /* 0x000fe400078e0205 */
[----:B------:R-:W-:Y:S01]  /*06f0*/  IMAD.MOV.U32 R2, RZ, RZ, RZ ;  /* 0x000000ffff027224 */ /* 0x000fe200078e00ff */
[----:B------:R-:W-:Y:S02]  /*0700*/  VIMNMX R11, PT, PT, R3, 0x8, PT ;  /* 0x00000008030b7848 */ /* 0x000fe40003fe0100 */
[----:B------:R-:W-:Y:S02]  /*0710*/  IABS R4, R8 ;  /* 0x0000000800047213 */ /* 0x000fe40000000000 */
[----:B------:R-:W-:-:S04]  /*0720*/  IABS R7, R11 ;  /* 0x0000000b00077213 */ /* 0x000fc80000000000 */
[----:B------:R-:W0:Y:S08]  /*0730*/  I2F.RP R0, R7 ;  /* 0x0000000700007306 */ /* 0x000e300000209400 */
[----:B0-----:R-:W0:Y:S02]  /*0740*/  MUFU.RCP R0, R0 ;  /* 0x0000000000007308 */ /* 0x001e240000001000 */
[----:B0-----:R-:W-:Y:S01]  /*0750*/  VIADD R3, R0, 0xffffffe ;  /* 0x0ffffffe00037836 */ /* 0x001fe20000000000 */
[----:B------:R-:W-:-:S05]  /*0760*/  IABS R0, R11 ;  /* 0x0000000b00007213 */ /* 0x000fca0000000000 */
[----:B------:R-:W0:Y:S01]  /*0770*/  F2I.FTZ.U32.TRUNC.NTZ R3, R3 ;  /* 0x0000000300037305 */ /* 0x000e22000021f000 */
[----:B------:R-:W-:Y:S02]  /*0780*/  IMAD.MOV R0, RZ, RZ, -R0 ;  /* 0x000000ffff007224 */ /* 0x000fe400078e0a00 */
[----:B0-----:R-:W-:-:S04]  /*0790*/  IMAD.MOV R6, RZ, RZ, -R3 ;  /* 0x000000ffff067224 */ /* 0x001fc800078e0a03 */
[----:B------:R-:W-:Y:S02]  /*07a0*/  IMAD R5, R6, R7, RZ ;  /* 0x0000000706057224 */ /* 0x000fe400078e02ff */
[----:B------:R-:W0:Y:S02]  /*07b0*/  I2F.RP R6, R77 ;  /* 0x0000004d00067306 */ /* 0x000e240000209400 */
[----:B------:R-:W-:-:S04]  /*07c0*/  IMAD.HI.U32 R2, R3, R5, R2 ;  /* 0x0000000503027227 */ /* 0x000fc800078e0002 */
[----:B------:R-:W-:Y:S01]  /*07d0*/  IMAD.MOV.U32 R3, RZ, RZ, R4 ;  /* 0x000000ffff037224 */ /* 0x000fe200078e0004 */
[----:B------:R-:W-:-:S03]  /*07e0*/  IABS R4, R98 ;  /* 0x0000006200047213 */ /* 0x000fc60000000000 */
[----:B------:R-:W-:Y:S01]  /*07f0*/  IMAD.HI.U32 R2, R2, R3, RZ ;  /* 0x0000000302027227 */ /* 0x000fe200078e00ff */
[----:B------:R-:W1:Y:S03]  /*0800*/  I2F.RP R5, R4 ;  /* 0x0000000400057306 */ /* 0x000e660000209400 */
[----:B------:R-:W-:-:S05]  /*0810*/  IMAD R0, R2, R0, R3 ;  /* 0x0000000002007224 */ /* 0x000fca00078e0203 */
[----:B------:R-:W-:Y:S01]  /*0820*/  ISETP.GT.U32.AND P1, PT, R7, R0, PT ;  /* 0x000000000700720c */ /* 0x000fe20003f24070 */
[----:B0-----:R-:W0:Y:S08]  /*0830*/  MUFU.RCP R6, R6 ;  /* 0x0000000600067308 */ /* 0x001e300000001000 */
[----:B-1----:R-:W1:Y:S04]  /*0840*/  MUFU.RCP R5, R5 ;  /* 0x0000000500057308 */ /* 0x002e680000001000 */
[----:B------:R-:W-:-:S02]  /*0850*/  @!P1 IMAD.IADD R0, R0, 0x1, -R7 ;  /* 0x0000000100009824 */ /* 0x000fc400078e0a07 */
[----:B------:R-:W-:Y:S01]  /*0860*/  @!P1 VIADD R2, R2, 0x1 ;  /* 0x0000000102029836 */ /* 0x000fe20000000000 */
[----:B------:R-:W-:Y:S02]  /*0870*/  ISETP.NE.AND P1, PT, R11, RZ, PT ;  /* 0x000000ff0b00720c */ /* 0x000fe40003f25270 */
[----:B------:R-:W-:Y:S01]  /*0880*/  ISETP.GE.U32.AND P0, PT, R0, R7, PT ;  /* 0x000000070000720c */ /* 0x000fe20003f06070 */
[----:B0-----:R-:W-:Y:S01]  /*0890*/  VIADD R3, R6, 0xffffffe ;  /* 0x0ffffffe06037836 */ /* 0x001fe20000000000 */
[----:B------:R-:W-:-:S04]  /*08a0*/  LOP3.LUT R0, R8, R11, RZ, 0x3c, !PT ;  /* 0x0000000b08007212 */ /* 0x000fc800078e3cff */
[----:B------:R-:W-:Y:S01]  /*08b0*/  ISETP.GE.AND P2, PT, R0, RZ, PT ;  /* 0x000000ff0000720c */ /* 0x000fe20003f46270 */
[----:B------:R-:W0:Y:S01]  /*08c0*/  F2I.FTZ.U32.TRUNC.NTZ R3, R3 ;  /* 0x0000000300037305 */ /* 0x000e22000021f000 */
[----:B-1----:R-:W-:Y:S01]  /*08d0*/  VIADD R6, R5, 0xffffffe ;  /* 0x0ffffffe05067836 */ /* 0x002fe20000000000 */
[----:B------:R-:W-:Y:S01]  /*08e0*/  SHF.R.U32.HI R0, RZ, 0x5, R13 ;  /* 0x00000005ff007819 */ /* 0x000fe2000001160d */
[----:B------:R-:W-:-:S03]  /*08f0*/  VIADD R13, R21, 0xffffffe3 ;  /* 0xffffffe3150d7836 */ /* 0x000fc60000000000 */
[----:B------:R-:W-:Y:S01]  /*0900*/  @P0 VIADD R2, R2, 0x1 ;  /* 0x0000000102020836 */ /* 0x000fe20000000000 */
[----:B------:R-:W-:Y:S01]  /*0910*/  R2UR UR7, R0 ;  /* 0x00000000000772ca */ /* 0x000fe200000e0000 */
[----:B------:R-:W1:Y:S02]  /*0920*/  F2I.FTZ.U32.TRUNC.NTZ R7, R6 ;  /* 0x0000000600077305 */ /* 0x000e64000021f000 */
[----:B------:R-:W-:-:S04]  /*0930*/  IMAD.MOV.U32 R12, RZ, RZ, R2 ;  /* 0x000000ffff0c7224 */ /* 0x000fc800078e0002 */
[----:B------:R-:W-:Y:S01]  /*0940*/  @!P2 IMAD.MOV R12, RZ, RZ, -R12 ;  /* 0x000000ffff0ca224 */ /* 0x000fe200078e0a0c */
[----:B------:R-:W-:Y:S01]  /*0950*/  @!P1 LOP3.LUT R12, RZ, R11, RZ, 0x33, !PT ;  /* 0x0000000bff0c9212 */ /* 0x000fe200078e33ff */
[----:B0-----:R-:W-:-:S04]  /*0960*/  IMAD.MOV R2, RZ, RZ, -R3 ;  /* 0x000000ffff027224 */ /* 0x001fc800078e0a03 */
[----:B------:R-:W-:Y:S01]  /*0970*/  IMAD.SHL.U32 R0, R12, 0x100, RZ ;  /* 0x000001000c007824 */ /* 0x000fe200078e00ff */
[----:B------:R-:W-:Y:S01]  /*0980*/  USHF.L.U32 UR4, UR7, 0x15, URZ ;  /* 0x0000001507047899 */ /* 0x000fe200080006ff */
[----:B------:R-:W-:Y:S02]  /*0990*/  IMAD R5, R2, R77, RZ ;  /* 0x0000004d02057224 */ /* 0x000fe400078e02ff */
[----:B------:R-:W-:Y:S01]  /*09a0*/  IMAD.MOV.U32 R2, RZ, RZ, RZ ;  /* 0x000000ffff027224 */ /* 0x000fe200078e00ff */
[----:B------:R-:W-:Y:S01]  /*09b0*/  LOP3.LUT R75, R0, R75, RZ, 0xfc, !PT ;  /* 0x0000004b004b7212 */ /* 0x000fe200078efcff */
[----:B-1----:R-:W-:Y:S01]  /*09c0*/  IMAD.MOV R6, RZ, RZ, -R7 ;  /* 0x000000ffff067224 */ /* 0x002fe200078e0a07 */
[----:B------:R-:W-:Y:S01]  /*09d0*/  ULOP3.LUT UR4, UR4, 0x600000, URZ, 0xc0, !UPT ;  /* 0x0060000004047892 */ /* 0x000fe2000f8ec0ff */
[----:B------:R-:W-:Y:S01]  /*09e0*/  IMAD.HI.U32 R5, R3, R5, R2 ;  /* 0x0000000503057227 */ /* 0x000fe200078e0002 */
[C---:B------:R-:W-:Y:S02]  /*09f0*/  LOP3.LUT R74, R75.reuse, 0x4, RZ, 0xfc, !PT ;  /* 0x000000044b4a7812 */ /* 0x040fe400078efcff */
[----:B------:R-:W-:Y:S01]  /*0a00*/  IABS R116, R75 ;  /* 0x0000004b00747213 */ /* 0x000fe20000000000 */
[----:B------:R-:W-:Y:S01]  /*0a10*/  IMAD.MOV.U32 R3, RZ, RZ, R6 ;  /* 0x000000ffff037224 */ /* 0x000fe200078e0006 */
[----:B------:R-:W-:Y:S01]  /*0a20*/  IABS R10, R74 ;  /* 0x0000004a000a7213 */ /* 0x000fe20000000000 */
[----:B------:R-:W-:Y:S01]  /*0a30*/  IMAD.MOV.U32 R6, RZ, RZ, RZ ;  /* 0x000000ffff067224 */ /* 0x000fe200078e00ff */
[----:B------:R-:W-:Y:S01]  /*0a40*/  LOP3.LUT R76, R75, 0xc, RZ, 0xfc, !PT ;  /* 0x0000000c4b4c7812 */ /* 0x000fe200078efcff */
[----:B------:R-:W-:Y:S01]  /*0a50*/  IMAD R3, R3, R4, RZ ;  /* 0x0000000403037224 */ /* 0x000fe200078e02ff */
[C---:B------:R-:W-:Y:S01]  /*0a60*/  LOP3.LUT R79, R75.reuse, 0x10, RZ, 0xfc, !PT ;  /* 0x000000104b4f7812 */ /* 0x040fe200078efcff */
[----:B------:R-:W-:Y:S01]  /*0a70*/  IMAD.MOV R2, RZ, RZ, -R12 ;  /* 0x000000ffff027224 */ /* 0x000fe200078e0a0c */
[----:B------:R-:W-:Y:S01]  /*0a80*/  LOP3.LUT R106, R75, 0x8, RZ, 0xfc, !PT ;  /* 0x000000084b6a7812 */ /* 0x000fe200078efcff */
[----:B------:R-:W-:Y:S01]  /*0a90*/  IMAD.HI.U32 R6, R7, R3, R6 ;  /* 0x0000000307067227 */ /* 0x000fe200078e0006 */
[----:B------:R-:W-:Y:S01]  /*0aa0*/  IABS R120, R79 ;  /* 0x0000004f00787213 */ /* 0x000fe20000000000 */
[----:B------:R-:W-:Y:S01]  /*0ab0*/  UIADD3 UR11, UPT, UPT, UR10, UR4, URZ ;  /* 0x000000040a0b7290 */ /* 0x000fe2000fffe0ff */
[----:B------:R-:W-:Y:S01]  /*0ac0*/  IABS R118, R106 ;  /* 0x0000006a00767213 */ /* 0x000fe20000000000 */
[----:B------:R-:W-:Y:S01]  /*0ad0*/  IMAD R2, R11, R2, R8 ;  /* 0x000000020b027224 */ /* 0x000fe200078e0208 */
[----:B------:R-:W-:Y:S01]  /*0ae0*/  LOP3.LUT R78, R75, 0x18, RZ, 0xfc, !PT ;  /* 0x000000184b4e7812 */ /* 0x000fe200078efcff */
[----:B------:R-:W-:Y:S01]  /*0af0*/  IMAD.HI.U32 R7, R5, R10, RZ ;  /* 0x0000000a05077227 */ /* 0x000fe200078e00ff */
[----:B------:R-:W-:Y:S01]  /*0b00*/  LOP3.LUT R102, R75, 0x14, RZ, 0xfc, !PT ;  /* 0x000000144b667812 */ /* 0x000fe200078efcff */
[----:B------:R-:W-:Y:S01]  /*0b10*/  UMOV UR4, 0x1 ;  /* 0x0000000100047882 */ /* 0x000fe20000000000 */
[----:B------:R-:W-:Y:S01]  /*0b20*/  IABS R122, R78 ;  /* 0x0000004e007a7213 */ /* 0x000fe20000000000 */
[----:B------:R-:W-:Y:S01]  /*0b30*/  IMAD.IADD R2, R9, 0x1, R2 ;  /* 0x0000000109027824 */ /* 0x000fe200078e0202 */
[----:B------:R-:W-:Y:S01]  /*0b40*/  IABS R9, R76 ;  /* 0x0000004c00097213 */ /* 0x000fe20000000000 */
[----:B------:R-:W-:Y:S01]  /*0b50*/  IMAD.HI.U32 R3, R5, R116, RZ ;  /* 0x0000007405037227 */ /* 0x000fe200078e00ff */
[----:B------:R-:W-:-:S02]  /*0b60*/  IABS R12, R102 ;  /* 0x00000066000c7213 */ /* 0x000fc40000000000 */
[C---:B------:R-:W-:Y:S01]  /*0b70*/  LOP3.LUT R167, R75.reuse, 0x20, RZ, 0xfc, !PT ;  /* 0x000000204ba77812 */ /* 0x040fe200078efcff */
[----:B------:R-:W-:Y:S01]  /*0b80*/  IMAD.MOV R7, RZ, RZ, -R7 ;  /* 0x000000ffff077224 */ /* 0x000fe200078e0a07 */
[----:B------:R-:W-:Y:S01]  /*0b90*/  LOP3.LUT R103, R75, 0x24, RZ, 0xfc, !PT ;  /* 0x000000244b677812 */ /* 0x000fe200078efcff */
[----:B------:R-:W-:Y:S01]  /*0ba0*/  IMAD.MOV R3, RZ, RZ, -R3 ;  /* 0x000000ffff037224 */ /* 0x000fe200078e0a03 */
[----:B------:R-:W-:Y:S01]  /*0bb0*/  IABS R124, R167 ;  /* 0x000000a7007c7213 */ /* 0x000fe20000000000 */
[----:B------:R-:W-:Y:S01]  /*0bc0*/  IMAD R117, R77, R7, R10 ;  /* 0x000000074d757224 */ /* 0x000fe200078e020a */
[----:B------:R-:W-:Y:S01]  /*0bd0*/  IABS R80, R103 ;  /* 0x0000006700507213 */ /* 0x000fe20000000000 */
[----:B------:R-:W-:Y:S01]  /*0be0*/  IMAD.MOV.U32 R10, RZ, RZ, R9 ;  /* 0x000000ffff0a7224 */ /* 0x000fe200078e0009 */
[C---:B------:R-:W-:Y:S01]  /*0bf0*/  LOP3.LUT R165, R75.reuse, 0x28, RZ, 0xfc, !PT ;  /* 0x000000284ba57812 */ /* 0x040fe200078efcff */
[----:B------:R-:W-:Y:S01]  /*0c00*/  VIADD R227, R0, UR7 ;  /* 0x0000000700e37c36 */ /* 0x000fe20008000000 */
[----:B------:R-:W-:Y:S01]  /*0c10*/  LOP3.LUT R166, R75, 0x2c, RZ, 0xfc, !PT ;  /* 0x0000002c4ba67812 */ /* 0x000fe200078efcff */
[----:B------:R-:W-:Y:S01]  /*0c20*/  IMAD R116, R77, R3, R116 ;  /* 0x000000034d747224 */ /* 0x000fe200078e0274 */
[----:B------:R-:W-:Y:S01]  /*0c30*/  LOP3.LUT R162, R75, 0x34, RZ, 0xfc, !PT ;  /* 0x000000344ba27812 */ /* 0x000fe200078efcff */
[----:B------:R-:W-:Y:S01]  /*0c40*/  IMAD.HI.U32 R3, R5, R10, RZ ;  /* 0x0000000a05037227 */ /* 0x000fe200078e00ff */
[----:B------:R-:W-:-:S02]  /*0c50*/  LOP3.LUT R104, R75, 0x30, RZ, 0xfc, !PT ;  /* 0x000000304b687812 */ /* 0x000fc400078efcff */
[----:B------:R-:W-:Y:S01]  /*0c60*/  LOP3.LUT R105, R75, 0x38, RZ, 0xfc, !PT ;  /* 0x000000384b697812 */ /* 0x000fe200078efcff */
[----:B------:R-:W-:Y:S01]  /*0c70*/  VIADD R168, R227, 0x1c ;  /* 0x0000001ce3a87836 */ /* 0x000fe20000000000 */
[----:B------:R-:W-:Y:S01]  /*0c80*/  IABS R14, R104 ;  /* 0x00000068000e7213 */ /* 0x000fe20000000000 */
[----:B------:R-:W-:Y:S01]  /*0c90*/  IMAD.MOV R119, RZ, RZ, -R3 ;  /* 0x000000ffff777224 */ /* 0x000fe200078e0a03 */
[----:B------:R-:W-:Y:S01]  /*0ca0*/  LOP3.LUT R158, R75, 0x44, RZ, 0xfc, !PT ;  /* 0x000000444b9e7812 */ /* 0x000fe200078efcff */
[C---:B------:R-:W-:Y:S01]  /*0cb0*/  IMAD.HI.U32 R3, R5.reuse, R120, RZ ;  /* 0x0000007805037227 */ /* 0x040fe200078e00ff */
[----:B------:R-:W-:Y:S02]  /*0cc0*/  IABS R7, R168 ;  /* 0x000000a800077213 */ /* 0x000fe40000000000 */
[----:B------:R-:W-:Y:S01]  /*0cd0*/  IABS R160, R105 ;  /* 0x0000006900a07213 */ /* 0x000fe20000000000 */
[----:B------:R-:W-:Y:S01]  /*0ce0*/  IMAD.HI.U32 R8, R5, R118, RZ ;  /* 0x0000007605087227 */ /* 0x000fe200078e00ff */
[----:B------:R-:W-:-:S02]  /*0cf0*/  LOP3.LUT R83, R75, 0x40, RZ, 0xfc, !PT ;  /* 0x000000404b537812 */ /* 0x000fc400078efcff */
[----:B------:R-:W-:Y:S01]  /*0d00*/  LOP3.LUT R82, R75, 0x48, RZ, 0xfc, !PT ;  /* 0x000000484b527812 */ /* 0x000fe200078efcff */
[----:B------:R-:W-:Y:S01]  /*0d10*/  IMAD.MOV R9, RZ, RZ, -R3 ;  /* 0x000000ffff097224 */ /* 0x000fe200078e0a03 */
[----:B------:R-:W-:Y:S01]  /*0d20*/  IABS R154, R83 ;  /* 0x00000053009a7213 */ /* 0x000fe20000000000 */
[----:B------:R-:W-:Y:S01]  /*0d30*/  IMAD.MOV R8, RZ, RZ, -R8 ;  /* 0x000000ffff087224 */ /* 0x000fe200078e0a08 */
[----:B------:R-:W-:Y:S01]  /*0d40*/  IABS R156, R82 ;  /* 0x00000052009c7213 */ /* 0x000fe20000000000 */
[----:B------:R-:W-:Y:S01]  /*0d50*/  IMAD R119, R77, R119, R10 ;  /* 0x000000774d777224 */ /* 0x000fe200078e020a */
[----:B------:R-:W-:Y:S01]  /*0d60*/  LOP3.LUT R155, R75, 0x4c, RZ, 0xfc, !PT ;  /* 0x0000004c4b9b7812 */ /* 0x000fe200078efcff */
[----:B------:R-:W-:Y:S01]  /*0d70*/  IMAD.HI.U32 R3, R5, R122, RZ ;  /* 0x0000007a05037227 */ /* 0x000fe200078e00ff */
[C---:B------:R-:W-:Y:S02]  /*0d80*/  LOP3.LUT R157, R75.reuse, 0x54, RZ, 0xfc, !PT ;  /* 0x000000544b9d7812 */ /* 0x040fe400078efcff */
[----:B------:R-:W-:Y:S01]  /*0d90*/  LOP3.LUT R153, R75, 0x50, RZ, 0xfc, !PT ;  /* 0x000000504b997812 */ /* 0x000fe200078efcff */
[----:B------:R-:W-:Y:S01]  /*0da0*/  IMAD.MOV.U32 R10, RZ, RZ, R7 ;  /* 0x000000ffff0a7224 */ /* 0x000fe200078e0007 */
[----:B------:R-:W-:Y:S01]  /*0db0*/  IABS R88, R157 ;  /* 0x0000009d00587213 */ /* 0x000fe20000000000 */
[----:B------:R-:W-:Y:S01]  /*0dc0*/  IMAD R118, R77, R8, R118 ;  /* 0x000000084d767224 */ /* 0x000fe200078e0276 */
[----:B------:R-:W-:Y:S01]  /*0dd0*/  IABS R152, R153 ;  /* 0x0000009900987213 */ /* 0x000fe20000000000 */
[----:B------:R-:W-:Y:S01]  /*0de0*/  IMAD.HI.U32 R7, R5, R12, RZ ;  /* 0x0000000c05077227 */ /* 0x000fe200078e00ff */
[----:B------:R-:W-:-:S02]  /*0df0*/  LOP3.LUT R86, R75, 0x60, RZ, 0xfc, !PT ;  /* 0x000000604b567812 */ /* 0x000fc400078efcff */
[----:B------:R-:W-:Y:S01]  /*0e00*/  LOP3.LUT R145, R75, 0x68, RZ, 0xfc, !PT ;  /* 0x000000684b917812 */ /* 0x000fe200078efcff */
[----:B------:R-:W-:Y:S01]  /*0e10*/  IMAD.MOV R3, RZ, RZ, -R3 ;  /* 0x000000ffff037224 */ /* 0x000fe200078e0a03 */
[----:B------:R-:W-:Y:S01]  /*0e20*/  IABS R148, R86 ;  /* 0x0000005600947213 */ /* 0x000fe20000000000 */
[----:B------:R-:W-:Y:S01]  /*0e30*/  IMAD.HI.U32 R8, R5, R10, RZ ;  /* 0x0000000a05087227 */ /* 0x000fe200078e00ff */
[C---:B------:R-:W-:Y:S02]  /*0e40*/  LOP3.LUT R170, R75.reuse, 0x70, RZ, 0xfc, !PT ;  /* 0x000000704baa7812 */ /* 0x040fe400078efcff */
[C---:B------:R-:W-:Y:S01]  /*0e50*/  LOP3.LUT R147, R75.reuse, 0x64, RZ, 0xfc, !PT ;  /* 0x000000644b937812 */ /* 0x040fe200078efcff */
[----:B------:R-:W-:Y:S01]  /*0e60*/  IMAD.MOV R7, RZ, RZ, -R7 ;  /* 0x000000ffff077224 */ /* 0x000fe200078e0a07 */
[----:B------:R-:W-:Y:S01]  /*0e70*/  LOP3.LUT R169, R75, 0x74, RZ, 0xfc, !PT ;  /* 0x000000744ba97812 */ /* 0x000fe200078efcff */
[----:B------:R-:W-:Y:S01]  /*0e80*/  IMAD R122, R77, R3, R122 ;  /* 0x000000034d7a7224 */ /* 0x000fe200078e027a */
[----:B------:R-:W-:Y:S01]  /*0e90*/  LOP3.LUT R87, R75, 0x58, RZ, 0xfc, !PT ;  /* 0x000000584b577812 */ /* 0x000fe200078efcff */
[----:B------:R-:W-:Y:S01]  /*0ea0*/  IMAD.MOV R8, RZ, RZ, -R8 ;  /* 0x000000ffff087224 */ /* 0x000fe200078e0a08 */
[----:B------:R-:W-:Y:S01]  /*0eb0*/  IABS R90, R147 ;  /* 0x00000093005a7213 */ /* 0x000fe20000000000 */
[----:B------:R-:W-:Y:S01]  /*0ec0*/  IMAD.HI.U32 R3, R5, R124, RZ ;  /* 0x0000007c05037227 */ /* 0x000fe200078e00ff */
[----:B------:R-:W-:-:S02]  /*0ed0*/  IABS R142, R169 ;  /* 0x000000a9008e7213 */ /* 0x000fc40000000000 */
[----:B------:R-:W-:Y:S01]  /*0ee0*/  IABS R146, R87 ;  /* 0x0000005700927213 */ /* 0x000fe20000000000 */
[C---:B------:R-:W-:Y:S01]  /*0ef0*/  IMAD R121, R77.reuse, R7, R12 ;  /* 0x000000074d797224 */ /* 0x040fe200078e020c */
[----:B------:R-:W-:Y:S01]  /*0f00*/  IABS R12, R166 ;  /* 0x000000a6000c7213 */ /* 0x000fe20000000000 */
[----:B------:R-:W-:Y:S01]  /*0f10*/  IMAD R123, R77, R8, R10 ;  /* 0x000000084d7b7224 */ /* 0x000fe200078e020a */
[----:B------:R-:W-:Y:S01]  /*0f20*/  IABS R10, R165 ;  /* 0x000000a5000a7213 */ /* 0x000fe20000000000 */
[----:B------:R-:W-:Y:S01]  /*0f30*/  IMAD.MOV R7, RZ, RZ, -R3 ;  /* 0x000000ffff077224 */ /* 0x000fe200078e0a03 */
[----:B------:R-:W-:Y:S01]  /*0f40*/  LOP3.LUT R171, R75, 0x78, RZ, 0xfc, !PT ;  /* 0x000000784bab7812 */ /* 0x000fe200078efcff */
[----:B------:R-:W-:Y:S01]  /*0f50*/  IMAD.HI.U32 R3, R5, R80, RZ ;  /* 0x0000005005037227 */ /* 0x000fe200078e00ff */
[----:B------:R-:W-:Y:S02]  /*0f60*/  LOP3.LUT R149, R75, 0x6c, RZ, 0xfc, !PT ;  /* 0x0000006c4b957812 */ /* 0x000fe400078efcff */
[----:B------:R-:W-:Y:S01]  /*0f70*/  IABS R144, R171 ;  /* 0x000000ab00907213 */ /* 0x000fe20000000000 */
[----:B------:R-:W-:Y:S01]  /*0f80*/  IMAD R120, R77, R9, R120 ;  /* 0x000000094d787224 */ /* 0x000fe200078e0278 */
[----:B------:R-:W-:Y:S01]  /*0f90*/  LOP3.LUT R181, R75, 0x84, RZ, 0xfc, !PT ;  /* 0x000000844bb57812 */ /* 0x000fe200078efcff */
[----:B------:R-:W-:Y:S01]  /*0fa0*/  IMAD R124, R77, R7, R124 ;  /* 0x000000074d7c7224 */ /* 0x000fe200078e027c */
[----:B------:R-:W-:Y:S01]  /*0fb0*/  LOP3.LUT R200, R75, 0x88, RZ, 0xfc, !PT ;  /* 0x000000884bc87812 */ /* 0x000fe200078efcff */
[----:B------:R-:W-:Y:S01]  /*0fc0*/  IMAD.MOV R9, RZ, RZ, -R3 ;  /* 0x000000ffff097224 */ /* 0x000fe200078e0a03 */
[----:B------:R-:W-:Y:S01]  /*0fd0*/  IABS R138, R181 ;  /* 0x000000b5008a7213 */ /* 0x000fe20000000000 */
[----:B------:R-:W-:Y:S01]  /*0fe0*/  IMAD.HI.U32 R7, R5, R10, RZ ;  /* 0x0000000a05077227 */ /* 0x000fe200078e00ff */
[----:B------:R-:W-:-:S02]  /*0ff0*/  LOP3.LUT R201, R75, 0x90, RZ, 0xfc, !PT ;  /* 0x000000904bc97812 */ /* 0x000fc400078efcff */
[----:B------:R-:W-:Y:S01]  /*1000*/  LOP3.LUT R183, R75, 0x80, RZ, 0xfc, !PT ;  /* 0x000000804bb77812 */ /* 0x000fe200078efcff */
[----:B------:R-:W-:Y:S01]  /*1010*/  IMAD R80, R77, R9, R80 ;  /* 0x000000094d507224 */ /* 0x000fe200078e0250 */
[----:B------:R-:W-:Y:S01]  /*1020*/  IABS R9, R162 ;  /* 0x000000a200097213 */ /* 0x000fe20000000000 */
[----:B------:R-:W-:Y:S01]  /*1030*/  IMAD.HI.U32 R3, R5, R12, RZ ;  /* 0x0000000c05037227 */ /* 0x000fe200078e00ff */
[C---:B------:R-:W-:Y:S02]  /*1040*/  LOP3.LUT R190, R75.reuse, 0x8c, RZ, 0xfc, !PT ;  /* 0x0000008c4bbe7812 */ /* 0x040fe400078efcff */
[----:B------:R-:W-:Y:S01]  /*1050*/  IABS R140, R183 ;  /* 0x000000b7008c7213 */ /* 0x000fe20000000000 */
[----:B------:R-:W-:Y:S01]  /*1060*/  IMAD.MOV R7, RZ, RZ, -R7 ;  /* 0x000000ffff077224 */ /* 0x000fe200078e0a07 */
[----:B------:R-:W-:Y:S01]  /*1070*/  IABS R92, R190 ;  /* 0x000000be005c7213 */ /* 0x000fe20000000000 */
[----:B------:R-:W-:Y:S01]  /*1080*/  IMAD.MOV R3, RZ, RZ, -R3 ;  /* 0x000000ffff037224 */ /* 0x000fe200078e0a03 */
[----:B------:R-:W-:Y:S01]  /*1090*/  LOP3.LUT R203, R75, 0x98, RZ, 0xfc, !PT ;  /* 0x000000984bcb7812 */ /* 0x000fe200078efcff */
[----:B------:R-:W-:Y:S01]  /*10a0*/  IMAD R161, R77, R7, R10 ;  /* 0x000000074da17224 */ /* 0x000fe200078e020a */
[----:B------:R-:W-:Y:S01]  /*10b0*/  IABS R7, R158 ;  /* 0x0000009e00077213 */ /* 0x000fe20000000000 */
[----:B------:R-:W-:Y:S01]  /*10c0*/  IMAD.MOV.U32 R10, RZ, RZ, R9 ;  /* 0x000000ffff0a7224 */ /* 0x000fe200078e0009 */
[----:B------:R-:W-:Y:S01]  /*10d0*/  LOP3.LUT R204, R75, 0x94, RZ, 0xfc, !PT ;  /* 0x000000944bcc7812 */ /* 0x000fe200078efcff */
[----:B------:R-:W-:Y:S01]  /*10e0*/  IMAD R81, R77, R3, R12 ;  /* 0x000000034d517224 */ /* 0x000fe200078e020c */
[----:B------:R-:W-:Y:S01]  /*10f0*/  IABS R12, R149 ;  /* 0x00000095000c7213 */ /* 0x000fe20000000000 */
[----:B------:R-:W-:Y:S01]  /*1100*/  IMAD.HI.U32 R3, R5, R10, RZ ;  /* 0x0000000a05037227 */ /* 0x000fe200078e00ff */
[----:B------:R-:W-:-:S02]  /*1110*/  IABS R94, R204 ;  /* 0x000000cc005e7213 */ /* 0x000fc40000000000 */
[----:B------:R-:W-:Y:S01]  /*1120*/  LOP3.LUT R207, R75, 0xa8, RZ, 0xfc, !PT ;  /* 0x000000a84bcf7812 */ /* 0x000fe200078efcff */
[----:B------:R-:W-:Y:S01]  /*1130*/  IMAD.HI.U32 R8, R5, R14, RZ ;  /* 0x0000000e05087227 */ /* 0x000fe200078e00ff */
[C---:B------:R-:W-:Y:S02]  /*1140*/  LOP3.LUT R205, R75.reuse, 0xa4, RZ, 0xfc, !PT ;  /* 0x000000a44bcd7812 */ /* 0x040fe400078efcff */
[----:B------:R-:W-:Y:S01]  /*1150*/  LOP3.LUT R206, R75, 0xa0, RZ, 0xfc, !PT ;  /* 0x000000a04bce7812 */ /* 0x000fe200078efcff */
[----:B------:R-:W-:Y:S01]  /*1160*/  IMAD.MOV R159, RZ, RZ, -R3 ;  /* 0x000000ffff9f7224 */ /* 0x000fe200078e0a03 */
[----:B------:R-:W-:Y:S01]  /*1170*/  IABS R96, R205 ;  /* 0x000000cd00607213 */ /* 0x000fe20000000000 */
[----:B------:R-:W-:Y:S01]  /*1180*/  VIADD R164, R227, 0x3c ;  /* 0x0000003ce3a47836 */ /* 0x000fe20000000000 */
[C---:B------:R-:W-:Y:S01]  /*1190*/  LOP3.LUT R210, R75.reuse, 0xac, RZ, 0xfc, !PT ;  /* 0x000000ac4bd27812 */ /* 0x040fe200078efcff */
[----:B------:R-:W-:Y:S01]  /*11a0*/  IMAD.MOV R8, RZ, RZ, -R8 ;  /* 0x000000ffff087224 */ /* 0x000fe200078e0a08 */
[----:B------:R-:W-:Y:S01]  /*11b0*/  LOP3.LUT R209, R75, 0xb0, RZ, 0xfc, !PT ;  /* 0x000000b04bd17812 */ /* 0x000fe200078efcff */
[----:B------:R-:W-:Y:S01]  /*11c0*/  IMAD.HI.U32 R3, R5, R160, RZ ;  /* 0x000000a005037227 */ /* 0x000fe200078e00ff */
[----:B------:R-:W-:-:S02]  /*11d0*/  IABS R84, R164 ;  /* 0x000000a400547213 */ /* 0x000fc40000000000 */
[----:B------:R-:W-:Y:S01]  /*11e0*/  IABS R100, R210 ;  /* 0x000000d200647213 */ /* 0x000fe20000000000 */
[----:B------:R-:W-:Y:S01]  /*11f0*/  IMAD R159, R77, R159, R10 ;  /* 0x0000009f4d9f7224 */ /* 0x000fe200078e020a */
[C---:B------:R-:W-:Y:S01]  /*1200*/  LOP3.LUT R212, R75.reuse, 0xb8, RZ, 0xfc, !PT ;  /* 0x000000b84bd47812 */ /* 0x040fe200078efcff */
[----:B------:R-:W-:Y:S01]  /*1210*/  IMAD.MOV.U32 R10, RZ, RZ, R7 ;  /* 0x000000ffff0a7224 */ /* 0x000fe200078e0007 */
[----:B------:R-:W-:Y:S01]  /*1220*/  LOP3.LUT R208, R75, 0xb4, RZ, 0xfc, !PT ;  /* 0x000000b44bd07812 */ /* 0x000fe200078efcff */
[----:B------:R-:W-:Y:S01]  /*1230*/  IMAD R163, R77, R8, R14 ;  /* 0x000000084da37224 */ /* 0x000fe200078e020e */
[----:B------:R-:W-:Y:S01]  /*1240*/  IABS R14, R170 ;  /* 0x000000aa000e7213 */ /* 0x000fe20000000000 */
[----:B------:R-:W-:Y:S01]  /*1250*/  IMAD.MOV R9, RZ, RZ, -R3 ;  /* 0x000000ffff097224 */ /* 0x000fe200078e0a03 */
[----:B------:R-:W-:Y:S01]  /*1260*/  IABS R134, R208 ;  /* 0x000000d000867213 */ /* 0x000fe20000000000 */
[----:B------:R-:W-:Y:S01]  /*1270*/  IMAD.HI.U32 R3, R5, R154, RZ ;  /* 0x0000009a05037227 */ /* 0x000fe200078e00ff */
[----:B------:R-:W-:-:S02]  /*1280*/  LOP3.LUT R213, R75, 0xc0, RZ, 0xfc, !PT ;  /* 0x000000c04bd57812 */ /* 0x000fc400078efcff */
[----:B------:R-:W-:Y:S01]  /*1290*/  LOP3.LUT R215, R75, 0xc4, RZ, 0xfc, !PT ;  /* 0x000000c44bd77812 */ /* 0x000fe200078efcff */
[----:B------:R-:W-:Y:S01]  /*12a0*/  IMAD.HI.U32 R8, R5, R10, RZ ;  /* 0x0000000a05087227 */ /* 0x000fe200078e00ff */
[----:B------:R-:W-:Y:S02]  /*12b0*/  IABS R130, R213 ;  /* 0x000000d500827213 */ /* 0x000fe40000000000 */
[----:B------:R-:W-:Y:S01]  /*12c0*/  LOP3.LUT R217, R75, 0xcc, RZ, 0xfc, !PT ;  /* 0x000000cc4bd97812 */ /* 0x000fe200078efcff */
[----:B------:R-:W-:Y:S01]  /*12d0*/  IMAD.HI.U32 R7, R5, R84, RZ ;  /* 0x0000005405077227 */ /* 0x000fe200078e00ff */
[C---:B------:R-:W-:Y:S02]  /*12e0*/  LOP3.LUT R214, R75.reuse, 0xc8, RZ, 0xfc, !PT ;  /* 0x000000c84bd67812 */ /* 0x040fe400078efcff */
[----:B------:R-:W-:Y:S01]  /*12f0*/  IABS R128, R217 ;  /* 0x000000d900807213 */ /* 0x000fe20000000000 */
[----:B------:R-:W-:Y:S01]  /*1300*/  IMAD.MOV R3, RZ, RZ, -R3 ;  /* 0x000000ffff037224 */ /* 0x000fe200078e0a03 */
[C---:B------:R-:W-:Y:S01]  /*1310*/  LOP3.LUT R218, R75.reuse, 0xd4, RZ, 0xfc, !PT ;  /* 0x000000d44bda7812 */ /* 0x040fe200078efcff */
[----:B------:R-:W-:Y:S01]  /*1320*/  IMAD.MOV R8, RZ, RZ, -R8 ;  /* 0x000000ffff087224 */ /* 0x000fe200078e0a08 */
[C---:B------:R-:W-:Y:S01]  /*1330*/  LOP3.LUT R216, R75.reuse, 0xd0, RZ, 0xfc, !PT ;  /* 0x000000d04bd87812 */ /* 0x040fe200078efcff */
[----:B------:R-:W-:Y:S01]  /*1340*/  IMAD.MOV R7, RZ, RZ, -R7 ;  /* 0x000000ffff077224 */ /* 0x000fe200078e0a07 */
[----:B------:R-:W-:Y:S01]  /*1350*/  LOP3.LUT R221, R75, 0xd8, RZ, 0xfc, !PT ;  /* 0x000000d84bdd7812 */ /* 0x000fe200078efcff */
[C---:B------:R-:W-:Y:S01]  /*1360*/  IMAD R154, R77.reuse, R3, R154 ;  /* 0x000000034d9a7224 */ /* 0x040fe200078e029a */
[C---:B------:R-:W-:Y:S01]  /*1370*/  ISETP.GT.U32.AND P3, PT, R77.reuse, R117, PT ;  /* 0x000000754d00720c */ /* 0x040fe20003f64070 */
[----:B------:R-:W-:Y:S01]  /*1380*/  IMAD R85, R77, R8, R10 ;  /* 0x000000084d557224 */ /* 0x000fe200078e020a */
[----:B------:R-:W-:Y:S01]  /*1390*/  IABS R10, R155 ;  /* 0x0000009b000a7213 */ /* 0x000fe20000000000 */
[----:B------:R-:W-:Y:S01]  /*13a0*/  IMAD.HI.U32 R3, R5, R156, RZ ;  /* 0x0000009c05037227 */ /* 0x000fe200078e00ff */
[----:B------:R-:W-:-:S02]  /*13b0*/  ISETP.GT.U32.AND P1, PT, R77, R121, PT ;  /* 0x000000794d00720c */ /* 0x000fc40003f24070 */
[----:B------:R-:W-:Y:S01]  /*13c0*/  LOP3.LUT R223, R75, 0xe8, RZ, 0xfc, !PT ;  /* 0x000000e84bdf7812 */ /* 0x000fe200078efcff */
[C---:B------:R-:W-:Y:S01]  /*13d0*/  IMAD R84, R77.reuse, R7, R84 ;  /* 0x000000074d547224 */ /* 0x040fe200078e0254 */
[----:B------:R-:W-:Y:S01]  /*13e0*/  ISETP.GT.U32.AND P0, PT, R77, R118, PT ;  /* 0x000000764d00720c */ /* 0x000fe20003f04070 */
[----:B------:R-:W-:Y:S01]  /*13f0*/  IMAD.MOV R7, RZ, RZ, -R3 ;  /* 0x000000ffff077224 */ /* 0x000fe200078e0a03 */
[----:B------:R-:W-:Y:S01]  /*1400*/  IABS R126, R221 ;  /* 0x000000dd007e7213 */ /* 0x000fe20000000000 */
[----:B------:R-:W-:Y:S01]  /*1410*/  IMAD.HI.U32 R3, R5, R10, RZ ;  /* 0x0000000a05037227 */ /* 0x000fe200078e00ff */
[----:B------:R-:W-:Y:S02]  /*1420*/  ISETP.GT.U32.AND P5, PT, R77, R120, PT ;  /* 0x000000784d00720c */ /* 0x000fe40003fa4070 */
[----:B------:R-:W-:Y:S01]  /*1430*/  LOP3.LUT R219, R75, 0xe4, RZ, 0xfc, !PT ;  /* 0x000000e44bdb7812 */ /* 0x000fe200078efcff */
[----:B------:R-:W-:Y:S01]  /*1440*/  IMAD.MOV R151, RZ, RZ, -R3 ;  /* 0x000000ffff977224 */ /* 0x000fe200078e0a03 */
[----:B------:R-:W-:Y:S01]  /*1450*/  ISETP.GT.U32.AND P4, PT, R77, R123, PT ;  /* 0x0000007b4d00720c */ /* 0x000fe20003f84070 */
[----:B------:R-:W-:Y:S01]  /*1460*/  VIADD R150, R227, 0x5c ;  /* 0x0000005ce3967836 */ /* 0x000fe20000000000 */
[----:B------:R-:W-:Y:S01]  /*1470*/  ISETP.GT.U32.AND P2, PT, R77, R119, PT ;  /* 0x000000774d00720c */ /* 0x000fe20003f44070 */
[----:B------:R-:W-:Y:S01]  /*1480*/  IMAD.HI.U32 R3, R5, R88, RZ ;  /* 0x0000005805037227 */ /* 0x000fe200078e00ff */
[----:B------:R-:W-:-:S02]  /*1490*/  LOP3.LUT R220, R75, 0xe0, RZ, 0xfc, !PT ;  /* 0x000000e04bdc7812 */ /* 0x000fc400078efcff */
[----:B------:R-:W-:Y:S01]  /*14a0*/  IABS R108, R219 ;  /* 0x000000db006c7213 */ /* 0x000fe20000000000 */
[----:B------:R-:W-:Y:S01]  /*14b0*/  IMAD R156, R77, R7, R156 ;  /* 0x000000074d9c7224 */ /* 0x000fe200078e029c */
[----:B------:R-:W-:Y:S01]  /*14c0*/  LOP3.LUT R222, R75, 0xec, RZ, 0xfc, !PT ;  /* 0x000000ec4bde7812 */ /* 0x000fe200078efcff */
[----:B------:R-:W-:Y:S01]  /*14d0*/  IMAD R151, R77, R151, R10 ;  /* 0x000000974d977224 */ /* 0x000fe200078e020a */
[----:B------:R-:W-:Y:S01]  /*14e0*/  IABS R10, R150 ;  /* 0x00000096000a7213 */ /* 0x000fe20000000000 */
[----:B------:R-:W-:Y:S01]  /*14f0*/  IMAD.HI.U32 R7, R5, R152, RZ ;  /* 0x0000009805077227 */ /* 0x000fe200078e00ff */
[----:B------:R-:W-:Y:S02]  /*1500*/  IABS R110, R222 ;  /* 0x000000de006e7213 */ /* 0x000fe40000000000 */
[C---:B------:R-:W-:Y:S01]  /*1510*/  LOP3.LUT R224, R75.reuse, 0xf0, RZ, 0xfc, !PT ;  /* 0x000000f04be07812 */ /* 0x040fe200078efcff */
[----:B------:R-:W-:Y:S01]  /*1520*/  IMAD.MOV R3, RZ, RZ, -R3 ;  /* 0x000000ffff037224 */ /* 0x000fe200078e0a03 */
[----:B------:R-:W-:Y:S01]  /*1530*/  LOP3.LUT R225, R75, 0xf4, RZ, 0xfc, !PT ;  /* 0x000000f44be17812 */ /* 0x000fe200078efcff */
[----:B------:R-:W-:Y:S01]  /*1540*/  IMAD.MOV R7, RZ, RZ, -R7 ;  /* 0x000000ffff077224 */ /* 0x000fe200078e0a07 */
[C---:B------:R-:W-:Y:S01]  /*1550*/  ISETP.GT.U32.AND P6, PT, R77.reuse, R122, PT ;  /* 0x0000007a4d00720c */ /* 0x040fe20003fc4070 */
[----:B------:R-:W-:Y:S01]  /*1560*/  IMAD R88, R77, R3, R88 ;  /* 0x000000034d587224 */ /* 0x000fe200078e0258 */
[----:B------:R-:W-:Y:S01]  /*1570*/  IABS R112, R225 ;  /* 0x000000e100707213 */ /* 0x000fe20000000000 */
[----:B------:R-:W-:Y:S01]  /*1580*/  IMAD.HI.U32 R3, R5, R10, RZ ;  /* 0x0000000a05037227 */ /* 0x000fe200078e00ff */
[----:B------:R-:W-:-:S03]  /*1590*/  LOP3.LUT R228, R75, 0xf8, RZ, 0xfc, !PT ;  /* 0x000000f84be47812 */ /* 0x000fc600078efcff */
[----:B------:R-:W-:Y:S01]  /*15a0*/  IMAD R152, R77, R7, R152 ;  /* 0x000000074d987224 */ /* 0x000fe200078e0298 */
[----:B------:R-:W-:Y:S01]  /*15b0*/  IABS R7, R145 ;  /* 0x0000009100077213 */ /* 0x000fe20000000000 */
[----:B------:R-:W-:Y:S02]  /*15c0*/  IMAD.MOV R89, RZ, RZ, -R3 ;  /* 0x000000ffff597224 */ /* 0x000fe400078e0a03 */
[----:B------:R-:W-:-:S04]  /*15d0*/  IMAD.HI.U32 R3, R5, R148, RZ ;  /* 0x0000009405037227 */ /* 0x000fc800078e00ff */
[C---:B------:R-:W-:Y:S02]  /*15e0*/  IMAD R89, R77.reuse, R89, R10 ;  /* 0x000000594d597224 */ /* 0x040fe400078e020a */
[----:B------:R-:W-:Y:S02]  /*15f0*/  IMAD.MOV.U32 R10, RZ, RZ, R7 ;  /* 0x000000ffff0a7224 */ /* 0x000fe400078e0007 */
[----:B------:R-:W-:Y:S02]  /*1600*/  IMAD R160, R77, R9, R160 ;  /* 0x000000094da07224 */ /* 0x000fe400078e02a0 */
[----:B------:R-:W-:Y:S02]  /*1610*/  IMAD.MOV R9, RZ, RZ, -R3 ;  /* 0x000000ffff097224 */ /* 0x000fe400078e0a03 */
[----:B------:R-:W-:-:S04]  /*1620*/  IMAD.HI.U32 R3, R5, R10, RZ ;  /* 0x0000000a05037227 */ /* 0x000fc800078e00ff */
[----:B------:R-:W-:Y:S02]  /*1630*/  IMAD.MOV R3, RZ, RZ, -R3 ;  /* 0x000000ffff037224 */ /* 0x000fe400078e0a03 */
[----:B------:R-:W-:Y:S02]  /*1640*/  VIADD R189, R227, 0x7c ;  /* 0x0000007ce3bd7836 */ /* 0x000fe40000000000 */
[----:B------:R-:W-:Y:S02]  /*1650*/  IMAD R91, R77, R3, R10 ;  /* 0x000000034d5b7224 */ /* 0x000fe400078e020a */
[----:B------:R-:W-:Y:S01]  /*1660*/  IMAD.HI.U32 R3, R5, R14, RZ ;  /* 0x0000000e05037227 */ /* 0x000fe200078e00ff */
[----:B------:R-:W-:-:S03]  /*1670*/  IABS R10, R189 ;  /* 0x000000bd000a7213 */ /* 0x000fc60000000000 */
[----:B------:R-:W-:Y:S02]  /*1680*/  IMAD.MOV R143, RZ, RZ, -R3 ;  /* 0x000000ffff8f7224 */ /* 0x000fe400078e0a03 */
[----:B------:R-:W-:-:S04]  /*1690*/  IMAD.HI.U32 R7, R5, R90, RZ ;  /* 0x0000005a05077227 */ /* 0x000fc800078e00ff */
[----:B------:R-:W-:-:S04]  /*16a0*/  IMAD.HI.U32 R3, R5, R142, RZ ;  /* 0x0000008e05037227 */ /* 0x000fc800078e00ff */
[----:B------:R-:W-:-:S04]  /*16b0*/  IMAD.HI.U32 R8, R5, R146, RZ ;  /* 0x0000009205087227 */ /* 0x000fc800078e00ff */
[----:B------:R-:W-:Y:S02]  /*16c0*/  IMAD R148, R77, R9, R148 ;  /* 0x000000094d947224 */ /* 0x000fe400078e0294 */
[----:B------:R-:W-:Y:S02]  /*16d0*/  IMAD.MOV R7, RZ, RZ, -R7 ;  /* 0x000000ffff077224 */ /* 0x000fe400078e0a07 */
[----:B------:R-:W-:Y:S02]  /*16e0*/  IMAD.MOV R9, RZ, RZ, -R3 ;  /* 0x000000ffff097224 */ /* 0x000fe400078e0a03 */
[----:B------:R-:W-:Y:S02]  /*16f0*/  IMAD.MOV R8, RZ, RZ, -R8 ;  /* 0x000000ffff087224 */ /* 0x000fe400078e0a08 */
[----:B------:R-:W-:-:S04]  /*1700*/  IMAD.HI.U32 R3, R5, R10, RZ ;  /* 0x0000000a05037227 */ /* 0x000fc800078e00ff */
[C---:B------:R-:W-:Y:S02]  /*1710*/  IMAD R90, R77.reuse, R7, R90 ;  /* 0x000000074d5a7224 */ /* 0x040fe400078e025a */
[----:B------:R-:W-:Y:S02]  /*1720*/  IMAD R146, R77, R8, R146 ;  /* 0x000000084d927224 */ /* 0x000fe400078e0292 */
[----:B------:R-:W-:-:S04]  /*1730*/  IMAD.HI.U32 R7, R5, R144, RZ ;  /* 0x0000009005077227 */ /* 0x000fc800078e00ff */
[----:B------:R-:W-:Y:S02]  /*1740*/  IMAD.MOV R3, RZ, RZ, -R3 ;  /* 0x000000ffff037224 */ /* 0x000fe400078e0a03 */
[----:B------:R-:W-:-:S04]  /*1750*/  IMAD.HI.U32 R8, R5, R12, RZ ;  /* 0x0000000c05087227 */ /* 0x000fc800078e00ff */
[----:B------:R-:W-:Y:S02]  /*1760*/  IMAD.MOV R7, RZ, RZ, -R7 ;  /* 0x000000ffff077224 */ /* 0x000fe400078e0a07 */
[----:B------:R-:W-:Y:S01]  /*1770*/  IMAD R139, R77, R3, R10 ;  /* 0x000000034d8b7224 */ /* 0x000fe200078e020a */
[----:B------:R-:W-:Y:S01]  /*1780*/  IABS R10, R200 ;  /* 0x000000c8000a7213 */ /* 0x000fe20000000000 */
[----:B------:R-:W-:Y:S02]  /*1790*/  IMAD.MOV R8, RZ, RZ, -R8 ;  /* 0x000000ffff087224 */ /* 0x000fe400078e0a08 */
[----:B------:R-:W-:-:S04]  /*17a0*/  IMAD.HI.U32 R3, R5, R138, RZ ;  /* 0x0000008a05037227 */ /* 0x000fc800078e00ff */
[C---:B------:R-:W-:Y:S02]  /*17b0*/  IMAD R144, R77.reuse, R7, R144 ;  /* 0x000000074d907224 */ /* 0x040fe400078e0290 */
[----:B------:R-:W-:Y:S01]  /*17c0*/  IMAD R141, R77, R8, R12 ;  /* 0x000000084d8d7224 */ /* 0x000fe200078e020c */
[----:B------:R-:W-:Y:S01]  /*17d0*/  IABS R12, R201 ;  /* 0x000000c9000c7213 */ /* 0x000fe20000000000 */
[----:B------:R-:W-:Y:S02]  /*17e0*/  IMAD.MOV R7, RZ, RZ, -R3 ;  /* 0x000000ffff077224 */ /* 0x000fe400078e0a03 */
[----:B------:R-:W-:-:S04]  /*17f0*/  IMAD.HI.U32 R3, R5, R10, RZ ;  /* 0x0000000a05037227 */ /* 0x000fc800078e00ff */
[----:B------:R-:W-:Y:S02]  /*1800*/  IMAD.MOV R93, RZ, RZ, -R3 ;  /* 0x000000ffff5d7224 */ /* 0x000fe400078e0a03 */
[----:B------:R-:W-:-:S04]  /*1810*/  IMAD.HI.U32 R3, R5, R12, RZ ;  /* 0x0000000c05037227 */ /* 0x000fc800078e00ff */
[C---:B------:R-:W-:Y:S02]  /*1820*/  IMAD R138, R77.reuse, R7, R138 ;  /* 0x000000074d8a7224 */ /* 0x040fe400078e028a */
[----:B------:R-:W-:Y:S01]  /*1830*/  IMAD R93, R77, R93, R10 ;  /* 0x0000005d4d5d7224 */ /* 0x000fe200078e020a */
[----:B------:R-:W-:Y:S01]  /*1840*/  IABS R10, R203 ;  /* 0x000000cb000a7213 */ /* 0x000fe20000000000 */
[----:B------:R-:W-:-:S04]  /*1850*/  IMAD.HI.U32 R8, R5, R140, RZ ;  /* 0x0000008c05087227 */ /* 0x000fc800078e00ff */
[----:B------:R-:W-:-:S04]  /*1860*/  IMAD.HI.U32 R7, R5, R92, RZ ;  /* 0x0000005c05077227 */ /* 0x000fc800078e00ff */
[----:B------:R-:W-:Y:S02]  /*1870*/  IMAD.MOV R3, RZ, RZ, -R3 ;  /* 0x000000ffff037224 */ /* 0x000fe400078e0a03 */
[----:B------:R-:W-:Y:S02]  /*1880*/  VIADD R202, R227, 0x9c ;  /* 0x0000009ce3ca7836 */ /* 0x000fe40000000000 */
[----:B------:R-:W-:Y:S02]  /*1890*/  IMAD.MOV R8, RZ, RZ, -R8 ;  /* 0x000000ffff087224 */ /* 0x000fe400078e0a08 */
[----:B------:R-:W-:Y:S01]  /*18a0*/  IMAD.MOV R7, RZ, RZ, -R7 ;  /* 0x000000ffff077224 */ /* 0x000fe200078e0a07 */
[----:B------:R-:W-:Y:S01]  /*18b0*/  IABS R136, R202 ;  /* 0x000000ca00887213 */ /* 0x000fe20000000000 */
[----:B------:R-:W-:Y:S01]  /*18c0*/  IMAD R137, R77, R3, R12 ;  /* 0x000000034d897224 */ /* 0x000fe200078e020c */
[----:B------:R-:W-:Y:S01]  /*18d0*/  IABS R12, R206 ;  /* 0x000000ce000c7213 */ /* 0x000fe20000000000 */
[----:B------:R-:W-:-:S04]  /*18e0*/  IMAD.HI.U32 R3, R5, R10, RZ ;  /* 0x0000000a05037227 */ /* 0x000fc800078e00ff */
[C---:B------:R-:W-:Y:S02]  /*18f0*/  IMAD R140, R77.reuse, R8, R140 ;  /* 0x000000084d8c7224 */ /* 0x040fe400078e028c */
[----:B------:R-:W-:Y:S01]  /*1900*/  IMAD R92, R77, R7, R92 ;  /* 0x000000074d5c7224 */ /* 0x000fe200078e025c */
[----:B------:R-:W-:Y:S01]  /*1910*/  IABS R7, R207 ;  /* 0x000000cf00077213 */ /* 0x000fe20000000000 */
[----:B------:R-:W-:-:S04]  /*1920*/  IMAD.HI.U32 R8, R5, R94, RZ ;  /* 0x0000005e05087227 */ /* 0x000fc800078e00ff */
[----:B------:R-:W-:Y:S02]  /*1930*/  IMAD.MOV R95, RZ, RZ, -R3 ;  /* 0x000000ffff5f7224 */ /* 0x000fe400078e0a03 */
[----:B------:R-:W-:Y:S02]  /*1940*/  IMAD.MOV R8, RZ, RZ, -R8 ;  /* 0x000000ffff087224 */ /* 0x000fe400078e0a08 */
[----:B------:R-:W-:-:S04]  /*1950*/  IMAD.HI.U32 R3, R5, R136, RZ ;  /* 0x0000008805037227 */ /* 0x000fc800078e00ff */
[C---:B------:R-:W-:Y:S02]  /*1960*/  IMAD R95, R77.reuse, R95, R10 ;  /* 0x0000005f4d5f7224 */ /* 0x040fe400078e020a */
[----:B------:R-:W-:Y:S02]  /*1970*/  IMAD.MOV.U32 R10, RZ, RZ, R7 ;  /* 0x000000ffff0a7224 */ /* 0x000fe400078e0007 */
[C---:B------:R-:W-:Y:S02]  /*1980*/  IMAD R142, R77.reuse, R9, R142 ;  /* 0x000000094d8e7224 */ /* 0x040fe400078e028e */
[----:B------:R-:W-:Y:S02]  /*1990*/  IMAD R94, R77, R8, R94 ;  /* 0x000000084d5e7224 */ /* 0x000fe400078e025e */
[----:B------:R-:W-:Y:S02]  /*19a0*/  IMAD.MOV R9, RZ, RZ, -R3 ;  /* 0x000000ffff097224 */ /* 0x000fe400078e0a03 */
[----:B------:R-:W-:-:S04]  /*19b0*/  IMAD.HI.U32 R3, R5, R96, RZ ;  /* 0x0000006005037227 */ /* 0x000fc800078e00ff */
[----:B------:R-:W-:-:S04]  /*19c0*/  IMAD.HI.U32 R8, R5, R10, RZ ;  /* 0x0000000a05087227 */ /* 0x000fc800078e00ff */
[----:B------:R-:W-:-:S04]  /*19d0*/  IMAD.HI.U32 R7, R5, R12, RZ ;  /* 0x0000000c05077227 */ /* 0x000fc800078e00ff */
[----:B------:R-:W-:Y:S02]  /*19e0*/  IMAD.MOV R3, RZ, RZ, -R3 ;  /* 0x000000ffff037224 */ /* 0x000fe400078e0a03 */
[----:B------:R-:W-:Y:S02]  /*19f0*/  IMAD.MOV R8, RZ, RZ, -R8 ;  /* 0x000000ffff087224 */ /* 0x000fe400078e0a08 */
[----:B------:R-:W-:Y:S02]  /*1a00*/  IMAD.MOV R7, RZ, RZ, -R7 ;  /* 0x000000ffff077224 */ /* 0x000fe400078e0a07 */
[C---:B------:R-:W-:Y:S02]  /*1a10*/  IMAD R96, R77.reuse, R3, R96 ;  /* 0x000000034d607224 */ /* 0x040fe400078e0260 */
[----:B------:R-:W-:Y:S01]  /*1a20*/  IMAD R135, R77, R8, R10 ;  /* 0x000000084d877224 */ /* 0x000fe200078e020a */
[----:B------:R-:W-:Y:S01]  /*1a30*/  IABS R10, R209 ;  /* 0x000000d1000a7213 */ /* 0x000fe20000000000 */
[----:B------:R-:W-:-:S04]  /*1a40*/  IMAD.HI.U32 R3, R5, R100, RZ ;  /* 0x0000006405037227 */ /* 0x000fc800078e00ff */
[----:B------:R-:W-:Y:S01]  /*1a50*/  IMAD R97, R77, R7, R12 ;  /* 0x000000074d617224 */ /* 0x000fe200078e020c */
[----:B------:R-:W-:Y:S01]  /*1a60*/  IABS R12, R212 ;  /* 0x000000d4000c7213 */ /* 0x000fe20000000000 */
[----:B------:R-:W-:Y:S02]  /*1a70*/  IMAD.MOV R7, RZ, RZ, -R3 ;  /* 0x000000ffff077224 */ /* 0x000fe400078e0a03 */
[----:B------:R-:W-:-:S04]  /*1a80*/  IMAD.HI.U32 R3, R5, R10, RZ ;  /* 0x0000000a05037227 */ /* 0x000fc800078e00ff */
[----:B------:R-:W-:Y:S02]  /*1a90*/  IMAD.MOV R101, RZ, RZ, -R3 ;  /* 0x000000ffff657224 */ /* 0x000fe400078e0a03 */
[----:B------:R-:W-:-:S04]  /*1aa0*/  IMAD.HI.U32 R3, R5, R12, RZ ;  /* 0x0000000c05037227 */ /* 0x000fc800078e00ff */
[----:B------:R-:W-:Y:S02]  /*1ab0*/  IMAD R100, R77, R7, R100 ;  /* 0x000000074d647224 */ /* 0x000fe400078e0264 */
[----:B------:R-:W-:-:S04]  /*1ac0*/  IMAD.HI.U32 R7, R5, R134, RZ ;  /* 0x0000008605077227 */ /* 0x000fc800078e00ff */
[----:B------:R-:W-:Y:S02]  /*1ad0*/  IMAD.MOV R3, RZ, RZ, -R3 ;  /* 0x000000ffff037224 */ /* 0x000fe400078e0a03 */
[----:B------:R-:W-:Y:S02]  /*1ae0*/  IMAD.MOV R7, RZ, RZ, -R7 ;  /* 0x000000ffff077224 */ /* 0x000fe400078e0a07 */
[C---:B------:R-:W-:Y:S01]  /*1af0*/  IMAD R101, R77.reuse, R101, R10 ;  /* 0x000000654d657224 */ /* 0x040fe200078e020a */
[----:B------:R-:W-:Y:S01]  /*1b00*/  IABS R10, R215 ;  /* 0x000000d7000a7213 */ /* 0x000fe20000000000 */
[----:B------:R-:W-:Y:S01]  /*1b10*/  IMAD R133, R77, R3, R12 ;  /* 0x000000034d857224 */ /* 0x000fe200078e020c */
[----:B------:R-:W-:Y:S01]  /*1b20*/  IABS R12, R214 ;  /* 0x000000d6000c7213 */ /* 0x000fe20000000000 */
[----:B------:R-:W-:-:S04]  /*1b30*/  IMAD.HI.U32 R3, R5, R130, RZ ;  /* 0x0000008205037227 */ /* 0x000fc800078e00ff */
[----:B------:R-:W-:Y:S02]  /*1b40*/  IMAD R134, R77, R7, R134 ;  /* 0x000000074d867224 */ /* 0x000fe400078e0286 */
[----:B------:R-:W-:Y:S02]  /*1b50*/  VIADD R211, R227, 0xbc ;  /* 0x000000bce3d37836 */ /* 0x000fe40000000000 */
[----:B------:R-:W-:Y:S02]  /*1b60*/  IMAD.MOV R7, RZ, RZ, -R3 ;  /* 0x000000ffff077224 */ /* 0x000fe400078e0a03 */
[----:B------:R-:W-:Y:S01]  /*1b70*/  IMAD.HI.U32 R3, R5, R10, RZ ;  /* 0x0000000a05037227 */ /* 0x000fe200078e00ff */
[----:B------:R-:W-:-:S03]  /*1b80*/  IABS R132, R211 ;  /* 0x000000d300847213 */ /* 0x000fc60000000000 */
        /* <DEDUP_REMOVED lines=8> */
[C---:B------:R-:W-:Y:S01]  /*1c10*/  IMAD R143, R77.reuse, R143, R14 ;  /* 0x0000008f4d8f7224 */ /* 0x040fe200078e020e */
[----:B------:R-:W-:Y:S01]  /*1c20*/  IABS R14, R216 ;  /* 0x000000d8000e7213 */ /* 0x000fe20000000000 */
[----:B------:R-:W-:Y:S02]  /*1c30*/  IMAD.MOV R8, RZ, RZ, -R8 ;  /* 0x000000ffff087224 */ /* 0x000fe400078e0a08 */
[----:B------:R-:W-:Y:S02]  /*1c40*/  IMAD.MOV R7, RZ, RZ, -R7 ;  /* 0x000000ffff077224 */ /* 0x000fe400078e0a07 */
[----:B------:R-:W-:Y:S02]  /*1c50*/  IMAD R128, R77, R3, R128 ;  /* 0x000000034d807224 */ /* 0x000fe400078e0280 */
[----:B------:R-:W-:-:S04]  /*1c60*/  IMAD.HI.U32 R3, R5, R10, RZ ;  /* 0x0000000a05037227 */ /* 0x000fc800078e00ff */
[C---:B------:R-:W-:Y:S02]  /*1c70*/  IMAD R132, R77.reuse, R8, R132 ;  /* 0x000000084d847224 */ /* 0x040fe400078e0284 */
[----:B------:R-:W-:Y:S01]  /*1c80*/  IMAD R129, R77, R7, R12 ;  /* 0x000000074d817224 */ /* 0x000fe200078e020c */
[----:B------:R-:W-:Y:S01]  /*1c90*/  IABS R7, R223 ;  /* 0x000000df00077213 */ /* 0x000fe20000000000 */
[----:B------:R-:W-:Y:S01]  /*1ca0*/  IMAD.HI.U32 R8, R5, R14, RZ ;  /* 0x0000000e05087227 */ /* 0x000fe200078e00ff */
[----:B------:R-:W-:-:S03]  /*1cb0*/  IABS R12, R220 ;  /* 0x000000dc000c7213 */ /* 0x000fc60000000000 */
        /* <DEDUP_REMOVED lines=8> */
[--C-:B------:R-:W-:Y:S01]  /*1d40*/  @!P3 IMAD.IADD R117, R117, 0x1, -R77.reuse ;  /* 0x000000017575b824 */ /* 0x100fe200078e0a4d */
[----:B------:R-:W-:Y:S01]  /*1d50*/  ISETP.GT.U32.AND P3, PT, R77, R124, PT ;  /* 0x0000007c4d00720c */ /* 0x000fe20003f64070 */
[----:B------:R-:W-:Y:S01]  /*1d60*/  @!P1 IMAD.IADD R121, R121, 0x1, -R77 ;  /* 0x0000000179799824 */ /* 0x000fe200078e0a4d */
[----:B------:R-:W-:Y:S01]  /*1d70*/  ISETP.GT.U32.AND P1, PT, R77, R163, PT ;  /* 0x000000a34d00720c */ /* 0x000fe20003f24070 */
[----:B------:R-:W-:-:S04]  /*1d80*/  IMAD.HI.U32 R3, R5, R108, RZ ;  /* 0x0000006c05037227 */ /* 0x000fc800078e00ff */
[----:B------:R-:W-:-:S04]  /*1d90*/  IMAD.HI.U32 R8, R5, R10, RZ ;  /* 0x0000000a05087227 */ /* 0x000fc800078e00ff */
[--C-:B------:R-:W-:Y:S01]  /*1da0*/  @!P0 IMAD.IADD R118, R118, 0x1, -R77.reuse ;  /* 0x0000000176768824 */ /* 0x100fe200078e0a4d */
[C---:B------:R-:W-:Y:S01]  /*1db0*/  ISETP.GT.U32.AND P0, PT, R77.reuse, R80, PT ;  /* 0x000000504d00720c */ /* 0x040fe20003f04070 */
[----:B------:R-:W-:Y:S01]  /*1dc0*/  @!P5 IMAD.IADD R120, R120, 0x1, -R77 ;  /* 0x000000017878d824 */ /* 0x000fe200078e0a4d */
[----:B------:R-:W-:Y:S01]  /*1dd0*/  ISETP.GT.U32.AND P5, PT, R77, R81, PT ;  /* 0x000000514d00720c */ /* 0x000fe20003fa4070 */
[----:B------:R-:W-:-:S04]  /*1de0*/  IMAD.HI.U32 R7, R5, R12, RZ ;  /* 0x0000000c05077227 */ /* 0x000fc800078e00ff */
[----:B------:R-:W-:Y:S02]  /*1df0*/  IMAD.MOV R3, RZ, RZ, -R3 ;  /* 0x000000ffff037224 */ /* 0x000fe400078e0a03 */
[----:B------:R-:W-:Y:S02]  /*1e00*/  IMAD.MOV R8, RZ, RZ, -R8 ;  /* 0x000000ffff087224 */ /* 0x000fe400078e0a08 */
[--C-:B------:R-:W-:Y:S01]  /*1e10*/  @!P4 IMAD.IADD R123, R123, 0x1, -R77.reuse ;  /* 0x000000017b7bc824 */ /* 0x100fe200078e0a4d */
[----:B------:R-:W-:Y:S01]  /*1e20*/  ISETP.GT.U32.AND P4, PT, R77, R160, PT ;  /* 0x000000a04d00720c */ /* 0x000fe20003f84070 */
[----:B------:R-:W-:Y:S01]  /*1e30*/  @!P2 IMAD.IADD R119, R119, 0x1, -R77 ;  /* 0x000000017777a824 */ /* 0x000fe200078e0a4d */
[C---:B------:R-:W-:Y:S01]  /*1e40*/  ISETP.GT.U32.AND P2, PT, R77.reuse, R161, PT ;  /* 0x000000a14d00720c */ /* 0x040fe20003f44070 */
[----:B------:R-:W-:Y:S02]  /*1e50*/  IMAD.MOV R7, RZ, RZ, -R7 ;  /* 0x000000ffff077224 */ /* 0x000fe400078e0a07 */
[----:B------:R-:W-:-:S02]  /*1e60*/  IMAD R108, R77, R3, R108 ;  /* 0x000000034d6c7224 */ /* 0x000fc400078e026c */
[----:B------:R-:W-:Y:S01]  /*1e70*/  IMAD R109, R77, R8, R10 ;  /* 0x000000084d6d7224 */ /* 0x000fe200078e020a */
[----:B------:R-:W-:Y:S01]  /*1e80*/  IABS R10, R224 ;  /* 0x000000e0000a7213 */ /* 0x000fe20000000000 */
[----:B------:R-:W-:-:S04]  /*1e90*/  IMAD.HI.U32 R3, R5, R110, RZ ;  /* 0x0000006e05037227 */ /* 0x000fc800078e00ff */
[C---:B------:R-:W-:Y:S01]  /*1ea0*/  IMAD R107, R77.reuse, R7, R12 ;  /* 0x000000074d6b7224 */ /* 0x040fe200078e020c */
[----:B------:R-:W-:Y:S01]  /*1eb0*/  IABS R12, R228 ;  /* 0x000000e4000c7213 */ /* 0x000fe20000000000 */
[----:B------:R-:W-:Y:S02]  /*1ec0*/  IMAD.MOV R7, RZ, RZ, -R3 ;  /* 0x000000ffff077224 */ /* 0x000fe400078e0a03 */
[--C-:B------:R-:W-:Y:S01]  /*1ed0*/  @!P3 IMAD.IADD R124, R124, 0x1, -R77.reuse ;  /* 0x000000017c7cb824 */ /* 0x100fe200078e0a4d */
[----:B------:R-:W-:Y:S01]  /*1ee0*/  ISETP.GT.U32.AND P3, PT, R77, R84, PT ;  /* 0x000000544d00720c */ /* 0x000fe20003f64070 */
[----:B------:R-:W-:Y:S01]  /*1ef0*/  @!P1 IMAD.IADD R163, R163, 0x1, -R77 ;  /* 0x00000001a3a39824 */ /* 0x000fe200078e0a4d */
[----:B------:R-:W-:Y:S01]  /*1f00*/  ISETP.GT.U32.AND P1, PT, R77, R151, PT ;  /* 0x000000974d00720c */ /* 0x000fe20003f24070 */
[----:B------:R-:W-:-:S04]  /*1f10*/  IMAD.HI.U32 R3, R5, R10, RZ ;  /* 0x0000000a05037227 */ /* 0x000fc800078e00ff */
[----:B------:R-:W-:Y:S02]  /*1f20*/  IMAD R2, R2, 0x100, R20 ;  /* 0x0000010002027824 */ /* 0x000fe400078e0214 */
[--C-:B------:R-:W-:Y:S01]  /*1f30*/  @!P0 IMAD.IADD R80, R80, 0x1, -R77.reuse ;  /* 0x0000000150508824 */ /* 0x100fe200078e0a4d */
[----:B------:R-:W-:Y:S01]  /*1f40*/  ISETP.GT.U32.AND P0, PT, R77, R154, PT ;  /* 0x0000009a4d00720c */ /* 0x000fe20003f04070 */
[----:B------:R-:W-:Y:S01]  /*1f50*/  @!P5 IMAD.IADD R81, R81, 0x1, -R77 ;  /* 0x000000015151d824 */ /* 0x000fe200078e0a4d */
[C---:B------:R-:W-:Y:S01]  /*1f60*/  ISETP.GT.U32.AND P5, PT, R77.reuse, R156, PT ;  /* 0x0000009c4d00720c */ /* 0x040fe20003fa4070 */
[C---:B------:R-:W-:Y:S02]  /*1f70*/  IMAD R110, R77.reuse, R7, R110 ;  /* 0x000000074d6e7224 */ /* 0x040fe400078e026e */
[----:B------:R-:W-:Y:S02]  /*1f80*/  IMAD.MOV R111, RZ, RZ, -R3 ;  /* 0x000000ffff6f7224 */ /* 0x000fe400078e0a03 */
[----:B------:R-:W-:Y:S01]  /*1f90*/  @!P4 IMAD.IADD R160, R160, 0x1, -R77 ;  /* 0x00000001a0a0c824 */ /* 0x000fe200078e0a4d */
[----:B------:R-:W-:Y:S01]  /*1fa0*/  ISETP.GT.U32.AND P4, PT, R77, R88, PT ;  /* 0x000000584d00720c */ /* 0x000fe20003f84070 */
[----:B------:R-:W-:-:S02]  /*1fb0*/  VIADD R3, R2, 0x80 ;  /* 0x0000008002037836 */ /* 0x000fc40000000000 */
[----:B------:R-:W-:-:S03]  /*1fc0*/  IMAD.HI.U32 R7, R5, R112, RZ ;  /* 0x0000007005077227 */ /* 0x000fc600078e00ff */
[----:B------:R-:W-:Y:S01]  /*1fd0*/  IABS R11, R3 ;  /* 0x00000003000b7213 */ /* 0x000fe20000000000 */
[----:B------:R-:W-:Y:S01]  /*1fe0*/  @!P2 IMAD.IADD R161, R161, 0x1, -R77 ;  /* 0x00000001a1a1a824 */ /* 0x000fe200078e0a4d */
[C---:B------:R-:W-:Y:S01]  /*1ff0*/  ISETP.GT.U32.AND P2, PT, R77.reuse, R85, PT ;  /* 0x000000554d00720c */ /* 0x040fe20003f44070 */
[C---:B------:R-:W-:Y:S01]  /*2000*/  IMAD R126, R77.reuse, R9, R126 ;  /* 0x000000094d7e7224 */ /* 0x040fe200078e027e */
[----:B------:R-:W-:Y:S01]  /*2010*/  IABS R9, R2 ;  /* 0x0000000200097213 */ /* 0x000fe20000000000 */
[----:B------:R-:W-:Y:S02]  /*2020*/  IMAD.MOV R7, RZ, RZ, -R7 ;  /* 0x000000ffff077224 */ /* 0x000fe400078e0a07 */
[--C-:B------:R-:W-:Y:S01]  /*2030*/  @!P3 IMAD.IADD R84, R84, 0x1, -R77.reuse ;  /* 0x000000015454b824 */ /* 0x100fe200078e0a4d */
[C---:B------:R-:W-:Y:S01]  /*2040*/  ISETP.GT.U32.AND P3, PT, R77.reuse, R146, PT ;  /* 0x000000924d00720c */ /* 0x040fe20003f64070 */
[----:B------:R-:W-:Y:S02]  /*2050*/  IMAD R112, R77, R7, R112 ;  /* 0x000000074d707224 */ /* 0x000fe400078e0270 */
[----:B------:R-:W-:Y:S01]  /*2060*/  @!P1 IMAD.IADD R151, R151, 0x1, -R77 ;  /* 0x0000000197979824 */ /* 0x000fe200078e0a4d */
[----:B------:R-:W-:Y:S01]  /*2070*/  ISETP.GT.U32.AND P1, PT, R77, R91, PT ;  /* 0x0000005b4d00720c */ /* 0x000fe20003f24070 */
[----:B------:R-:W-:-:S04]  /*2080*/  IMAD.HI.U32 R7, R6, R9, RZ ;  /* 0x0000000906077227 */ /* 0x000fc800078e00ff */
[----:B------:R-:W-:-:S04]  /*2090*/  IMAD.HI.U32 R6, R6, R11, RZ ;  /* 0x0000000b06067227 */ /* 0x000fc800078e00ff */
[--C-:B------:R-:W-:Y:S01]  /*20a0*/  @!P0 IMAD.IADD R154, R154, 0x1, -R77.reuse ;  /* 0x000000019a9a8824 */ /* 0x100fe200078e0a4d */
[C---:B------:R-:W-:Y:S01]  /*20b0*/  ISETP.GT.U32.AND P0, PT, R77.reuse, R89, PT ;  /* 0x000000594d00720c */ /* 0x040fe20003f04070 */
[----:B------:R-:W-:Y:S01]  /*20c0*/  @!P5 IMAD.IADD R156, R156, 0x1, -R77 ;  /* 0x000000019c9cd824 */ /* 0x000fe200078e0a4d */
[C---:B------:R-:W-:Y:S01]  /*20d0*/  ISETP.GT.U32.AND P5, PT, R77.reuse, R90, PT ;  /* 0x0000005a4d00720c */ /* 0x040fe20003fa4070 */
[----:B------:R-:W-:Y:S02]  /*20e0*/  IMAD.MOV R7, RZ, RZ, -R7 ;  /* 0x000000ffff077224 */ /* 0x000fe400078e0a07 */
[--C-:B------:R-:W-:Y:S01]  /*20f0*/  @!P4 IMAD.IADD R88, R88, 0x1, -R77.reuse ;  /* 0x000000015858c824 */ /* 0x100fe200078e0a4d */
[----:B------:R-:W-:Y:S01]  /*2100*/  ISETP.GT.U32.AND P4, PT, R77, R143, PT ;  /* 0x0000008f4d00720c */ /* 0x000fe20003f84070 */
[----:B------:R-:W-:Y:S02]  /*2110*/  IMAD.MOV R6, RZ, RZ, -R6 ;  /* 0x000000ffff067224 */ /* 0x000fe400078e0a06 */
[----:B------:R-:W-:Y:S01]  /*2120*/  @!P2 IMAD.IADD R85, R85, 0x1, -R77 ;  /* 0x000000015555a824 */ /* 0x000fe200078e0a4d */
[----:B------:R-:W-:Y:S01]  /*2130*/  ISETP.GT.U32.AND P2, PT, R77, R148, PT ;  /* 0x000000944d00720c */ /* 0x000fe20003f44070 */
[----:B------:R-:W-:-:S02]  /*2140*/  IMAD R7, R4, R7, R9 ;  /* 0x0000000704077224 */ /* 0x000fc400078e0209 */
[----:B------:R-:W-:Y:S02]  /*2150*/  IMAD R9, R4, R6, R11 ;  /* 0x0000000604097224 */ /* 0x000fe400078e020b */
[--C-:B------:R-:W-:Y:S01]  /*2160*/  @!P3 IMAD.IADD R146, R146, 0x1, -R77.reuse ;  /* 0x000000019292b824 */ /* 0x100fe200078e0a4d */
[----:B------:R-:W-:Y:S01]  /*2170*/  ISETP.GT.U32.AND P3, PT, R77, R142, PT ;  /* 0x0000008e4d00720c */ /* 0x000fe20003f64070 */
[--C-:B------:R-:W-:Y:S01]  /*2180*/  @!P1 IMAD.IADD R91, R91, 0x1, -R77.reuse ;  /* 0x000000015b5b9824 */ /* 0x100fe200078e0a4d */
[----:B------:R-:W-:Y:S01]  /*2190*/  ISETP.GT.U32.AND P1, PT, R4, R9, PT ;  /* 0x000000090400720c */ /* 0x000fe20003f24070 */
[--C-:B------:R-:W-:Y:S01]  /*21a0*/  @!P0 IMAD.IADD R89, R89, 0x1, -R77.reuse ;  /* 0x0000000159598824 */ /* 0x100fe200078e0a4d */
[C---:B------:R-:W-:Y:S01]  /*21b0*/  ISETP.GT.U32.AND P0, PT, R77.reuse, R144, PT ;  /* 0x000000904d00720c */ /* 0x040fe20003f04070 */
        /* <DEDUP_REMOVED lines=8> */
[----:B------:R-:W-:Y:S01]  /*2240*/  @!P3 IMAD.IADD R142, R142, 0x1, -R77 ;  /* 0x000000018e8eb824 */ /* 0x000fe200078e0a4d */
[----:B------:R-:W-:Y:S01]  /*2250*/  ISETP.GT.U32.AND P3, PT, R77, R93, PT ;  /* 0x0000005d4d00720c */ /* 0x000fe20003f64070 */
[----:B------:R-:W-:-:S02]  /*2260*/  @!P1 IMAD.IADD R9, R9, 0x1, -R4 ;  /* 0x0000000109099824 */ /* 0x000fc400078e0a04 */
[--C-:B------:R-:W-:Y:S01]  /*2270*/  @!P0 IMAD.IADD R144, R144, 0x1, -R77.reuse ;  /* 0x0000000190908824 */ /* 0x100fe200078e0a4d */
[----:B------:R-:W-:Y:S01]  /*2280*/  ISETP.GT.U32.AND P0, PT, R77, R92, PT ;  /* 0x0000005c4d00720c */ /* 0x000fe20003f04070 */
        /* <DEDUP_REMOVED lines=10> */
[----:B------:R-:W-:Y:S01]  /*2330*/  VIADD R229, R227, 0xdc ;  /* 0x000000dce3e57836 */ /* 0x000fe20000000000 */
[----:B------:R-:W-:Y:S01]  /*2340*/  ISETP.GT.U32.AND P1, PT, R4, R7, PT ;  /* 0x000000070400720c */ /* 0x000fe20003f24070 */
[--C-:B------:R-:W-:Y:S01]  /*2350*/  @!P0 IMAD.IADD R92, R92, 0x1, -R77.reuse ;  /* 0x000000015c5c8824 */ /* 0x100fe200078e0a4d */
[----:B------:R-:W-:Y:S01]  /*2360*/  ISETP.GT.U32.AND P0, PT, R77, R136, PT ;  /* 0x000000884d00720c */ /* 0x000fe20003f04070 */
[--C-:B------:R-:W-:Y:S01]  /*2370*/  @!P5 IMAD.IADD R9, R9, 0x1, -R4.reuse ;  /* 0x000000010909d824 */ /* 0x100fe200078e0a04 */
[C---:B------:R-:W-:Y:S01]  /*2380*/  ISETP.GT.U32.AND P5, PT, R77.reuse, R135, PT ;  /* 0x000000874d00720c */ /* 0x040fe20003fa4070 */
[--C-:B------:R-:W-:Y:S01]  /*2390*/  @!P4 IMAD.IADD R94, R94, 0x1, -R77.reuse ;  /* 0x000000015e5ec824 */ /* 0x100fe200078e0a4d */
[C---:B------:R-:W-:Y:S01]  /*23a0*/  ISETP.GT.U32.AND P4, PT, R77.reuse, R100, PT ;  /* 0x000000644d00720c */ /* 0x040fe20003f84070 */
[--C-:B------:R-:W-:Y:S01]  /*23b0*/  @!P2 IMAD.IADD R116, R116, 0x1, -R77.reuse ;  /* 0x000000017474a824 */ /* 0x100fe200078e0a4d */
[C---:B------:R-:W-:Y:S01]  /*23c0*/  ISETP.GT.U32.AND P2, PT, R77.reuse, R97, PT ;  /* 0x000000614d00720c */ /* 0x040fe20003f44070 */
[--C-:B------:R-:W-:Y:S01]  /*23d0*/  @!P6 IMAD.IADD R152, R152, 0x1, -R77.reuse ;  /* 0x000000019898e824 */ /* 0x100fe200078e0a4d */
[----:B------:R-:W-:Y:S01]  /*23e0*/  ISETP.GT.U32.AND P6, PT, R77, R141, PT ;  /* 0x0000008d4d00720c */ /* 0x000fe20003fc4070 */
[--C-:B------:R-:W-:Y:S01]  /*23f0*/  @!P3 IMAD.IADD R95, R95, 0x1, -R77.reuse ;  /* 0x000000015f5fb824 */ /* 0x100fe200078e0a4d */
[----:B------:R-:W-:Y:S01]  /*2400*/  ISETP.GT.U32.AND P3, PT, R77, R101, PT ;  /* 0x000000654d00720c */ /* 0x000fe20003f64070 */
[----:B------:R-:W-:Y:S01]  /*2410*/  @!P1 IMAD.IADD R7, R7, 0x1, -R4 ;  /* 0x0000000107079824 */ /* 0x000fe200078e0a04 */
        /* <DEDUP_REMOVED lines=16> */
[----:B------:R-:W-:Y:S01]  /*2520*/  ISETP.GT.U32.AND P0, PT, R77, R128, PT ;  /* 0x000000804d00720c */ /* 0x000fe20003f04070 */
[--C-:B------:R-:W-:Y:S01]  /*2530*/  @!P5 IMAD.IADD R130, R130, 0x1, -R77.reuse ;  /* 0x000000018282d824 */ /* 0x100fe200078e0a4d */
[----:B------:R-:W-:Y:S01]  /*2540*/  ISETP.GE.AND P5, PT, R2, RZ, PT ;  /* 0x000000ff0200720c */ /* 0x000fe20003fa6270 */
[--C-:B------:R-:W-:Y:S01]  /*2550*/  @!P4 IMAD.IADD R131, R131, 0x1, -R77.reuse ;  /* 0x000000018383c824 */ /* 0x100fe200078e0a4d */
[----:B------:R-:W-:Y:S01]  /*2560*/  ISETP.GE.AND P4, PT, R3, RZ, PT ;  /* 0x000000ff0300720c */ /* 0x000fe20003f86270 */
[--C-:B------:R-:W-:Y:S01]  /*2570*/  @!P2 IMAD.IADD R133, R133, 0x1, -R77.reuse ;  /* 0x000000018585a824 */ /* 0x100fe200078e0a4d */
[----:B------:R-:W-:Y:S01]  /*2580*/  ISETP.GT.U32.AND P2, PT, R77, R127, PT ;  /* 0x0000007f4d00720c */ /* 0x000fe20003f44070 */
[----:B------:R-:W-:Y:S01]  /*2590*/  VIADD R227, R227, 0xfc ;  /* 0x000000fce3e37836 */ /* 0x000fe20000000000 */
[----:B------:R-:W-:Y:S01]  /*25a0*/  IABS R114, R229 ;  /* 0x000000e500727213 */ /* 0x000fe20000000000 */
[----:B------:R-:W-:Y:S01]  /*25b0*/  @!P3 IMAD.IADD R129, R129, 0x1, -R77 ;  /* 0x000000018181b824 */ /* 0x000fe200078e0a4d */
[----:B------:R-:W-:Y:S01]  /*25c0*/  ISETP.GT.U32.AND P3, PT, R77, R107, PT ;  /* 0x0000006b4d00720c */ /* 0x000fe20003f64070 */
[----:B------:R-:W-:Y:S01]  /*25d0*/  IMAD.HI.U32 R8, R5, R12, RZ ;  /* 0x0000000c05087227 */ /* 0x000fe200078e00ff */
[----:B------:R-:W-:-:S03]  /*25e0*/  IABS R4, R227 ;  /* 0x000000e300047213 */ /* 0x000fc60000000000 */
[--C-:B------:R-:W-:Y:S01]  /*25f0*/  @!P0 IMAD.IADD R128, R128, 0x1, -R77.reuse ;  /* 0x0000000180808824 */ /* 0x100fe200078e0a4d */
[C---:B------:R-:W-:Y:S01]  /*2600*/  ISETP.GT.U32.AND P0, PT, R77.reuse, R126, PT ;  /* 0x0000007e4d00720c */ /* 0x040fe20003f04070 */
[----:B------:R-:W-:Y:S01]  /*2610*/  @!P1 IMAD.IADD R132, R132, 0x1, -R77 ;  /* 0x0000000184849824 */ /* 0x000fe200078e0a4d */
[----:B------:R-:W-:Y:S01]  /*2620*/  ISETP.NE.AND P1, PT, R98, RZ, PT ;  /* 0x000000ff6200720c */ /* 0x000fe20003f25270 */
[----:B------:R-:W-:Y:S01]  /*2630*/  @!P5 IMAD.MOV R7, RZ, RZ, -R7 ;  /* 0x000000ffff07d224 */ /* 0x000fe200078e0a07 */
[C---:B------:R-:W-:Y:S01]  /*2640*/  ISETP.GT.U32.AND P5, PT, R77.reuse, R109, PT ;  /* 0x0000006d4d00720c */ /* 0x040fe20003fa4070 */
[----:B------:R-:W-:Y:S01]  /*2650*/  @!P4 IMAD.MOV R9, RZ, RZ, -R9 ;  /* 0x000000ffff09c224 */ /* 0x000fe200078e0a09 */
[----:B------:R-:W-:Y:S01]  /*2660*/  LOP3.LUT R98, RZ, R98, RZ, 0x33, !PT ;  /* 0x00000062ff627212 */ /* 0x000fe200078e33ff */
[C---:B------:R-:W-:Y:S01]  /*2670*/  IMAD R111, R77.reuse, R111, R10 ;  /* 0x0000006f4d6f7224 */ /* 0x040fe200078e020a */
[C---:B------:R-:W-:Y:S01]  /*2680*/  ISETP.GT.U32.AND P4, PT, R77.reuse, R110, PT ;  /* 0x0000006e4d00720c */ /* 0x040fe20003f84070 */
[----:B------:R-:W-:Y:S01]  /*2690*/  IMAD.MOV R8, RZ, RZ, -R8 ;  /* 0x000000ffff087224 */ /* 0x000fe200078e0a08 */
[----:B------:R-:W-:Y:S01]  /*26a0*/  SEL R17, R98, R7, !P1 ;  /* 0x0000000762117207 */ /* 0x000fe20004800000 */
[----:B------:R-:W-:Y:S01]  /*26b0*/  @!P6 IMAD.IADD R140, R140, 0x1, -R77 ;  /* 0x000000018c8ce824 */ /* 0x000fe200078e0a4d */
[----:B------:R-:W-:Y:S01]  /*26c0*/  ISETP.GT.U32.AND P6, PT, R77, R137, PT ;  /* 0x000000894d00720c */ /* 0x000fe20003fc4070 */
[----:B------:R-:W-:Y:S01]  /*26d0*/  IMAD.HI.U32 R6, R5, R114, RZ ;  /* 0x0000007205067227 */ /* 0x000fe200078e00ff */
[----:B------:R-:W-:-:S02]  /*26e0*/  SEL R18, R98, R9, !P1 ;  /* 0x0000000962127207 */ /* 0x000fc40004800000 */
[----:B------:R-:W-:Y:S01]  /*26f0*/  ISETP.GT.U32.AND P1, PT, R77, R111, PT ;  /* 0x0000006f4d00720c */ /* 0x000fe20003f24070 */
[----:B------:R-:W-:Y:S01]  /*2700*/  @!P2 IMAD.IADD R127, R127, 0x1, -R77 ;  /* 0x000000017f7fa824 */ /* 0x000fe200078e0a4d */
[----:B------:R-:W-:Y:S01]  /*2710*/  ISETP.GT.U32.AND P2, PT, R77, R108, PT ;  /* 0x0000006c4d00720c */ /* 0x000fe20003f44070 */
[----:B------:R-:W-:-:S04]  /*2720*/  IMAD.HI.U32 R5, R5, R4, RZ ;  /* 0x0000000405057227 */ /* 0x000fc800078e00ff */
[----:B------:R-:W-:Y:S02]  /*2730*/  IMAD R113, R77, R8, R12 ;  /* 0x000000084d717224 */ /* 0x000fe400078e020c */
[----:B------:R-:W-:Y:S02]  /*2740*/  IMAD.MOV R5, RZ, RZ, -R5 ;  /* 0x000000ffff057224 */ /* 0x000fe400078e0a05 */
[--C-:B------:R-:W-:Y:S01]  /*2750*/  @!P3 IMAD.IADD R107, R107, 0x1, -R77.reuse ;  /* 0x000000016b6bb824 */ /* 0x100fe200078e0a4d */
[C---:B------:R-:W-:Y:S01]  /*2760*/  ISETP.GT.U32.AND P3, PT, R77.reuse, R113, PT ;  /* 0x000000714d00720c */ /* 0x040fe20003f64070 */
[----:B------:R-:W-:Y:S01]  /*2770*/  @!P0 IMAD.IADD R126, R126, 0x1, -R77 ;  /* 0x000000017e7e8824 */ /* 0x000fe200078e0a4d */
[C---:B------:R-:W-:Y:S01]  /*2780*/  ISETP.GT.U32.AND P0, PT, R77.reuse, R112, PT ;  /* 0x000000704d00720c */ /* 0x040fe20003f04070 */
[----:B------:R-:W-:Y:S02]  /*2790*/  IMAD R115, R77, R5, R4 ;  /* 0x000000054d737224 */ /* 0x000fe400078e0204 */
[----:B------:R-:W-:-:S02]  /*27a0*/  VIADD R4, R21, 0xffffffff ;  /* 0xffffffff15047836 */ /* 0x000fc40000000000 */
[--C-:B------:R-:W-:Y:S01]  /*27b0*/  @!P5 IMAD.IADD R109, R109, 0x1, -R77.reuse ;  /* 0x000000016d6dd824 */ /* 0x100fe200078e0a4d */
[----:B------:R-:W-:Y:S01]  /*27c0*/  ISETP.GT.U32.AND P5, PT, R77, R116, PT ;  /* 0x000000744d00720c */ /* 0x000fe20003fa4070 */
[--C-:B------:R-:W-:Y:S01]  /*27d0*/  @!P6 IMAD.IADD R137, R137, 0x1, -R77.reuse ;  /* 0x000000018989e824 */ /* 0x100fe200078e0a4d */
[----:B------:R-:W-:Y:S01]  /*27e0*/  ISETP.GT.U32.AND P6, PT, R77, R125, PT ;  /* 0x0000007d4d00720c */ /* 0x000fe20003fc4070 */
[--C-:B------:R-:W-:Y:S01]  /*27f0*/  @!P2 IMAD.IADD R108, R108, 0x1, -R77.reuse ;  /* 0x000000016c6ca824 */ /* 0x100fe200078e0a4d */
[----:B------:R-:W-:Y:S01]  /*2800*/  ISETP.GE.U32.AND P2, PT, R4, 0x7fffffe0, PT ;  /* 0x7fffffe00400780c */ /* 0x000fe20003f46070 */
[----:B------:R-:W-:Y:S02]  /*2810*/  VIADD R4, R21, 0xfffffff7 ;  /* 0xfffffff715047836 */ /* 0x000fe40000000000 */
[--C-:B------:R-:W-:Y:S01]  /*2820*/  @!P1 IMAD.IADD R111, R111, 0x1, -R77.reuse ;  /* 0x000000016f6f9824 */ /* 0x100fe200078e0a4d */
[C---:B------:R-:W-:Y:S01]  /*2830*/  ISETP.GT.U32.AND P1, PT, R77.reuse, R118, PT ;  /* 0x000000764d00720c */ /* 0x040fe20003f24070 */
[----:B------:R-:W-:Y:S01]  /*2840*/  @!P4 IMAD.IADD R110, R110, 0x1, -R77 ;  /* 0x000000016e6ec824 */ /* 0x000fe200078e0a4d */
[----:B------:R-:W-:Y:S01]  /*2850*/  ISETP.GT.U32.AND P4, PT, R77, R117, PT ;  /* 0x000000754d00720c */ /* 0x000fe20003f84070 */
[----:B------:R-:W-:-:S02]  /*2860*/  VIADD R5, R21, 0xffffffec ;  /* 0xffffffec15057836 */ /* 0x000fc40000000000 */
[--C-:B------:R-:W-:Y:S01]  /*2870*/  @!P3 IMAD.IADD R113, R113, 0x1, -R77.reuse ;  /* 0x000000017171b824 */ /* 0x100fe200078e0a4d */
[----:B------:R-:W-:Y:S01]  /*2880*/  ISETP.GE.U32.AND P3, PT, R4, 0x7fffffd8, PT ;  /* 0x7fffffd80400780c */ /* 0x000fe20003f66070 */
[--C-:B------:R-:W-:Y:S01]  /*2890*/  @!P0 IMAD.IADD R112, R112, 0x1, -R77.reuse ;  /* 0x0000000170708824 */ /* 0x100fe200078e0a4d */
[----:B------:R-:W-:Y:S01]  /*28a0*/  ISETP.GT.U32.AND P0, PT, R77, R119, PT ;  /* 0x000000774d00720c */ /* 0x000fe20003f04070 */
[----:B------:R-:W-:Y:S02]  /*28b0*/  VIADD R4, R21, 0xffffffed ;  /* 0xffffffed15047836 */ /* 0x000fe40000000000 */
[--C-:B------:R-:W-:Y:S01]  /*28c0*/  @!P5 IMAD.IADD R116, R116, 0x1, -R77.reuse ;  /* 0x000000017474d824 */ /* 0x100fe200078e0a4d */
[----:B------:R-:W-:Y:S01]  /*28d0*/  ISETP.GE.U32.AND P5, PT, R5, 0x7fffffcd, PT ;  /* 0x7fffffcd0500780c */ /* 0x000fe20003fa6070 */
[----:B------:R-:W-:Y:S01]  /*28e0*/  @!P6 IMAD.IADD R125, R125, 0x1, -R77 ;  /* 0x000000017d7de824 */ /* 0x000fe200078e0a4d */
[----:B------:R-:W-:Y:S01]  /*28f0*/  ISETP.GE.U32.AND P6, PT, R4, 0x7fffffce, PT ;  /* 0x7fffffce0400780c */ /* 0x000fe20003fc6070 */
[----:B------:R-:W-:-:S02]  /*2900*/  VIADD R5, R21, 0xffffffee ;  /* 0xffffffee15057836 */ /* 0x000fc40000000000 */
[----:B------:R-:W-:Y:S01]  /*2910*/  VIADD R4, R21, 0xffffffef ;  /* 0xffffffef15047836 */ /* 0x000fe20000000000 */
[----:B------:R-:W-:Y:S01]  /*2920*/  SEL R7, RZ, 0x1fffe, P6 ;  /* 0x0001fffeff077807 */ /* 0x000fe20003000000 */
[--C-:B------:R-:W-:Y:S01]  /*2930*/  @!P1 IMAD.IADD R118, R118, 0x1, -R77.reuse ;  /* 0x0000000176769824 */ /* 0x100fe200078e0a4d */
[----:B------:R-:W-:Y:S01]  /*2940*/  ISETP.GE.U32.AND P1, PT, R5, 0x7fffffcf, PT ;  /* 0x7fffffcf0500780c */ /* 0x000fe20003f26070 */
[----:B------:R-:W-:Y:S01]  /*2950*/  @!P4 IMAD.IADD R117, R117, 0x1, -R77 ;  /* 0x000000017575c824 */ /* 0x000fe200078e0a4d */
[----:B------:R-:W-:Y:S01]  /*2960*/  ISETP.GE.U32.AND P4, PT, R4, 0x7fffffd0, PT ;  /* 0x7fffffd00400780c */ /* 0x000fe20003f86070 */
[C---:B------:R-:W-:Y:S02]  /*2970*/  VIADD R5, R21.reuse, 0xffffffe8 ;  /* 0xffffffe815057836 */ /* 0x040fe40000000000 */
[----:B------:R-:W-:Y:S02]  /*2980*/  IMAD.MOV R6, RZ, RZ, -R6 ;  /* 0x000000ffff067224 */ /* 0x000fe400078e0a06 */
[----:B------:R-:W-:-:S02]  /*2990*/  VIADD R4, R21, 0xffffffe9 ;  /* 0xffffffe915047836 */ /* 0x000fc40000000000 */
[----:B------:R-:W-:Y:S01]  /*29a0*/  @!P0 IMAD.IADD R119, R119, 0x1, -R77 ;  /* 0x0000000177778824 */ /* 0x000fe200078e0a4d */
[----:B------:R-:W-:Y:S01]  /*29b0*/  ISETP.GE.U32.AND P0, PT, R5, 0x7fffffc9, PT ;  /* 0x7fffffc90500780c */ /* 0x000fe20003f06070 */
[----:B------:R-:W-:Y:S01]  /*29c0*/  IMAD R114, R77, R6, R114 ;  /* 0x000000064d727224 */ /* 0x000fe200078e0272 */
[----:B------:R-:W-:Y:S01]  /*29d0*/  SEL R6, RZ, 0x1, P5 ;  /* 0x00000001ff067807 */ /* 0x000fe20002800000 */
[C---:B------:R-:W-:Y:S01]  /*29e0*/  VIADD R5, R21.reuse, 0xffffffea ;  /* 0xffffffea15057836 */ /* 0x040fe20000000000 */
[----:B------:R-:W-:Y:S01]  /*29f0*/  ISETP.GE.U32.AND P5, PT, R4, 0x7fffffca, PT ;  /* 0x7fffffca0400780c */ /* 0x000fe20003fa6070 */
[C---:B------:R-:W-:Y:S01]  /*2a00*/  VIADD R4, R21.reuse, 0xffffffeb ;  /* 0xffffffeb15047836 */ /* 0x040fe20000000000 */
[----:B------:R-:W-:Y:S01]  /*2a10*/  SEL R10, RZ, 0x1, P0 ;  /* 0x00000001ff0a7807 */ /* 0x000fe20000000000 */
[----:B------:R-:W-:Y:S01]  /*2a20*/  VIADD R8, R21, 0xffffffe4 ;  /* 0xffffffe415087836 */ /* 0x000fe20000000000 */
[----:B------:R-:W-:Y:S01]  /*2a30*/  ISETP.GE.U32.AND P6, PT, R5, 0x7fffffcb, PT ;  /* 0x7fffffcb0500780c */ /* 0x000fe20003fc6070 */
[C---:B------:R-:W-:Y:S01]  /*2a40*/  VIADD R9, R21.reuse, 0xffffffe6 ;  /* 0xffffffe615097836 */ /* 0x040fe20000000000 */
[----:B------:R-:W-:Y:S01]  /*2a50*/  SEL R5, RZ, 0x4, P1 ;  /* 0x00000004ff057807 */ /* 0x000fe20000800000 */
[C---:B------:R-:W-:Y:S01]  /*2a60*/  VIADD R12, R21.reuse, 0xffffffe7 ;  /* 0xffffffe7150c7836 */ /* 0x040fe20000000000 */
[----:B------:R-:W-:Y:S01]  /*2a70*/  ISETP.GE.U32.AND P1, PT, R4, 0x7fffffcc, PT ;  /* 0x7fffffcc0400780c */ /* 0x000fe20003f26070 */
[----:B------:R-:W-:Y:S01]  /*2a80*/  VIADD R4, R21, 0xffffffe5 ;  /* 0xffffffe515047836 */ /* 0x000fe20000000000 */
[----:B------:R-:W-:Y:S01]  /*2a90*/  ISETP.GE.U32.AND P0, PT, R8, 0x7fffffc5, PT ;  /* 0x7fffffc50800780c */ /* 0x000fe20003f06070 */
[----:B------:R-:W-:Y:S01]  /*2aa0*/  IMAD.IADD R7, R6, 0x1, R7 ;  /* 0x0000000106077824 */ /* 0x000fe200078e0207 */
[----:B------:R-:W-:-:S02]  /*2ab0*/  SEL R11, RZ, 0x1fffe, P5 ;  /* 0x0001fffeff0b7807 */ /* 0x000fc40002800000 */
[----:B------:R-:W-:Y:S02]  /*2ac0*/  SEL R8, RZ, 0x4, P6 ;  /* 0x00000004ff087807 */ /* 0x000fe40003000000 */
[----:B------:R-:W-:Y:S01]  /*2ad0*/  ISETP.GE.U32.AND P5, PT, R4, 0x7fffffc6, PT ;  /* 0x7fffffc60400780c */ /* 0x000fe20003fa6070 */
[----:B------:R-:W-:Y:S01]  /*2ae0*/  VIADD R4, R21, 0xffffffe1 ;  /* 0xffffffe115047836 */ /* 0x000fe20000000000 */
[----:B------:R-:W-:Y:S01]  /*2af0*/  ISETP.GE.U32.AND P6, PT, R9, 0x7fffffc7, PT ;  /* 0x7fffffc70900780c */ /* 0x000fe20003fc6070 */
[----:B------:R-:W-:Y:S01]  /*2b00*/  IMAD.IADD R10, R10, 0x1, R11 ;  /* 0x000000010a0a7824 */ /* 0x000fe200078e020b */
[----:B------:R-:W-:Y:S02]  /*2b10*/  SEL R9, RZ, 0x7fff8, P1 ;  /* 0x0007fff8ff097807 */ /* 0x000fe40000800000 */
[----:B------:R-:W-:Y:S01]  /*2b20*/  ISETP.GE.U32.AND P1, PT, R12, 0x7fffffc8, PT ;  /* 0x7fffffc80c00780c */ /* 0x000fe20003f26070 */
[----:B------:R-:W-:Y:S01]  /*2b30*/  VIADD R12, R21, 0xffffffe2 ;  /* 0xffffffe2150c7836 */ /* 0x000fe20000000000 */
[----:B------:R-:W-:-:S02]  /*2b40*/  SEL R14, RZ, 0x1, P0 ;  /* 0x00000001ff0e7807 */ /* 0x000fc40000000000 */
[----:B------:R-:W-:Y:S01]  /*2b50*/  ISETP.GE.U32.AND P0, PT, R4, 0x7fffffc2, PT ;  /* 0x7fffffc20400780c */ /* 0x000fe20003f06070 */
[----:B------:R-:W-:Y:S01]  /*2b60*/  VIADD R4, R21, 0xffffffe0 ;  /* 0xffffffe015047836 */ /* 0x000fe20000000000 */
[----:B------:R-:W-:Y:S02]  /*2b70*/  SEL R15, RZ, 0x1fffe, P5 ;  /* 0x0001fffeff0f7807 */ /* 0x000fe40002800000 */
[----:B------:R-:W-:Y:S02]  /*2b80*/  ISETP.GE.U32.AND P5, PT, R12, 0x7fffffc3, PT ;  /* 0x7fffffc30c00780c */ /* 0x000fe40003fa6070 */
[----:B------:R-:W-:Y:S01]  /*2b90*/  SEL R12, RZ, 0x4, P6 ;  /* 0x00000004ff0c7807 */ /* 0x000fe20003000000 */
[----:B------:R-:W-:Y:S01]  /*2ba0*/  IMAD.IADD R14, R14, 0x1, R15 ;  /* 0x000000010e0e7824 */ /* 0x000fe200078e020f */
[----:B------:R-:W-:Y:S02]  /*2bb0*/  ISETP.GE.U32.AND P6, PT, R13, 0x7fffffc4, PT ;  /* 0x7fffffc40d00780c */ /* 0x000fe40003fc6070 */
[----:B------:R-:W-:-:S02]  /*2bc0*/  SEL R13, RZ, 0x7fff8, P1 ;  /* 0x0007fff8ff0d7807 */ /* 0x000fc40000800000 */
[----:B------:R-:W-:Y:S02]  /*2bd0*/  ISETP.GE.U32.AND P1, PT, R4, 0x7fffffc1, PT ;  /* 0x7fffffc10400780c */ /* 0x000fe40003f26070 */
[----:B------:R-:W-:Y:S02]  /*2be0*/  SEL R16, RZ, 0x1fffe, P0 ;  /* 0x0001fffeff107807 */ /* 0x000fe40000000000 */
[----:B------:R-:W-:Y:S02]  /*2bf0*/  SEL R11, RZ, 0x1, P1 ;  /* 0x00000001ff0b7807 */ /* 0x000fe40000800000 */
[----:B------:R-:W-:Y:S02]  /*2c00*/  LOP3.LUT R10, R10, 0x3, RZ, 0xc0, !PT ;  /* 0x000000030a0a7812 */ /* 0x000fe400078ec0ff */
[----:B------:R-:W-:Y:S01]  /*2c10*/  SEL R6, RZ, 0x4, P5 ;  /* 0x00000004ff067807 */ /* 0x000fe20002800000 */
[----:B------:R-:W-:Y:S01]  /*2c20*/  IMAD.IADD R16, R11, 0x1, R16 ;  /* 0x000000010b107824 */ /* 0x000fe200078e0210 */
[----:B------:R-:W-:-:S02]  /*2c30*/  SEL R11, RZ, 0x7fff8, P6 ;  /* 0x0007fff8ff0b7807 */ /* 0x000fc40003000000 */
[----:B------:R-:W-:Y:S02]  /*2c40*/  ISETP.GT.U32.AND P6, PT, R77, R121, PT ;  /* 0x000000794d00720c */ /* 0x000fe40003fc4070 */
[----:B------:R-:W-:Y:S02]  /*2c50*/  LOP3.LUT R16, R16, 0x3, RZ, 0xc0, !PT ;  /* 0x0000000310107812 */ /* 0x000fe400078ec0ff */
[----:B------:R-:W-:Y:S02]  /*2c60*/  IADD3 R8, PT, PT, R10, R9, R8 ;  /* 0x000000090a087210 */ /* 0x000fe40007ffe008 */
[----:B------:R-:W-:Y:S02]  /*2c70*/  LOP3.LUT R14, R14, 0x3, RZ, 0xc0, !PT ;  /* 0x000000030e0e7812 */ /* 0x000fe400078ec0ff */
[----:B------:R-:W-:Y:S01]  /*2c80*/  IADD3 R11, PT, PT, R16, R11, R6 ;  /* 0x0000000b100b7210 */ /* 0x000fe20007ffe006 */
[----:B------:R-:W-:Y:S01]  /*2c90*/  IMAD.SHL.U32 R8, R8, 0x100, RZ ;  /* 0x0000010008087824 */ /* 0x000fe200078e00ff */
[----:B------:R-:W-:-:S02]  /*2ca0*/  SEL R6, RZ, 0x7fff8, P4 ;  /* 0x0007fff8ff067807 */ /* 0x000fc40002000000 */
[----:B------:R-:W-:Y:S01]  /*2cb0*/  LOP3.LUT R7, R7, 0x3, RZ, 0xc0, !PT ;  /* 0x0000000307077812 */ /* 0x000fe200078ec0ff */
[----:B------:R-:W-:Y:S01]  /*2cc0*/  @!P6 IMAD.IADD R121, R121, 0x1, -R77 ;  /* 0x000000017979e824 */ /* 0x000fe200078e0a4d */
[----:B------:R-:W-:Y:S02]  /*2cd0*/  IADD3 R12, PT, PT, R14, R13, R12 ;  /* 0x0000000d0e0c7210 */ /* 0x000fe40007ffe00c */
[----:B------:R-:W-:Y:S02]  /*2ce0*/  LOP3.LUT R11, R11, 0xf, RZ, 0xc0, !PT ;  /* 0x0000000f0b0b7812 */ /* 0x000fe400078ec0ff */
[C---:B------:R-:W-:Y:S02]  /*2cf0*/  ISETP.GT.U32.AND P5, PT, R77.reuse, R120, PT ;  /* 0x000000784d00720c */ /* 0x040fe40003fa4070 */
[C---:B------:R-:W-:Y:S01]  /*2d00*/  ISETP.GT.U32.AND P6, PT, R77.reuse, R123, PT ;  /* 0x0000007b4d00720c */ /* 0x040fe20003fc4070 */
[----:B------:R-:W-:Y:S01]  /*2d10*/  IMAD R11, R12, 0x10, R11 ;  /* 0x000000100c0b7824 */ /* 0x000fe200078e020b */
[----:B------:R-:W-:-:S02]  /*2d20*/  ISETP.GT.U32.AND P4, PT, R77, R122, PT ;  /* 0x0000007a4d00720c */ /* 0x000fc40003f84070 */
[----:B------:R-:W-:Y:S02]  /*2d30*/  IADD3 R5, PT, PT, R7, R6, R5 ;  /* 0x0000000607057210 */ /* 0x000fe40007ffe005 */
[----:B------:R-:W-:Y:S02]  /*2d40*/  LOP3.LUT R6, R8, 0xf00, RZ, 0xe2, !PT ;  /* 0x00000f0008067812 */ /* 0x000fe400078ee2ff */
[----:B------:R-:W-:Y:S02]  /*2d50*/  ISETP.GE.U32.AND P0, PT, R19, 0x7fffffdf, PT ;  /* 0x7fffffdf1300780c */ /* 0x000fe40003f06070 */
[----:B------:R-:W-:Y:S01]  /*2d60*/  PRMT R8, RZ, 0x7610, R8 ;  /* 0x00007610ff087816 */ /* 0x000fe20000000008 */
[----:B------:R-:W-:Y:S01]  /*2d70*/  IMAD R5, R5, 0x1000, R6 ;  /* 0x0000100005057824 */ /* 0x000fe200078e0206 */
[----:B------:R-:W-:Y:S01]  /*2d80*/  LOP3.LUT R6, R11, 0xff, RZ, 0xc0, !PT ;  /* 0x000000ff0b067812 */ /* 0x000fe200078ec0ff */
[--C-:B------:R-:W-:Y:S01]  /*2d90*/  @!P5 IMAD.IADD R120, R120, 0x1, -R77.reuse ;  /* 0x000000017878d824 */ /* 0x100fe200078e0a4d */
[----:B------:R-:W-:Y:S01]  /*2da0*/  ISETP.NE.U32.AND P5, PT, R20, RZ, PT ;  /* 0x000000ff1400720c */ /* 0x000fe20003fa5070 */
[--C-:B------:R-:W-:Y:S01]  /*2db0*/  @!P6 IMAD.IADD R123, R123, 0x1, -R77.reuse ;  /* 0x000000017b7be824 */ /* 0x100fe200078e0a4d */
[----:B------:R-:W-:Y:S01]  /*2dc0*/  ISETP.GT.U32.AND P6, PT, R77, R124, PT ;  /* 0x0000007c4d00720c */ /* 0x000fe20003fc4070 */
[----:B------:R-:W-:Y:S01]  /*2dd0*/  @!P4 IMAD.IADD R122, R122, 0x1, -R77 ;  /* 0x000000017a7ac824 */ /* 0x000fe200078e0a4d */
[----:B------:R-:W-:Y:S01]  /*2de0*/  PRMT R7, RZ, 0x7610, R7 ;  /* 0x00007610ff077816 */ /* 0x000fe20000000007 */
[----:B------:R-:W-:Y:S01]  /*2df0*/  IMAD.IADD R98, R5, 0x1, R6 ;  /* 0x0000000105627824 */ /* 0x000fe200078e0206 */
[----:B----4-:R-:W-:Y:S09]  /*2e00*/  BRA.U UP0, `(.L_x_5) ;  /* 0x0000000100187547 */ /* 0x010ff2000b800000 */
[----:B------:R-:W-:Y:S01]  /*2e10*/  ELECT P4, URZ, PT ;  /* 0x0000000000ff782f */ /* 0x000fe20003880000 */
[----:B------:R-:W-:Y:S01]  /*2e20*/  IMAD.MOV.U32 R5, RZ, RZ, 0x1 ;  /* 0x00000001ff057424 */ /* 0x000fe200078e00ff */
[----:B------:R-:W-:Y:S01]  /*2e30*/  UMOV UR6, 0x40 ;  /* 0x0000004000067882 */ /* 0x000fe20000000000 */
[----:B------:R-:W-:Y:S01]  /*2e40*/  UVIRTCOUNT.DEALLOC.SMPOOL 0x80 ;  /* 0x000000800000784c */ /* 0x000fe20000000000 */
[----:B------:R-:W-:-:S09]  /*2e50*/  ULEA UR6, UR5, UR6, 0x18 ;  /* 0x0000000605067291 */ /* 0x000fd2000f8ec0ff */
[----:B------:R0:W-:Y:S03]  /*2e60*/  @P4 STS.U8 [UR6], R5 ;  /* 0x00000005ff004988 */ /* 0x0001e60008000006 */
.L_x_5:
[----:B------:R-:W-:Y:S01]  /*2e70*/  STTM.x64 tmem[UR11], RZ ;  /* 0x000000ff000079ed */ /* 0x000fe2000834000b */
[----:B------:R-:W-:Y:S01]  /*2e80*/  STTM.x64 tmem[UR11+0x40], RZ ;  /* 0x000040ff000079ed */ /* 0x000fe2000834000b */
[----:B------:R-:W-:Y:S01]  /*2e90*/  STTM.x64 tmem[UR11+0x80], RZ ;  /* 0x000080ff000079ed */ /* 0x000fe2000834000b */
[----:B------:R-:W-:Y:S01]  /*2ea0*/  STTM.x64 tmem[UR11+0xc0], RZ ;  /* 0x0000c0ff000079ed */ /* 0x000fe2000834000b */
[----:B------:R-:W-:Y:S01]  /*2eb0*/  STTM.x64 tmem[UR11+0x100], RZ ;  /* 0x000100ff000079ed */ /* 0x000fe2000834000b */
[----:B------:R-:W-:Y:S01]  /*2ec0*/  STTM.x64 tmem[UR11+0x140], RZ ;  /* 0x000140ff000079ed */ /* 0x000fe2000834000b */
[----:B------:R-:W-:Y:S01]  /*2ed0*/  STTM.x64 tmem[UR11+0x180], RZ ;  /* 0x000180ff000079ed */ /* 0x000fe2000834000b */
[----:B------:R-:W-:Y:S01]  /*2ee0*/  STTM.x64 tmem[UR11+0x1c0], RZ ;  /* 0x0001c0ff000079ed */ /* 0x000fe2000834000b */
[----:B------:R-:W1:Y:S02]  /*2ef0*/  FENCE.VIEW.ASYNC.T ;  /* 0x00000000000073c6 */ /* 0x000e640000000200 */
[----:B-1----:R-:W-:Y:S01]  /*2f00*/  VOTEU.ALL UP1, P5 ;  /* 0x0000000000ff7886 */ /* 0x002fe20002820000 */
[----:B------:R-:W-:Y:S01]  /*2f10*/  @!P6 IMAD.IADD R124, R124, 0x1, -R77 ;  /* 0x000000017c7ce824 */ /* 0x000fe200078e0a4d */
[----:B------:R-:W-:Y:S01]  /*2f20*/  VOTEU.ALL UP2, P5 ;  /* 0x0000000000ff7886 */ /* 0x000fe20002840000 */
[----:B------:R-:W-:Y:S01]  /*2f30*/  ISETP.GT.U32.AND P6, PT, R77, R115, PT ;  /* 0x000000734d00720c */ /* 0x000fe20003fc4070 */
[----:B------:R-:W-:Y:S01]  /*2f40*/  IMAD.MOV.U32 R20, RZ, RZ, R7 ;  /* 0x000000ffff147224 */ /* 0x000fe200078e0007 */
[----:B------:R-:W-:-:S04]  /*2f50*/  @!UP1 UIADD3 UR14, UPT, UPT, -UR4, 0x100000, URZ ;  /* 0x00100000040e9890 */ /* 0x000fc8000fffe1ff */
[----:B------:R-:W-:Y:S02]  /*2f60*/  @!UP1 USHF.L.U32 UR15, UR14, 0xb, URZ ;  /* 0x0000000b0e0f9899 */ /* 0x000fe400080006ff */
[----:B------:R-:W-:Y:S01]  /*2f70*/  @!UP1 USHF.L.U32 UR14, UR14, 0x1, URZ ;  /* 0x000000010e0e9899 */ /* 0x000fe200080006ff */
[----:B------:R-:W-:Y:S01]  /*2f80*/  BAR.SYNC.DEFER_BLOCKING 0x0 ;  /* 0x0000000000007b1d */ /* 0x000fe20000010000 */
[----:B------:R-:W-:Y:S01]  /*2f90*/  ISETP.GT.U32.AND P4, PT, R77, R114, PT ;  /* 0x000000724d00720c */ /* 0x000fe20003f84070 */
[----:B------:R-:W-:-:S04]  /*2fa0*/  IMAD R7, R17, UR20, RZ ;  /* 0x0000001411077c24 */ /* 0x000fc8000f8e02ff */
[----:B------:R1:W-:Y:S01]  /*2fb0*/  STL [R1+0xa80], R4 ;  /* 0x000a800401007387 */ /* 0x0003e20000100800 */
[----:B------:R-:W-:Y:S01]  /*2fc0*/  @!P6 IMAD.IADD R115, R115, 0x1, -R77 ;  /* 0x000000017373e824 */ /* 0x000fe200078e0a4d */
[----:B0-----:R-:W-:Y:S01]  /*2fd0*/  IADD3 R5, P6, PT, R7, UR16, RZ ;  /* 0x0000001007057c10 */ /* 0x001fe2000ffde0ff */
[----:B------:R-:W-:Y:S01]  /*2fe0*/  USHF.L.U32 UR5, UR8, 0x3, URZ ;  /* 0x0000000308057899 */ /* 0x000fe200080006ff */
[----:B------:R-:W-:-:S04]  /*2ff0*/  LOP3.LUT R98, R98, 0xffff, RZ, 0xc0, !PT ;  /* 0x0000ffff62627812 */ /* 0x000fc800078ec0ff */
[----:B------:R-:W-:Y:S01]  /*3000*/  @!P4 IMAD.IADD R114, R114, 0x1, -R77 ;  /* 0x000000017272c824 */ /* 0x000fe200078e0a4d */
[----:B------:R-:W-:Y:S01]  /*3010*/  LEA.HI.X.SX32 R7, R7, UR17, 0x1, P6 ;  /* 0x0000001107077c11 */ /* 0x000fe2000b0f0eff */
[----:B------:R-:W-:Y:S01]  /*3020*/  @!P2 IMAD.MOV.U32 R10, RZ, RZ, R5 ;  /* 0x000000ffff0aa224 */ /* 0x000fe200078e0005 */
[----:B------:R-:W-:Y:S01]  /*3030*/  ISETP.GT.U32.AND P6, PT, R77, R80, PT ;  /* 0x000000504d00720c */ /* 0x000fe20003fc4070 */
[----:B-1----:R-:W-:Y:S01]  /*3040*/  IMAD.MOV.U32 R4, RZ, RZ, R8 ;  /* 0x000000ffff047224 */ /* 0x002fe200078e0008 */
[----:B------:R-:W-:Y:S01]  /*3050*/  PRMT R28, RZ, 0x7610, R28 ;  /* 0x00007610ff1c7816 */ /* 0x000fe2000000001c */
[----:B------:R-:W-:Y:S01]  /*3060*/  IMAD R8, R18, UR20, RZ ;  /* 0x0000001412087c24 */ /* 0x000fe2000f8e02ff */
[----:B------:R-:W-:Y:S01]  /*3070*/  PRMT R27, RZ, 0x7610, R27 ;  /* 0x00007610ff1b7816 */ /* 0x000fe2000000001b */
[----:B------:R-:W-:Y:S01]  /*3080*/  @!P2 IMAD.MOV.U32 R11, RZ, RZ, R7 ;  /* 0x000000ffff0ba224 */ /* 0x000fe200078e0007 */
[----:B------:R-:W-:Y:S01]  /*3090*/  PRMT R26, RZ, 0x7610, R26 ;  /* 0x00007610ff1a7816 */ /* 0x000fe2000000001a */
[----:B------:R-:W0:Y:S02]  /*30a0*/  FENCE.VIEW.ASYNC.S ;  /* 0x00000000000073c6 */ /* 0x000e240000000000 */
[----:B0-----:R0:W1:Y:S02]  /*30b0*/  @!UP2 SYNCS.EXCH.64 URZ, [UR13], UR14 ;  /* 0x0000000e0dffa5b2 */ /* 0x0010640008000100 */
[----:B-1----:R-:W-:Y:S01]  /*30c0*/  BAR.SYNC.DEFER_BLOCKING 0x0 ;  /* 0x0000000000007b1d */ /* 0x002fe20000010000 */
[----:B------:R-:W-:-:S04]  /*30d0*/  IADD3 R6, P4, PT, R8, UR16, RZ ;  /* 0x0000001008067c10 */ /* 0x000fc8000ff9e0ff */
[----:B------:R-:W-:Y:S02]  /*30e0*/  LEA.HI.X.SX32 R8, R8, UR17, 0x1, P4 ;  /* 0x0000001108087c11 */ /* 0x000fe4000a0f0eff */
[----:B------:R-:W-:Y:S01]  /*30f0*/  ISETP.GT.U32.AND P4, PT, R77, R161, PT ;  /* 0x000000a14d00720c */ /* 0x000fe20003f84070 */
[----:B------:R-:W-:Y:S01]  /*3100*/  USHF.R.S32.HI UR6, URZ, 0x1f, UR5 ;  /* 0x0000001fff067899 */ /* 0x000fe20008011405 */
[----:B------:R-:W-:Y:S01]  /*3110*/  @!P6 IMAD.IADD R80, R80, 0x1, -R77 ;  /* 0x000000015050e824 */ /* 0x000fe200078e0a4d */
[----:B------:R-:W-:Y:S01]  /*3120*/  IADD3 R9, P6, PT, R5, UR5, RZ ;  /* 0x0000000505097c10 */ /* 0x000fe2000ffde0ff */
[----:B------:R-:W-:Y:S01]  /*3130*/  STL [R1+0xa7c], R3 ;  /* 0x000a7c0301007387 */ /* 0x000fe20000100800 */
[----:B------:R-:W-:-:S03]  /*3140*/  SHF.R.U32.HI R13, RZ, 0xf, R98 ;  /* 0x0000000fff0d7819 */ /* 0x000fc60000011662 */
[----:B------:R1:W2:Y:S05]  /*3150*/  @!P2 LDG.E.U8 R4, desc[UR24][R10.64] ;  /* 0x000000180a04a981 */ /* 0x0002aa000c1e1100 */
[----:B------:R-:W-:Y:S01]  /*3160*/  @!P4 IMAD.IADD R161, R161, 0x1, -R77 ;  /* 0x00000001a1a1c824 */ /* 0x000fe200078e0a4d */
[----:B------:R-:W-:Y:S01]  /*3170*/  ISETP.GT.U32.AND P4, PT, R77, R81, PT ;  /* 0x000000514d00720c */ /* 0x000fe20003f84070 */
[----:B------:R-:W-:Y:S01]  /*3180*/  @!P3 IMAD.MOV.U32 R14, RZ, RZ, R9 ;  /* 0x000000ffff0eb224 */ /* 0x000fe200078e0009 */
[----:B------:R-:W-:Y:S01]  /*3190*/  SHF.R.U32.HI R17, RZ, 0x7, R98 ;  /* 0x00000007ff117819 */ /* 0x000fe20000011662 */
[----:B------:R-:W-:Y:S01]  /*31a0*/  STL [R1+0xa78], R2 ;  /* 0x000a780201007387 */ /* 0x000fe20000100800 */
[----:B------:R-:W-:-:S02]  /*31b0*/  PRMT R25, RZ, 0x7610, R25 ;  /* 0x00007610ff197816 */ /* 0x000fc40000000019 */
[----:B------:R-:W-:Y:S01]  /*31c0*/  PRMT R24, RZ, 0x7610, R24 ;  /* 0x00007610ff187816 */ /* 0x000fe20000000018 */
[----:B------:R-:W-:Y:S01]  /*31d0*/  STL [R1+0xa74], R0 ;  /* 0x000a740001007387 */ /* 0x000fe20000100800 */
[----:B-1----:R-:W-:Y:S02]  /*31e0*/  @!P2 IMAD.MOV.U32 R10, RZ, RZ, R6 ;  /* 0x000000ffff0aa224 */ /* 0x002fe400078e0006 */
[----:B------:R-:W-:-:S05]  /*31f0*/  @!P2 IMAD.MOV.U32 R11, RZ, RZ, R8 ;  /* 0x000000ffff0ba224 */ /* 0x000fca00078e0008 */
[----:B------:R1:W3:Y:S02]  /*3200*/  @!P2 LDG.E.U8 R20, desc[UR24][R10.64] ;  /* 0x000000180a14a981 */ /* 0x0002e4000c1e1100 */
[----:B-1----:R-:W-:Y:S02]  /*3210*/  IADD3.X R11, PT, PT, R7, UR6, RZ, P6, !PT ;  /* 0x00000006070b7c10 */ /* 0x002fe4000b7fe4ff */
[----:B------:R-:W-:Y:S01]  /*3220*/  IADD3 R10, P2, PT, R6, UR5, RZ ;  /* 0x00000005060a7c10 */ /* 0x000fe2000ff5e0ff */
[----:B------:R-:W-:Y:S02]  /*3230*/  USHF.L.U32 UR5, UR8, 0x4, URZ ;  /* 0x0000000408057899 */ /* 0x000fe400080006ff */
[----:B------:R-:W-:Y:S01]  /*3240*/  @!P3 IMAD.MOV.U32 R15, RZ, RZ, R11 ;  /* 0x000000ffff0fb224 */ /* 0x000fe200078e000b */
[----:B------:R-:W-:Y:S02]  /*3250*/  IADD3.X R12, PT, PT, R8, UR6, RZ, P2, !PT ;  /* 0x00000006080c7c10 */ /* 0x000fe400097fe4ff */
[----:B------:R-:W-:Y:S01]  /*3260*/  LOP3.LUT P2, RZ, R13, 0x1, RZ, 0xc0, !PT ;  /* 0x000000010dff7812 */ /* 0x000fe2000784c0ff */
[----:B------:R-:W-:Y:S01]  /*3270*/  USHF.R.S32.HI UR6, URZ, 0x1f, UR5 ;  /* 0x0000001fff067899 */ /* 0x000fe20008011405 */
[----:B------:R1:W4:Y:S01]  /*3280*/  @!P3 LDG.E.U8 R28, desc[UR24][R14.64] ;  /* 0x000000180e1cb981 */ /* 0x000322000c1e1100 */
[----:B------:R-:W-:Y:S01]  /*3290*/  @!P4 IMAD.IADD R81, R81, 0x1, -R77 ;  /* 0x000000015151c824 */ /* 0x000fe200078e0a4d */
[----:B------:R-:W-:Y:S01]  /*32a0*/  IADD3 R13, P4, PT, R5, UR5, RZ ;  /* 0x00000005050d7c10 */ /* 0x000fe2000ff9e0ff */
[----:B-1----:R-:W-:-:S02]  /*32b0*/  @!P3 IMAD.MOV.U32 R14, RZ, RZ, R10 ;  /* 0x000000ffff0eb224 */ /* 0x002fc400078e000a */
[----:B------:R-:W-:-:S05]  /*32c0*/  @!P3 IMAD.MOV.U32 R15, RZ, RZ, R12 ;  /* 0x000000ffff0fb224 */ /* 0x000fca00078e000c */
[----:B------:R1:W2:Y:S01]  /*32d0*/  @!P3 LDG.E.U8 R27, desc[UR24][R14.64] ;  /* 0x000000180e1bb981 */ /* 0x0002a2000c1e1100 */
[----:B------:R-:W-:Y:S01]  /*32e0*/  @P2 IMAD.MOV.U32 R18, RZ, RZ, R13 ;  /* 0x000000ffff122224 */ /* 0x000fe200078e000d */
[----:B-1----:R-:W-:Y:S02]  /*32f0*/  IADD3.X R15, PT, PT, R7, UR6, RZ, P4, !PT ;  /* 0x00000006070f7c10 */ /* 0x002fe4000a7fe4ff */
[----:B------:R-:W-:-:S03]  /*3300*/  IADD3 R14, P3, PT, R6, UR5, RZ ;  /* 0x00000005060e7c10 */ /* 0x000fc6000ff7e0ff */
[----:B------:R-:W-:Y:S01]  /*3310*/  @P2 IMAD.MOV.U32 R19, RZ, RZ, R15 ;  /* 0x000000ffff132224 */ /* 0x000fe200078e000f */
[----:B------:R-:W-:Y:S01]  /*3320*/  IADD3.X R16, PT, PT, R8, UR6, RZ, P3, !PT ;  /* 0x0000000608107c10 */ /* 0x000fe20009ffe4ff */
[----:B------:R-:W-:-:S03]  /*3330*/  UIMAD UR5, UR8, 0x18, URZ ;  /* 0x00000018080578a4 */ /* 0x000fc6000f8e02ff */
[----:B------:R1:W4:Y:S01]  /*3340*/  @P2 LDG.E.U8 R26, desc[UR24][R18.64] ;  /* 0x00000018121a2981 */ /* 0x000322000c1e1100 */
[----:B------:R-:W-:Y:S01]  /*3350*/  LOP3.LUT P3, RZ, R17, 0x1, RZ, 0xc0, !PT ;  /* 0x0000000111ff7812 */ /* 0x000fe2000786c0ff */
[----:B------:R-:W-:Y:S01]  /*3360*/  USHF.R.S32.HI UR6, URZ, 0x1f, UR5 ;  /* 0x0000001fff067899 */ /* 0x000fe20008011405 */
[----:B-1----:R-:W-:Y:S02]  /*3370*/  @P2 IMAD.MOV.U32 R18, RZ, RZ, R14 ;  /* 0x000000ffff122224 */ /* 0x002fe400078e000e */
[----:B------:R-:W-:-:S05]  /*3380*/  @P2 IMAD.MOV.U32 R19, RZ, RZ, R16 ;  /* 0x000000ffff132224 */ /* 0x000fca00078e0010 */
[----:B------:R1:W4:Y:S01]  /*3390*/  @P2 LDG.E.U8 R25, desc[UR24][R18.64] ;  /* 0x0000001812192981 */ /* 0x000322000c1e1100 */
[----:B------:R-:W-:-:S04]  /*33a0*/  IADD3 R173, P2, PT, R5, UR5, RZ ;  /* 0x0000000505ad7c10 */ /* 0x000fc8000ff5e0ff */
[----:B------:R-:W-:Y:S01]  /*33b0*/  IADD3.X R172, PT, PT, R7, UR6, RZ, P2, !PT ;  /* 0x0000000607ac7c10 */ /* 0x000fe200097fe4ff */
[----:B-1----:R-:W-:-:S04]  /*33c0*/  @P3 IMAD.MOV.U32 R18, RZ, RZ, R173 ;  /* 0x000000ffff123224 */ /* 0x002fc800078e00ad */
[----:B------:R-:W-:-:S05]  /*33d0*/  @P3 IMAD.MOV.U32 R19, RZ, RZ, R172 ;  /* 0x000000ffff133224 */ /* 0x000fca00078e00ac */
[----:B------:R1:W4:Y:S01]  /*33e0*/  @P3 LDG.E.U8 R24, desc[UR24][R18.64] ;  /* 0x0000001812183981 */ /* 0x000322000c1e1100 */
[C---:B------:R-:W-:Y:S02]  /*33f0*/  ISETP.GT.U32.AND P6, PT, R77.reuse, R163, PT ;  /* 0x000000a34d00720c */ /* 0x040fe40003fc4070 */
[----:B------:R-:W-:Y:S01]  /*3400*/  ISETP.GT.U32.AND P4, PT, R77, R160, PT ;  /* 0x000000a04d00720c */ /* 0x000fe20003f84070 */
[----:B------:R-:W-:Y:S10]  /*3410*/  STL [R1+0xa88], R9 ;  /* 0x000a880901007387 */ /* 0x000ff40000100800 */
[--C-:B------:R-:W-:Y:S01]  /*3420*/  @!P6 IMAD.IADD R163, R163, 0x1, -R77.reuse ;  /* 0x00000001a3a3e824 */ /* 0x100fe200078e0a4d */
[----:B------:R-:W-:Y:S01]  /*3430*/  ISETP.GT.U32.AND P6, PT, R77, R159, PT ;  /* 0x0000009f4d00720c */ /* 0x000fe20003fc4070 */
[----:B------:R-:W-:Y:S01]  /*3440*/  STL [R1+0xa84], R11 ;  /* 0x000a840b01007387 */ /* 0x000fe20000100800 */
[----:B------:R-:W-:Y:S01]  /*3450*/  @!P4 IMAD.IADD R160, R160, 0x1, -R77 ;  /* 0x00000001a0a0c824 */ /* 0x000fe200078e0a4d */
[----:B------:R-:W-:-:S02]  /*3460*/  IADD3 R175, P4, PT, R6, UR5, RZ ;  /* 0x0000000506af7c10 */ /* 0x000fc4000ff9e0ff */
[----:B------:R-:W-:Y:S01]  /*3470*/  STL [R1+0xa90], R10 ;  /* 0x000a900a01007387 */ /* 0x000fe20000100800 */
[----:B------:R-:W-:-:S03]  /*3480*/  PRMT R22, RZ, 0x7610, R22 ;  /* 0x00007610ff167816 */ /* 0x000fc60000000016 */
[----:B------:R-:W-:Y:S01]  /*3490*/  STL [R1+0xa8c], R12 ;  /* 0x000a8c0c01007387 */ /* 0x000fe20000100800 */
[----:B------:R-:W-:-:S03]  /*34a0*/  IADD3.X R174, PT, PT, R8, UR6, RZ, P4, !PT ;  /* 0x0000000608ae7c10 */ /* 0x000fc6000a7fe4ff */
[----:B------:R-:W-:Y:S01]  /*34b0*/  STL [R1+0xa98], R13 ;  /* 0x000a980d01007387 */ /* 0x000fe20000100800 */
[----:B------:R-:W-:-:S03]  /*34c0*/  @!P6 IMAD.IADD R159, R159, 0x1, -R77 ;  /* 0x000000019f9fe824 */ /* 0x000fc600078e0a4d */
[----:B------:R-:W-:Y:S01]  /*34d0*/  STL [R1+0xa94], R15 ;  /* 0x000a940f01007387 */ /* 0x000fe20000100800 */
[----:B------:R-:W-:-:S03]  /*34e0*/  ISETP.GT.U32.AND P6, PT, R77, R84, PT ;  /* 0x000000544d00720c */ /* 0x000fc60003fc4070 */
[----:B------:R-:W-:Y:S01]  /*34f0*/  STL [R1+0xaa0], R14 ;  /* 0x000aa00e01007387 */ /* 0x000fe20000100800 */
[----:B------:R-:W-:-:S03]  /*3500*/  ISETP.GT.U32.AND P2, PT, R77, R154, PT ;  /* 0x0000009a4d00720c */ /* 0x000fc60003f44070 */
[----:B------:R-:W-:Y:S01]  /*3510*/  STL [R1+0xa9c], R16 ;  /* 0x000a9c1001007387 */ /* 0x000fe20000100800 */
[----:B-1----:R-:W-:-:S03]  /*3520*/  @P3 IMAD.MOV.U32 R18, RZ, RZ, R175 ;  /* 0x000000ffff123224 */ /* 0x002fc600078e00af */
[----:B------:R-:W-:Y:S01]  /*3530*/  STL [R1+0xaa8], R173 ;  /* 0x000aa8ad01007387 */ /* 0x000fe20000100800 */
[----:B------:R-:W-:-:S03]  /*3540*/  VIADD R17, R21, 0xfffffff6 ;  /* 0xfffffff615117836 */ /* 0x000fc60000000000 */
[----:B------:R-:W-:Y:S01]  /*3550*/  STL [R1+0xaa4], R172 ;  /* 0x000aa4ac01007387 */ /* 0x000fe20000100800 */
[----:B------:R-:W-:-:S03]  /*3560*/  @P3 IMAD.MOV.U32 R19, RZ, RZ, R174 ;  /* 0x000000ffff133224 */ /* 0x000fc600078e00ae */
[----:B------:R1:W-:Y:S01]  /*3570*/  STL [R1+0xab0], R175 ;  /* 0x000ab0af01007387 */ /* 0x0003e20000100800 */
[----:B------:R-:W-:Y:S01]  /*3580*/  USHF.R.S32.HI UR5, URZ, 0x1f, UR8 ;  /* 0x0000001fff057899 */ /* 0x000fe20008011408 */
[----:B------:R-:W-:Y:S01]  /*3590*/  ISETP.GE.U32.AND P4, PT, R17, 0x7fffffd7, PT ;  /* 0x7fffffd71100780c */ /* 0x000fe20003f86070 */
[----:B-1----:R-:W-:Y:S02]  /*35a0*/  IMAD.MOV.U32 R175, RZ, RZ, R22 ;  /* 0x000000ffffaf7224 */ /* 0x002fe400078e0016 */
[----:B------:R-:W-:-:S04]  /*35b0*/  @!P6 IMAD.IADD R84, R84, 0x1, -R77 ;  /* 0x000000015454e824 */ /* 0x000fc800078e0a4d */
[----:B------:R1:W4:Y:S01]  /*35c0*/  @P3 LDG.E.U8 R175, desc[UR24][R18.64] ;  /* 0x0000001812af3981 */ /* 0x000322000c1e1100 */
[----:B------:R-:W-:Y:S01]  /*35d0*/  IADD3 R17, P3, PT, R5, UR8, RZ ;  /* 0x0000000805117c10 */ /* 0x000fe2000ff7e0ff */
[----:B------:R-:W-:Y:S01]  /*35e0*/  @!P2 IMAD.IADD R154, R154, 0x1, -R77 ;  /* 0x000000019a9aa824 */ /* 0x000fe200078e0a4d */
[----:B------:R-:W-:Y:S02]  /*35f0*/  ISETP.GT.U32.AND P6, PT, R77, R85, PT ;  /* 0x000000554d00720c */ /* 0x000fe40003fc4070 */
[----:B------:R-:W-:Y:S02]  /*3600*/  PRMT R172, RZ, 0x7610, R172 ;  /* 0x00007610ffac7816 */ /* 0x000fe400000000ac */
[----:B-1----:R-:W-:Y:S02]  /*3610*/  IADD3.X R19, PT, PT, R7, UR5, RZ, P3, !PT ;  /* 0x0000000507137c10 */ /* 0x002fe40009ffe4ff */
[----:B------:R-:W-:Y:S01]  /*3620*/  IADD3 R18, P2, PT, R6, UR8, RZ ;  /* 0x0000000806127c10 */ /* 0x000fe2000ff5e0ff */
[----:B------:R-:W-:Y:S01]  /*3630*/  @!P0 IMAD.MOV.U32 R22, RZ, RZ, R17 ;  /* 0x000000ffff168224 */ /* 0x000fe200078e0011 */
[----:B------:R-:W-:Y:S01]  /*3640*/  ISETP.GT.U32.AND P3, PT, R77, R156, PT ;  /* 0x0000009c4d00720c */ /* 0x000fe20003f64070 */
[----:B------:R-:W-:-:S02]  /*3650*/  @!P0 IMAD.MOV.U32 R23, RZ, RZ, R19 ;  /* 0x000000ffff178224 */ /* 0x000fc400078e0013 */
[----:B------:R-:W-:Y:S01]  /*3660*/  VIADD R21, R21, 0xfffffffd ;  /* 0xfffffffd15157836 */ /* 0x000fe20000000000 */
[----:B------:R-:W-:Y:S02]  /*3670*/  PRMT R173, RZ, 0x7610, R173 ;  /* 0x00007610ffad7816 */ /* 0x000fe400000000ad */
[----:B------:R1:W4:Y:S01]  /*3680*/  @!P0 LDG.E.U8 R172, desc[UR24][R22.64] ;  /* 0x0000001816ac8981 */ /* 0x000322000c1e1100 */
[--C-:B------:R-:W-:Y:S02]  /*3690*/  @!P6 IMAD.IADD R85, R85, 0x1, -R77.reuse ;  /* 0x000000015555e824 */ /* 0x100fe400078e0a4d */
[----:B-1----:R-:W-:Y:S01]  /*36a0*/  @!P0 IMAD.MOV.U32 R22, RZ, RZ, R18 ;  /* 0x000000ffff168224 */ /* 0x002fe200078e0012 */
[----:B------:R-:W-:Y:S03]  /*36b0*/  STL [R1+0xaac], R174 ;  /* 0x000aacae01007387 */ /* 0x000fe60000100800 */
[----:B------:R-:W-:Y:S01]  /*36c0*/  @!P3 IMAD.IADD R156, R156, 0x1, -R77 ;  /* 0x000000019c9cb824 */ /* 0x000fe200078e0a4d */
[----:B------:R-:W-:Y:S01]  /*36d0*/  STL [R1+0xab8], R17 ;  /* 0x000ab81101007387 */ /* 0x000fe20000100800 */
[----:B------:R-:W-:-:S03]  /*36e0*/  PRMT R16, RZ, 0x7610, R16 ;  /* 0x00007610ff107816 */ /* 0x000fc60000000010 */
[----:B------:R-:W-:Y:S04]  /*36f0*/  STL [R1+0xab4], R19 ;  /* 0x000ab41301007387 */ /* 0x000fe80000100800 */
[----:B------:R2:W-:Y:S01]  /*3700*/  STL [R1+0xac0], R18 ;  /* 0x000ac01201007387 */ /* 0x0005e20000100800 */
[----:B------:R-:W-:Y:S02]  /*3710*/  PRMT R15, RZ, 0x7610, R15 ;  /* 0x00007610ff0f7816 */ /* 0x000fe4000000000f */
[----:B------:R-:W-:Y:S02]  /*3720*/  PRMT R13, RZ, 0x7610, R13 ;  /* 0x00007610ff0d7816 */ /* 0x000fe4000000000d */
[----:B------:R-:W-:Y:S02]  /*3730*/  SHF.R.U32.HI R29, RZ, 0x6, R98 ;  /* 0x00000006ff1d7819 */ /* 0x000fe40000011662 */
[----:B------:R-:W-:-:S02]  /*3740*/  PRMT R2, RZ, 0x7610, R2 ;  /* 0x00007610ff027816 */ /* 0x000fc40000000002 */
[----:B------:R-:W-:Y:S02]  /*3750*/  PRMT R12, RZ, 0x7610, R12 ;  /* 0x00007610ff0c7816 */ /* 0x000fe4000000000c */
[----:B------:R-:W-:Y:S02]  /*3760*/  PRMT R10, RZ, 0x7610, R10 ;  /* 0x00007610ff0a7816 */ /* 0x000fe4000000000a */
[----:B------:R-:W-:Y:S02]  /*3770*/  PRMT R11, RZ, 0x7610, R11 ;  /* 0x00007610ff0b7816 */ /* 0x000fe4000000000b */
[----:B------:R-:W-:Y:S01]  /*3780*/  PRMT R9, RZ, 0x7610, R9 ;  /* 0x00007610ff097816 */ /* 0x000fe20000000009 */
[----:B---3--:R-:W-:Y:S01]  /*3790*/  IMAD.MOV.U32 R14, RZ, RZ, R20 ;  /* 0x000000ffff0e7224 */ /* 0x008fe200078e0014 */
[----:B------:R-:W-:Y:S01]  /*37a0*/  IADD3.X R20, PT, PT, R8, UR5, RZ, P2, !PT ;  /* 0x0000000508147c10 */ /* 0x000fe200097fe4ff */
[----:B------:R-:W-:Y:S01]  /*37b0*/  UIMAD UR5, UR8, 0x9, URZ ;  /* 0x00000009080578a4 */ /* 0x000fe2000f8e02ff */
[----:B------:R-:W-:-:S03]  /*37c0*/  ISETP.GE.U32.AND P2, PT, R21, 0x7fffffde, PT ;  /* 0x7fffffde1500780c */ /* 0x000fc60003f46070 */
[----:B------:R-:W-:Y:S01]  /*37d0*/  @!P0 IMAD.MOV.U32 R23, RZ, RZ, R20 ;  /* 0x000000ffff178224 */ /* 0x000fe200078e0014 */
[----:B------:R-:W-:Y:S02]  /*37e0*/  USHF.R.S32.HI UR6, URZ, 0x1f, UR5 ;  /* 0x0000001fff067899 */ /* 0x000fe40008011405 */
[----:B------:R-:W-:Y:S02]  /*37f0*/  IADD3 R21, P6, PT, R5, UR5, RZ ;  /* 0x0000000505157c10 */ /* 0x000fe4000ffde0ff */
[----:B------:R1:W3:Y:S01]  /*3800*/  @!P0 LDG.E.U8 R173, desc[UR24][R22.64] ;  /* 0x0000001816ad8981 */ /* 0x0002e2000c1e1100 */
[----:B------:R-:W-:Y:S02]  /*3810*/  ISETP.GT.U32.AND P0, PT, R77, R151, PT ;  /* 0x000000974d00720c */ /* 0x000fe40003f04070 */
[----:B-1----:R-:W-:Y:S02]  /*3820*/  IADD3.X R23, PT, PT, R7, UR6, RZ, P6, !PT ;  /* 0x0000000607177c10 */ /* 0x002fe4000b7fe4ff */
[----:B------:R-:W-:Y:S01]  /*3830*/  IADD3 R22, P3, PT, R6, UR5, RZ ;  /* 0x0000000506167c10 */ /* 0x000fe2000ff7e0ff */
[----:B------:R-:W-:-:S08]  /*3840*/  UIMAD UR5, UR8, 0x11, URZ ;  /* 0x00000011080578a4 */ /* 0x000fd0000f8e02ff */
[----:B------:R-:W-:Y:S02]  /*3850*/  @!P0 IMAD.IADD R151, R151, 0x1, -R77 ;  /* 0x0000000197978824 */ /* 0x000fe400078e0a4d */
[----:B--2---:R-:W-:Y:S02]  /*3860*/  IMAD.MOV.U32 R18, RZ, RZ, R27 ;  /* 0x000000ffff127224 */ /* 0x004fe400078e001b */
[----:B------:R-:W-:Y:S01]  /*3870*/  @!P4 IMAD.MOV.U32 R27, RZ, RZ, R23 ;  /* 0x000000ffff1bc224 */ /* 0x000fe200078e0017 */
[----:B------:R-:W-:Y:S01]  /*3880*/  ISETP.GT.U32.AND P6, PT, R77, R152, PT ;  /* 0x000000984d00720c */ /* 0x000fe20003fc4070 */
[----:B----4-:R-:W-:Y:S02]  /*3890*/  IMAD.MOV.U32 R19, RZ, RZ, R26 ;  /* 0x000000ffff137224 */ /* 0x010fe400078e001a */
[----:B------:R-:W-:-:S05]  /*38a0*/  @!P4 IMAD.MOV.U32 R26, RZ, RZ, R21 ;  /* 0x000000ffff1ac224 */ /* 0x000fca00078e0015 */
[----:B------:R1:W2:Y:S01]  /*38b0*/  @!P4 LDG.E.U8 R16, desc[UR24][R26.64] ;  /* 0x000000181a10c981 */ /* 0x0002a2000c1e1100 */
[----:B------:R-:W-:Y:S01]  /*38c0*/  IMAD.MOV.U32 R17, RZ, RZ, R25 ;  /* 0x000000ffff117224 */ /* 0x000fe200078e0019 */
[----:B------:R-:W-:Y:S01]  /*38d0*/  SHF.R.U32.HI R25, RZ, 0xe, R98 ;  /* 0x0000000eff197819 */ /* 0x000fe20000011662 */
[----:B-1----:R-:W-:Y:S02]  /*38e0*/  @!P4 IMAD.MOV.U32 R26, RZ, RZ, R22 ;  /* 0x000000ffff1ac224 */ /* 0x002fe400078e0016 */
[----:B------:R-:W-:Y:S01]  /*38f0*/  IMAD.MOV.U32 R174, RZ, RZ, R24 ;  /* 0x000000ffffae7224 */ /* 0x000fe200078e0018 */
[----:B------:R-:W-:Y:S02]  /*3900*/  IADD3.X R24, PT, PT, R8, UR6, RZ, P3, !PT ;  /* 0x0000000608187c10 */ /* 0x000fe40009ffe4ff */
[----:B------:R-:W-:Y:S01]  /*3910*/  LOP3.LUT P3, RZ, R25, 0x1, RZ, 0xc0, !PT ;  /* 0x0000000119ff7812 */ /* 0x000fe2000786c0ff */
[----:B------:R-:W-:Y:S02]  /*3920*/  USHF.R.S32.HI UR6, URZ, 0x1f, UR5 ;  /* 0x0000001fff067899 */ /* 0x000fe40008011405 */
[----:B------:R-:W-:Y:S01]  /*3930*/  @!P4 IMAD.MOV.U32 R27, RZ, RZ, R24 ;  /* 0x000000ffff1bc224 */ /* 0x000fe200078e0018 */
[----:B------:R-:W-:-:S04]  /*3940*/  IADD3 R25, P0, PT, R5, UR5, RZ ;  /* 0x0000000505197c10 */ /* 0x000fc8000ff1e0ff */
[----:B------:R1:W4:Y:S04]  /*3950*/  @!P4 LDG.E.U8 R15, desc[UR24][R26.64] ;  /* 0x000000181a0fc981 */ /* 0x000328000c1e1100 */
[----:B------:R0:W-:Y:S01]  /*3960*/  STL [R1+0xabc], R20 ;  /* 0x000abc1401007387 */ /* 0x0001e20000100800 */
[----:B------:R-:W-:Y:S01]  /*3970*/  @P3 IMAD.MOV.U32 R30, RZ, RZ, R25 ;  /* 0x000000ffff1e3224 */ /* 0x000fe200078e0019 */
[----:B-1----:R-:W-:Y:S02]  /*3980*/  IADD3.X R27, PT, PT, R7, UR6, RZ, P0, !PT ;  /* 0x00000006071b7c10 */ /* 0x002fe400087fe4ff */
[----:B------:R-:W-:Y:S01]  /*3990*/  IADD3 R26, P4, PT, R6, UR5, RZ ;  /* 0x00000005061a7c10 */ /* 0x000fe2000ff9e0ff */
[----:B0-----:R-:W-:Y:S02]  /*39a0*/  IMAD.MOV.U32 R20, RZ, RZ, R28 ;  /* 0x000000ffff147224 */ /* 0x001fe400078e001c */
[----:B------:R-:W-:Y:S01]  /*39b0*/  @P3 IMAD.MOV.U32 R31, RZ, RZ, R27 ;  /* 0x000000ffff1f3224 */ /* 0x000fe200078e001b */
[----:B------:R-:W-:Y:S01]  /*39c0*/  IADD3.X R28, PT, PT, R8, UR6, RZ, P4, !PT ;  /* 0x00000006081c7c10 */ /* 0x000fe2000a7fe4ff */
[----:B------:R0:W-:Y:S01]  /*39d0*/  STL [R1+0xac8], R21 ;  /* 0x000ac81501007387 */ /* 0x0001e20000100800 */
[----:B------:R-:W-:Y:S01]  /*39e0*/  ISETP.GT.U32.AND P0, PT, R77, R146, PT ;  /* 0x000000924d00720c */ /* 0x000fe20003f04070 */
[----:B------:R-:W-:-:S02]  /*39f0*/  UIMAD UR5, UR8, 0x19, URZ ;  /* 0x00000019080578a4 */ /* 0x000fc4000f8e02ff */
[----:B------:R1:W2:Y:S01]  /*3a00*/  @P3 LDG.E.U8 R13, desc[UR24][R30.64] ;  /* 0x000000181e0d3981 */ /* 0x0002a2000c1e1100 */
[----:B------:R-:W-:Y:S01]  /*3a10*/  LOP3.LUT P4, RZ, R29, 0x1, RZ, 0xc0, !PT ;  /* 0x000000011dff7812 */ /* 0x000fe2000788c0ff */
[----:B0-----:R-:W0:Y:S01]  /*3a20*/  LDC R21, c[0x0][0x3a0] ;  /* 0x0000e800ff157b82 */ /* 0x001e220000000800 */
[----:B-1----:R-:W-:Y:S02]  /*3a30*/  @P3 IMAD.MOV.U32 R30, RZ, RZ, R26 ;  /* 0x000000ffff1e3224 */ /* 0x002fe400078e001a */
[----:B------:R-:W-:Y:S01]  /*3a40*/  @P3 IMAD.MOV.U32 R31, RZ, RZ, R28 ;  /* 0x000000ffff1f3224 */ /* 0x000fe200078e001c */
[----:B------:R-:W-:Y:S01]  /*3a50*/  USHF.R.S32.HI UR6, URZ, 0x1f, UR5 ;  /* 0x0000001fff067899 */ /* 0x000fe20008011405 */
[--C-:B------:R-:W-:Y:S01]  /*3a60*/  @!P6 IMAD.IADD R152, R152, 0x1, -R77.reuse ;  /* 0x000000019898e824 */ /* 0x100fe200078e0a4d */
[----:B------:R-:W-:Y:S02]  /*3a70*/  ISETP.GT.U32.AND P6, PT, R77, R88, PT ;  /* 0x000000584d00720c */ /* 0x000fe40003fc4070 */
[----:B------:R1:W2:Y:S01]  /*3a80*/  @P3 LDG.E.U8 R2, desc[UR24][R30.64] ;  /* 0x000000181e023981 */ /* 0x0002a2000c1e1100 */
[----:B------:R-:W-:Y:S01]  /*3a90*/  IADD3 R177, P3, PT, R5, UR5, RZ ;  /* 0x0000000505b17c10 */ /* 0x000fe2000ff7e0ff */
[----:B------:R-:W-:Y:S01]  /*3aa0*/  @!P0 IMAD.IADD R146, R146, 0x1, -R77 ;  /* 0x0000000192928824 */ /* 0x000fe200078e0a4d */
[----:B------:R-:W-:-:S02]  /*3ab0*/  IADD3 R179, P0, PT, R6, UR5, RZ ;  /* 0x0000000506b37c10 */ /* 0x000fc4000ff1e0ff */
[----:B------:R-:W-:Y:S02]  /*3ac0*/  IADD3.X R176, PT, PT, R7, UR6, RZ, P3, !PT ;  /* 0x0000000607b07c10 */ /* 0x000fe40009ffe4ff */
[----:B------:R-:W-:Y:S01]  /*3ad0*/  IADD3.X R178, PT, PT, R8, UR6, RZ, P0, !PT ;  /* 0x0000000608b27c10 */ /* 0x000fe200087fe4ff */
[----:B-1----:R-:W-:Y:S02]  /*3ae0*/  @P4 IMAD.MOV.U32 R30, RZ, RZ, R177 ;  /* 0x000000ffff1e4224 */ /* 0x002fe400078e00b1 */
[----:B------:R-:W-:Y:S02]  /*3af0*/  @P4 IMAD.MOV.U32 R31, RZ, RZ, R176 ;  /* 0x000000ffff1f4224 */ /* 0x000fe400078e00b0 */
[----:B------:R-:W-:Y:S01]  /*3b00*/  @!P6 IMAD.IADD R88, R88, 0x1, -R77 ;  /* 0x000000015858e824 */ /* 0x000fe200078e0a4d */
[----:B------:R-:W-:Y:S01]  /*3b10*/  ISETP.GT.U32.AND P6, PT, R77, R89, PT ;  /* 0x000000594d00720c */ /* 0x000fe20003fc4070 */
[----:B0-----:R-:W-:Y:S01]  /*3b20*/  VIADD R29, R21, 0xfffffff5 ;  /* 0xfffffff5151d7836 */ /* 0x001fe20000000000 */
[----:B------:R0:W2:Y:S01]  /*3b30*/  @P4 LDG.E.U8 R12, desc[UR24][R30.64] ;  /* 0x000000181e0c4981 */ /* 0x0000a2000c1e1100 */
[----:B------:R-:W-:-:S03]  /*3b40*/  USHF.L.U32 UR5, UR8, 0x1, URZ ;  /* 0x0000000108057899 */ /* 0x000fc600080006ff */
[----:B------:R-:W-:Y:S01]  /*3b50*/  ISETP.GE.U32.AND P0, PT, R29, 0x7fffffd6, PT ;  /* 0x7fffffd61d00780c */ /* 0x000fe20003f06070 */
[----:B------:R-:W-:Y:S01]  /*3b60*/  USHF.R.S32.HI UR6, URZ, 0x1f, UR5 ;  /* 0x0000001fff067899 */ /* 0x000fe20008011405 */
[----:B0-----:R-:W-:Y:S02]  /*3b70*/  @P4 IMAD.MOV.U32 R30, RZ, RZ, R179 ;  /* 0x000000ffff1e4224 */ /* 0x001fe400078e00b3 */
[----:B------:R-:W-:-:S05]  /*3b80*/  @P4 IMAD.MOV.U32 R31, RZ, RZ, R178 ;  /* 0x000000ffff1f4224 */ /* 0x000fca00078e00b2 */
[----:B------:R0:W2:Y:S01]  /*3b90*/  @P4 LDG.E.U8 R10, desc[UR24][R30.64] ;  /* 0x000000181e0a4981 */ /* 0x0000a2000c1e1100 */
[----:B------:R-:W-:Y:S01]  /*3ba0*/  IADD3 R29, P4, PT, R5, UR5, RZ ;  /* 0x00000005051d7c10 */ /* 0x000fe2000ff9e0ff */
[----:B------:R-:W-:Y:S01]  /*3bb0*/  @!P6 IMAD.IADD R89, R89, 0x1, -R77 ;  /* 0x000000015959e824 */ /* 0x000fe200078e0a4d */
[----:B------:R-:W-:Y:S02]  /*3bc0*/  ISETP.GT.U32.AND P3, PT, R77, R148, PT ;  /* 0x000000944d00720c */ /* 0x000fe40003f64070 */
[----:B0-----:R-:W-:Y:S02]  /*3bd0*/  IADD3.X R31, PT, PT, R7, UR6, RZ, P4, !PT ;  /* 0x00000006071f7c10 */ /* 0x001fe4000a7fe4ff */
[----:B------:R-:W-:Y:S01]  /*3be0*/  IADD3 R30, P6, PT, R6, UR5, RZ ;  /* 0x00000005061e7c10 */ /* 0x000fe2000ffde0ff */
[----:B------:R-:W-:Y:S02]  /*3bf0*/  @!P2 IMAD.MOV.U32 R34, RZ, RZ, R29 ;  /* 0x000000ffff22a224 */ /* 0x000fe400078e001d */
[----:B------:R-:W-:Y:S01]  /*3c00*/  @!P2 IMAD.MOV.U32 R35, RZ, RZ, R31 ;  /* 0x000000ffff23a224 */ /* 0x000fe200078e001f */
[----:B------:R-:W-:-:S02]  /*3c10*/  IADD3.X R32, PT, PT, R8, UR6, RZ, P6, !PT ;  /* 0x0000000608207c10 */ /* 0x000fc4000b7fe4ff */
[----:B------:R-:W-:Y:S01]  /*3c20*/  ISETP.GT.U32.AND P4, PT, R77, R91, PT ;  /* 0x0000005b4d00720c */ /* 0x000fe20003f84070 */
[----:B------:R-:W-:Y:S01]  /*3c30*/  VIADD R33, R21, 0xfffffffc ;  /* 0xfffffffc15217836 */ /* 0x000fe20000000000 */
[----:B------:R0:W2:Y:S01]  /*3c40*/  @!P2 LDG.E.U8 R11, desc[UR24][R34.64] ;  /* 0x00000018220ba981 */ /* 0x0000a2000c1e1100 */
[----:B------:R-:W-:Y:S01]  /*3c50*/  UIMAD UR5, UR8, 0xa, URZ ;  /* 0x0000000a080578a4 */ /* 0x000fe2000f8e02ff */
[----:B------:R-:W-:Y:S01]  /*3c60*/  @!P3 IMAD.IADD R148, R148, 0x1, -R77 ;  /* 0x000000019494b824 */ /* 0x000fe200078e0a4d */
[----:B------:R-:W-:Y:S02]  /*3c70*/  ISETP.GT.U32.AND P3, PT, R77, R90, PT ;  /* 0x0000005a4d00720c */ /* 0x000fe40003f64070 */
[----:B------:R-:W-:Y:S01]  /*3c80*/  USHF.R.S32.HI UR6, URZ, 0x1f, UR5 ;  /* 0x0000001fff067899 */ /* 0x000fe20008011405 */
[----:B0-----:R-:W-:Y:S02]  /*3c90*/  @!P2 IMAD.MOV.U32 R34, RZ, RZ, R30 ;  /* 0x000000ffff22a224 */ /* 0x001fe400078e001e */
[----:B------:R-:W-:Y:S01]  /*3ca0*/  @!P2 IMAD.MOV.U32 R35, RZ, RZ, R32 ;  /* 0x000000ffff23a224 */ /* 0x000fe200078e0020 */
[----:B------:R-:W-:-:S04]  /*3cb0*/  ISETP.GE.U32.AND P6, PT, R33, 0x7fffffdd, PT ;  /* 0x7fffffdd2100780c */ /* 0x000fc80003fc6070 */
[----:B------:R0:W2:Y:S01]  /*3cc0*/  @!P2 LDG.E.U8 R9, desc[UR24][R34.64] ;  /* 0x000000182209a981 */ /* 0x0000a2000c1e1100 */
[----:B------:R-:W-:Y:S01]  /*3cd0*/  IADD3 R33, P2, PT, R5, UR5, RZ ;  /* 0x0000000505217c10 */ /* 0x000fe2000ff5e0ff */
[----:B------:R-:W-:Y:S01]  /*3ce0*/  @!P4 IMAD.IADD R91, R91, 0x1, -R77 ;  /* 0x000000015b5bc824 */ /* 0x000fe200078e0a4d */
[----:B------:R-:W-:Y:S02]  /*3cf0*/  PRMT R0, RZ, 0x7610, R0 ;  /* 0x00007610ff007816 */ /* 0x000fe40000000000 */
[----:B0-----:R-:W-:Y:S02]  /*3d00*/  IADD3.X R35, PT, PT, R7, UR6, RZ, P2, !PT ;  /* 0x0000000607237c10 */ /* 0x001fe400097fe4ff */
[----:B------:R-:W-:Y:S01]  /*3d10*/  IADD3 R34, P4, PT, R6, UR5, RZ ;  /* 0x0000000506227c10 */ /* 0x000fe2000ff9e0ff */
[----:B------:R-:W-:Y:S01]  /*3d20*/  @!P0 IMAD.MOV.U32 R38, RZ, RZ, R33 ;  /* 0x000000ffff268224 */ /* 0x000fe200078e0021 */
[C---:B------:R-:W-:Y:S01]  /*3d30*/  ISETP.GT.U32.AND P2, PT, R77.reuse, R143, PT ;  /* 0x0000008f4d00720c */ /* 0x040fe20003f44070 */
[----:B------:R-:W-:Y:S01]  /*3d40*/  @!P0 IMAD.MOV.U32 R39, RZ, RZ, R35 ;  /* 0x000000ffff278224 */ /* 0x000fe200078e0023 */
[----:B------:R-:W-:Y:S01]  /*3d50*/  IADD3.X R36, PT, PT, R8, UR6, RZ, P4, !PT ;  /* 0x0000000608247c10 */ /* 0x000fe2000a7fe4ff */
[----:B------:R-:W-:Y:S01]  /*3d60*/  @!P3 IMAD.IADD R90, R90, 0x1, -R77 ;  /* 0x000000015a5ab824 */ /* 0x000fe200078e0a4d */
[----:B------:R-:W-:Y:S01]  /*3d70*/  SHF.R.U32.HI R37, RZ, 0xd, R98 ;  /* 0x0000000dff257819 */ /* 0x000fe20000011662 */
[----:B------:R-:W-:Y:S01]  /*3d80*/  UIMAD UR5, UR8, 0x12, URZ ;  /* 0x00000012080578a4 */ /* 0x000fe2000f8e02ff */
[----:B------:R-:W-:Y:S01]  /*3d90*/  ISETP.GT.U32.AND P3, PT, R77, R141, PT ;  /* 0x0000008d4d00720c */ /* 0x000fe20003f64070 */
[----:B------:R0:W2:Y:S01]  /*3da0*/  @!P0 LDG.E.U8 R0, desc[UR24][R38.64] ;  /* 0x0000001826008981 */ /* 0x0000a2000c1e1100 */
[----:B------:R-:W-:Y:S01]  /*3db0*/  PRMT R3, RZ, 0x7610, R3 ;  /* 0x00007610ff037816 */ /* 0x000fe20000000003 */
[----:B------:R-:W-:Y:S01]  /*3dc0*/  USHF.R.S32.HI UR6, URZ, 0x1f, UR5 ;  /* 0x0000001fff067899 */ /* 0x000fe20008011405 */
[----:B------:R-:W-:Y:S01]  /*3dd0*/  LOP3.LUT P4, RZ, R37, 0x1, RZ, 0xc0, !PT ;  /* 0x0000000125ff7812 */ /* 0x000fe2000788c0ff */
[----:B0-----:R-:W-:-:S02]  /*3de0*/  @!P0 IMAD.MOV.U32 R38, RZ, RZ, R34 ;  /* 0x000000ffff268224 */ /* 0x001fc400078e0022 */
[----:B------:R-:W-:Y:S02]  /*3df0*/  @!P0 IMAD.MOV.U32 R39, RZ, RZ, R36 ;  /* 0x000000ffff278224 */ /* 0x000fe400078e0024 */
[----:B------:R-:W-:-:S03]  /*3e00*/  @!P2 IMAD.IADD R143, R143, 0x1, -R77 ;  /* 0x000000018f8fa824 */ /* 0x000fc600078e0a4d */
[----:B------:R0:W2:Y:S01]  /*3e10*/  @!P0 LDG.E.U8 R3, desc[UR24][R38.64] ;  /* 0x0000001826038981 */ /* 0x0000a2000c1e1100 */
[----:B------:R-:W-:Y:S02]  /*3e20*/  IADD3 R37, P0, PT, R5, UR5, RZ ;  /* 0x0000000505257c10 */ /* 0x000fe4000ff1e0ff */
[----:B------:R-:W-:Y:S01]  /*3e30*/  ISETP.GT.U32.AND P2, PT, R77, R142, PT ;  /* 0x0000008e4d00720c */ /* 0x000fe20003f44070 */
[----:B------:R-:W-:Y:S01]  /*3e40*/  @!P3 IMAD.IADD R141, R141, 0x1, -R77 ;  /* 0x000000018d8db824 */ /* 0x000fe200078e0a4d */
[----:B------:R-:W-:Y:S02]  /*3e50*/  SHF.R.U32.HI R41, RZ, 0x5, R98 ;  /* 0x00000005ff297819 */ /* 0x000fe40000011662 */
[----:B0-----:R-:W-:Y:S02]  /*3e60*/  IADD3.X R39, PT, PT, R7, UR6, RZ, P0, !PT ;  /* 0x0000000607277c10 */ /* 0x001fe400087fe4ff */
[----:B------:R-:W-:Y:S02]  /*3e70*/  ISETP.GT.U32.AND P0, PT, R77, R144, PT ;  /* 0x000000904d00720c */ /* 0x000fe40003f04070 */
[----:B------:R-:W-:Y:S01]  /*3e80*/  IADD3 R38, P3, PT, R6, UR5, RZ ;  /* 0x0000000506267c10 */ /* 0x000fe2000ff7e0ff */
[----:B------:R-:W-:Y:S01]  /*3e90*/  @P4 IMAD.MOV.U32 R42, RZ, RZ, R37 ;  /* 0x000000ffff2a4224 */ /* 0x000fe200078e0025 */
[----:B------:R-:W-:Y:S01]  /*3ea0*/  PRMT R252, RZ, 0x7610, R252 ;  /* 0x00007610fffc7816 */ /* 0x000fe200000000fc */
[----:B------:R-:W-:Y:S01]  /*3eb0*/  @P4 IMAD.MOV.U32 R43, RZ, RZ, R39 ;  /* 0x000000ffff2b4224 */ /* 0x000fe200078e0027 */
[----:B------:R-:W-:Y:S01]  /*3ec0*/  UIMAD UR5, UR8, 0x1a, URZ ;  /* 0x0000001a080578a4 */ /* 0x000fe2000f8e02ff */
[----:B------:R-:W-:-:S02]  /*3ed0*/  IADD3.X R40, PT, PT, R8, UR6, RZ, P3, !PT ;  /* 0x0000000608287c10 */ /* 0x000fc40009ffe4ff */
[----:B------:R-:W-:Y:S01]  /*3ee0*/  LOP3.LUT P3, RZ, R41, 0x1, RZ, 0xc0, !PT ;  /* 0x0000000129ff7812 */ /* 0x000fe2000786c0ff */
[----:B------:R-:W-:Y:S01]  /*3ef0*/  USHF.R.S32.HI UR6, URZ, 0x1f, UR5 ;  /* 0x0000001fff067899 */ /* 0x000fe20008011405 */
[----:B------:R-:W-:Y:S01]  /*3f00*/  PRMT R251, RZ, 0x7610, R251 ;  /* 0x00007610fffb7816 */ /* 0x000fe200000000fb */
[----:B------:R0:W2:Y:S01]  /*3f10*/  @P4 LDG.E.U8 R252, desc[UR24][R42.64] ;  /* 0x000000182afc4981 */ /* 0x0000a2000c1e1100 */
[--C-:B------:R-:W-:Y:S01]  /*3f20*/  @!P2 IMAD.IADD R142, R142, 0x1, -R77.reuse ;  /* 0x000000018e8ea824 */ /* 0x100fe200078e0a4d */
[----:B------:R-:W-:Y:S01]  /*3f30*/  IADD3 R182, P2, PT, R5, UR5, RZ ;  /* 0x0000000505b67c10 */ /* 0x000fe2000ff5e0ff */
[----:B------:R-:W-:Y:S01]  /*3f40*/  @!P0 IMAD.IADD R144, R144, 0x1, -R77 ;  /* 0x0000000190908824 */ /* 0x000fe200078e0a4d */
[----:B------:R-:W-:Y:S02]  /*3f50*/  ISETP.GT.U32.AND P0, PT, R77, R139, PT ;  /* 0x0000008b4d00720c */ /* 0x000fe40003f04070 */
[----:B------:R-:W-:Y:S01]  /*3f60*/  IADD3.X R180, PT, PT, R7, UR6, RZ, P2, !PT ;  /* 0x0000000607b47c10 */ /* 0x000fe200097fe4ff */
[----:B0-----:R-:W-:-:S02]  /*3f70*/  @P4 IMAD.MOV.U32 R42, RZ, RZ, R38 ;  /* 0x000000ffff2a4224 */ /* 0x001fc400078e0026 */
[----:B------:R-:W-:Y:S01]  /*3f80*/  @P4 IMAD.MOV.U32 R43, RZ, RZ, R40 ;  /* 0x000000ffff2b4224 */ /* 0x000fe200078e0028 */
[----:B------:R-:W-:-:S04]  /*3f90*/  ISETP.GT.U32.AND P2, PT, R77, R140, PT ;  /* 0x0000008c4d00720c */ /* 0x000fc80003f44070 */
[----:B------:R0:W2:Y:S01]  /*3fa0*/  @P4 LDG.E.U8 R251, desc[UR24][R42.64] ;  /* 0x000000182afb4981 */ /* 0x0000a2000c1e1100 */
[----:B------:R-:W-:Y:S02]  /*3fb0*/  IADD3 R185, P4, PT, R6, UR5, RZ ;  /* 0x0000000506b97c10 */ /* 0x000fe4000ff9e0ff */
[----:B------:R-:W-:Y:S01]  /*3fc0*/  PRMT R250, RZ, 0x7610, R250 ;  /* 0x00007610fffa7816 */ /* 0x000fe200000000fa */
[----:B------:R-:W-:Y:S01]  /*3fd0*/  VIADD R41, R21, 0xfffffff4 ;  /* 0xfffffff415297836 */ /* 0x000fe20000000000 */
[----:B------:R-:W-:Y:S01]  /*3fe0*/  IADD3.X R184, PT, PT, R8, UR6, RZ, P4, !PT ;  /* 0x0000000608b87c10 */ /* 0x000fe2000a7fe4ff */
[----:B------:R-:W-:Y:S01]  /*3ff0*/  UIMAD UR5, UR8, 0x3, URZ ;  /* 0x00000003080578a4 */ /* 0x000fe2000f8e02ff */
[----:B0-----:R-:W-:Y:S02]  /*4000*/  @P3 IMAD.MOV.U32 R42, RZ, RZ, R182 ;  /* 0x000000ffff2a3224 */ /* 0x001fe400078e00b6 */
[----:B------:R-:W-:Y:S01]  /*4010*/  @P3 IMAD.MOV.U32 R43, RZ, RZ, R180 ;  /* 0x000000ffff2b3224 */ /* 0x000fe200078e00b4 */
[----:B------:R-:W-:Y:S01]  /*4020*/  PRMT R249, RZ, 0x7610, R249 ;  /* 0x00007610fff97816 */ /* 0x000fe200000000f9 */
[----:B------:R-:W-:Y:S01]  /*4030*/  USHF.R.S32.HI UR6, URZ, 0x1f, UR5 ;  /* 0x0000001fff067899 */ /* 0x000fe20008011405 */
[----:B------:R-:W-:-:S02]  /*4040*/  ISETP.GE.U32.AND P4, PT, R41, 0x7fffffd5, PT ;  /* 0x7fffffd52900780c */ /* 0x000fc40003f86070 */
[----:B------:R0:W2:Y:S01]  /*4050*/  @P3 LDG.E.U8 R250, desc[UR24][R42.64] ;  /* 0x000000182afa3981 */ /* 0x0000a2000c1e1100 */
[--C-:B------:R-:W-:Y:S01]  /*4060*/  @!P0 IMAD.IADD R139, R139, 0x1, -R77.reuse ;  /* 0x000000018b8b8824 */ /* 0x100fe200078e0a4d */
[----:B------:R-:W-:Y:S01]  /*4070*/  IADD3 R41, P0, PT, R5, UR5, RZ ;  /* 0x0000000505297c10 */ /* 0x000fe2000ff1e0ff */
[----:B------:R-:W-:Y:S01]  /*4080*/  @!P2 IMAD.IADD R140, R140, 0x1, -R77 ;  /* 0x000000018c8ca824 */ /* 0x000fe200078e0a4d */
[----:B------:R-:W-:Y:S01]  /*4090*/  ISETP.GT.U32.AND P2, PT, R77, R138, PT ;  /* 0x0000008a4d00720c */ /* 0x000fe20003f44070 */
[----:B0-----:R-:W-:Y:S02]  /*40a0*/  @P3 IMAD.MOV.U32 R42, RZ, RZ, R185 ;  /* 0x000000ffff2a3224 */ /* 0x001fe400078e00b9 */
[----:B------:R-:W-:-:S05]  /*40b0*/  @P3 IMAD.MOV.U32 R43, RZ, RZ, R184 ;  /* 0x000000ffff2b3224 */ /* 0x000fca00078e00b8 */
[----:B------:R0:W2:Y:S01]  /*40c0*/  @P3 LDG.E.U8 R249, desc[UR24][R42.64] ;  /* 0x000000182af93981 */ /* 0x0000a2000c1e1100 */
[----:B------:R-:W-:Y:S01]  /*40d0*/  PRMT R248, RZ, 0x7610, R248 ;  /* 0x00007610fff87816 */ /* 0x000fe200000000f8 */
[----:B------:R-:W-:Y:S01]  /*40e0*/  @!P6 IMAD.MOV.U32 R46, RZ, RZ, R41 ;  /* 0x000000ffff2ee224 */ /* 0x000fe200078e0029 */
[----:B0-----:R-:W-:Y:S02]  /*40f0*/  IADD3.X R43, PT, PT, R7, UR6, RZ, P0, !PT ;  /* 0x00000006072b7c10 */ /* 0x001fe400087fe4ff */
[----:B------:R-:W-:Y:S02]  /*4100*/  IADD3 R42, P3, PT, R6, UR5, RZ ;  /* 0x00000005062a7c10 */ /* 0x000fe4000ff7e0ff */
[----:B------:R-:W-:Y:S01]  /*4110*/  ISETP.GT.U32.AND P0, PT, R77, R93, PT ;  /* 0x0000005d4d00720c */ /* 0x000fe20003f04070 */
[----:B------:R-:W-:Y:S01]  /*4120*/  @!P6 IMAD.MOV.U32 R47, RZ, RZ, R43 ;  /* 0x000000ffff2fe224 */ /* 0x000fe200078e002b */
[----:B------:R-:W-:Y:S01]  /*4130*/  IADD3.X R44, PT, PT, R8, UR6, RZ, P3, !PT ;  /* 0x00000006082c7c10 */ /* 0x000fe20009ffe4ff */
[----:B------:R-:W-:Y:S01]  /*4140*/  VIADD R45, R21, 0xfffffffb ;  /* 0xfffffffb152d7836 */ /* 0x000fe20000000000 */
[----:B------:R-:W-:Y:S01]  /*4150*/  UIMAD UR5, UR8, 0xb, URZ ;  /* 0x0000000b080578a4 */ /* 0x000fe2000f8e02ff */
[----:B------:R-:W-:Y:S01]  /*4160*/  PRMT R247, RZ, 0x7610, R247 ;  /* 0x00007610fff77816 */ /* 0x000fe200000000f7 */
[----:B------:R0:W2:Y:S01]  /*4170*/  @!P6 LDG.E.U8 R248, desc[UR24][R46.64] ;  /* 0x000000182ef8e981 */ /* 0x0000a2000c1e1100 */
[----:B------:R-:W-:Y:S01]  /*4180*/  @!P2 IMAD.IADD R138, R138, 0x1, -R77 ;  /* 0x000000018a8aa824 */ /* 0x000fe200078e0a4d */
[----:B------:R-:W-:Y:S01]  /*4190*/  USHF.R.S32.HI UR6, URZ, 0x1f, UR5 ;  /* 0x0000001fff067899 */ /* 0x000fe20008011405 */
[----:B------:R-:W-:-:S02]  /*41a0*/  ISETP.GE.U32.AND P3, PT, R45, 0x7fffffdc, PT ;  /* 0x7fffffdc2d00780c */ /* 0x000fc40003f66070 */
[----:B------:R-:W-:Y:S01]  /*41b0*/  IADD3 R45, P2, PT, R5, UR5, RZ ;  /* 0x00000005052d7c10 */ /* 0x000fe2000ff5e0ff */
[----:B0-----:R-:W-:Y:S02]  /*41c0*/  @!P6 IMAD.MOV.U32 R46, RZ, RZ, R42 ;  /* 0x000000ffff2ee224 */ /* 0x001fe400078e002a */
[----:B------:R-:W-:Y:S02]  /*41d0*/  @!P6 IMAD.MOV.U32 R47, RZ, RZ, R44 ;  /* 0x000000ffff2fe224 */ /* 0x000fe400078e002c */
[----:B------:R-:W-:Y:S01]  /*41e0*/  @!P0 IMAD.IADD R93, R93, 0x1, -R77 ;  /* 0x000000015d5d8824 */ /* 0x000fe200078e0a4d */
[----:B------:R-:W-:Y:S02]  /*41f0*/  ISETP.GT.U32.AND P0, PT, R77, R92, PT ;  /* 0x0000005c4d00720c */ /* 0x000fe40003f04070 */
[----:B------:R0:W2:Y:S01]  /*4200*/  @!P6 LDG.E.U8 R247, desc[UR24][R46.64] ;  /* 0x000000182ef7e981 */ /* 0x0000a2000c1e1100 */
[----:B------:R-:W-:Y:S01]  /*4210*/  PRMT R246, RZ, 0x7610, R246 ;  /* 0x00007610fff67816 */ /* 0x000fe200000000f6 */
[----:B------:R-:W-:Y:S01]  /*4220*/  @!P4 IMAD.MOV.U32 R50, RZ, RZ, R45 ;  /* 0x000000ffff32c224 */ /* 0x000fe200078e002d */
[----:B------:R-:W-:-:S02]  /*4230*/  SHF.R.U32.HI R49, RZ, 0xc, R98 ;  /* 0x0000000cff317819 */ /* 0x000fc40000011662 */
[----:B0-----:R-:W-:Y:S02]  /*4240*/  IADD3.X R47, PT, PT, R7, UR6, RZ, P2, !PT ;  /* 0x00000006072f7c10 */ /* 0x001fe400097fe4ff */
[----:B------:R-:W-:Y:S01]  /*4250*/  IADD3 R46, P6, PT, R6, UR5, RZ ;  /* 0x00000005062e7c10 */ /* 0x000fe2000ffde0ff */
[----:B------:R-:W-:Y:S02]  /*4260*/  UIMAD UR5, UR8, 0x13, URZ ;  /* 0x00000013080578a4 */ /* 0x000fe4000f8e02ff */
[----:B------:R-:W-:Y:S01]  /*4270*/  @!P4 IMAD.MOV.U32 R51, RZ, RZ, R47 ;  /* 0x000000ffff33c224 */ /* 0x000fe200078e002f */
[----:B------:R-:W-:Y:S02]  /*4280*/  IADD3.X R48, PT, PT, R8, UR6, RZ, P6, !PT ;  /* 0x0000000608307c10 */ /* 0x000fe4000b7fe4ff */
[----:B------:R-:W-:Y:S02]  /*4290*/  ISETP.GT.U32.AND P2, PT, R77, R137, PT ;  /* 0x000000894d00720c */ /* 0x000fe40003f44070 */
[----:B------:R-:W-:Y:S01]  /*42a0*/  LOP3.LUT P6, RZ, R49, 0x1, RZ, 0xc0, !PT ;  /* 0x0000000131ff7812 */ /* 0x000fe200078cc0ff */
[----:B------:R0:W2:Y:S01]  /*42b0*/  @!P4 LDG.E.U8 R246, desc[UR24][R50.64] ;  /* 0x0000001832f6c981 */ /* 0x0000a2000c1e1100 */
[----:B------:R-:W-:Y:S01]  /*42c0*/  PRMT R245, RZ, 0x7610, R245 ;  /* 0x00007610fff57816 */ /* 0x000fe200000000f5 */
[----:B------:R-:W-:Y:S01]  /*42d0*/  USHF.R.S32.HI UR6, URZ, 0x1f, UR5 ;  /* 0x0000001fff067899 */ /* 0x000fe20008011405 */
[----:B------:R-:W-:Y:S01]  /*42e0*/  @!P0 IMAD.IADD R92, R92, 0x1, -R77 ;  /* 0x000000015c5c8824 */ /* 0x000fe200078e0a4d */
[----:B------:R-:W-:Y:S01]  /*42f0*/  IADD3 R49, P0, PT, R5, UR5, RZ ;  /* 0x0000000505317c10 */ /* 0x000fe2000ff1e0ff */
[----:B0-----:R-:W-:-:S02]  /*4300*/  @!P4 IMAD.MOV.U32 R50, RZ, RZ, R46 ;  /* 0x000000ffff32c224 */ /* 0x001fc400078e002e */
[----:B------:R-:W-:-:S05]  /*4310*/  @!P4 IMAD.MOV.U32 R51, RZ, RZ, R48 ;  /* 0x000000ffff33c224 */ /* 0x000fca00078e0030 */
[----:B------:R0:W2:Y:S01]  /*4320*/  @!P4 LDG.E.U8 R245, desc[UR24][R50.64] ;  /* 0x0000001832f5c981 */ /* 0x0000a2000c1e1100 */
[----:B------:R-:W-:Y:S01]  /*4330*/  PRMT R244, RZ, 0x7610, R244 ;  /* 0x00007610fff47816 */ /* 0x000fe200000000f4 */
[----:B------:R-:W-:Y:S01]  /*4340*/  @!P2 IMAD.IADD R137, R137, 0x1, -R77 ;  /* 0x000000018989a824 */ /* 0x000fe200078e0a4d */
[----:B------:R-:W-:Y:S01]  /*4350*/  ISETP.GT.U32.AND P2, PT, R77, R94, PT ;  /* 0x0000005e4d00720c */ /* 0x000fe20003f44070 */
[----:B------:R-:W-:Y:S01]  /*4360*/  @P6 IMAD.MOV.U32 R54, RZ, RZ, R49 ;  /* 0x000000ffff366224 */ /* 0x000fe200078e0031 */
[----:B0-----:R-:W-:Y:S02]  /*4370*/  IADD3.X R51, PT, PT, R7, UR6, RZ, P0, !PT ;  /* 0x0000000607337c10 */ /* 0x001fe400087fe4ff */
[----:B------:R-:W-:-:S03]  /*4380*/  IADD3 R50, P4, PT, R6, UR5, RZ ;  /* 0x0000000506327c10 */ /* 0x000fc6000ff9e0ff */
[----:B------:R-:W-:Y:S01]  /*4390*/  @P6 IMAD.MOV.U32 R55, RZ, RZ, R51 ;  /* 0x000000ffff376224 */ /* 0x000fe200078e0033 */
[----:B------:R-:W-:Y:S02]  /*43a0*/  IADD3.X R52, PT, PT, R8, UR6, RZ, P4, !PT ;  /* 0x0000000608347c10 */ /* 0x000fe4000a7fe4ff */
[----:B------:R-:W-:Y:S02]  /*43b0*/  SHF.R.U32.HI R53, RZ, 0x4, R98 ;  /* 0x00000004ff357819 */ /* 0x000fe40000011662 */
[----:B------:R-:W-:Y:S01]  /*43c0*/  ISETP.GT.U32.AND P0, PT, R77, R95, PT ;  /* 0x0000005f4d00720c */ /* 0x000fe20003f04070 */
[----:B------:R0:W2:Y:S01]  /*43d0*/  @P6 LDG.E.U8 R244, desc[UR24][R54.64] ;  /* 0x0000001836f46981 */ /* 0x0000a2000c1e1100 */
[----:B------:R-:W-:Y:S01]  /*43e0*/  PRMT R243, RZ, 0x7610, R243 ;  /* 0x00007610fff37816 */ /* 0x000fe200000000f3 */
[----:B------:R-:W-:Y:S01]  /*43f0*/  UIMAD UR5, UR8, 0x1b, URZ ;  /* 0x0000001b080578a4 */ /* 0x000fe2000f8e02ff */
[----:B------:R-:W-:-:S03]  /*4400*/  LOP3.LUT P4, RZ, R53, 0x1, RZ, 0xc0, !PT ;  /* 0x0000000135ff7812 */ /* 0x000fc6000788c0ff */
[----:B------:R-:W-:Y:S01]  /*4410*/  USHF.R.S32.HI UR6, URZ, 0x1f, UR5 ;  /* 0x0000001fff067899 */ /* 0x000fe20008011405 */
[----:B0-----:R-:W-:Y:S02]  /*4420*/  @P6 IMAD.MOV.U32 R54, RZ, RZ, R50 ;  /* 0x000000ffff366224 */ /* 0x001fe400078e0032 */
[----:B------:R-:W-:Y:S02]  /*4430*/  @P6 IMAD.MOV.U32 R55, RZ, RZ, R52 ;  /* 0x000000ffff376224 */ /* 0x000fe400078e0034 */
[----:B------:R-:W-:-:S03]  /*4440*/  @!P2 IMAD.IADD R94, R94, 0x1, -R77 ;  /* 0x000000015e5ea824 */ /* 0x000fc600078e0a4d */
[----:B------:R0:W2:Y:S01]  /*4450*/  @P6 LDG.E.U8 R243, desc[UR24][R54.64] ;  /* 0x0000001836f36981 */ /* 0x0000a2000c1e1100 */
[----:B------:R-:W-:Y:S02]  /*4460*/  IADD3 R187, P6, PT, R5, UR5, RZ ;  /* 0x0000000505bb7c10 */ /* 0x000fe4000ffde0ff */
[----:B------:R-:W-:Y:S01]  /*4470*/  ISETP.GT.U32.AND P2, PT, R77, R136, PT ;  /* 0x000000884d00720c */ /* 0x000fe20003f44070 */
[----:B------:R-:W-:Y:S01]  /*4480*/  @!P0 IMAD.IADD R95, R95, 0x1, -R77 ;  /* 0x000000015f5f8824 */ /* 0x000fe200078e0a4d */
[----:B------:R-:W-:Y:S02]  /*4490*/  IADD3.X R186, PT, PT, R7, UR6, RZ, P6, !PT ;  /* 0x0000000607ba7c10 */ /* 0x000fe4000b7fe4ff */
[----:B------:R-:W-:Y:S02]  /*44a0*/  IADD3 R191, P0, PT, R6, UR5, RZ ;  /* 0x0000000506bf7c10 */ /* 0x000fe4000ff1e0ff */
[----:B------:R-:W-:Y:S01]  /*44b0*/  PRMT R242, RZ, 0x7610, R242 ;  /* 0x00007610fff27816 */ /* 0x000fe200000000f2 */
[----:B0-----:R-:W-:Y:S01]  /*44c0*/  @P4 IMAD.MOV.U32 R54, RZ, RZ, R187 ;  /* 0x000000ffff364224 */ /* 0x001fe200078e00bb */
[----:B------:R-:W-:Y:S01]  /*44d0*/  IADD3.X R188, PT, PT, R8, UR6, RZ, P0, !PT ;  /* 0x0000000608bc7c10 */ /* 0x000fe200087fe4ff */
[----:B------:R-:W-:Y:S01]  /*44e0*/  @P4 IMAD.MOV.U32 R55, RZ, RZ, R186 ;  /* 0x000000ffff374224 */ /* 0x000fe200078e00ba */
[----:B------:R-:W-:Y:S01]  /*44f0*/  USHF.L.U32 UR5, UR8, 0x2, URZ ;  /* 0x0000000208057899 */ /* 0x000fe200080006ff */
[----:B------:R-:W-:Y:S01]  /*4500*/  VIADD R53, R21, 0xfffffff3 ;  /* 0xfffffff315357836 */ /* 0x000fe20000000000 */
[----:B------:R-:W-:-:S02]  /*4510*/  PRMT R241, RZ, 0x7610, R241 ;  /* 0x00007610fff17816 */ /* 0x000fc400000000f1 */
[----:B------:R0:W2:Y:S01]  /*4520*/  @P4 LDG.E.U8 R242, desc[UR24][R54.64] ;  /* 0x0000001836f24981 */ /* 0x0000a2000c1e1100 */
[----:B------:R-:W-:Y:S01]  /*4530*/  USHF.R.S32.HI UR6, URZ, 0x1f, UR5 ;  /* 0x0000001fff067899 */ /* 0x000fe20008011405 */
[----:B------:R-:W-:Y:S01]  /*4540*/  ISETP.GE.U32.AND P0, PT, R53, 0x7fffffd4, PT ;  /* 0x7fffffd43500780c */ /* 0x000fe20003f06070 */
[----:B------:R-:W-:Y:S01]  /*4550*/  @!P2 IMAD.IADD R136, R136, 0x1, -R77 ;  /* 0x000000018888a824 */ /* 0x000fe200078e0a4d */
[----:B------:R-:W-:Y:S02]  /*4560*/  IADD3 R53, P2, PT, R5, UR5, RZ ;  /* 0x0000000505357c10 */ /* 0x000fe4000ff5e0ff */
[----:B------:R-:W-:Y:S01]  /*4570*/  ISETP.GT.U32.AND P6, PT, R77, R97, PT ;  /* 0x000000614d00720c */ /* 0x000fe20003fc4070 */
[----:B0-----:R-:W-:Y:S02]  /*4580*/  @P4 IMAD.MOV.U32 R54, RZ, RZ, R191 ;  /* 0x000000ffff364224 */ /* 0x001fe400078e00bf */
[----:B------:R-:W-:Y:S01]  /*4590*/  @P4 IMAD.MOV.U32 R55, RZ, RZ, R188 ;  /* 0x000000ffff374224 */ /* 0x000fe200078e00bc */
[----:B------:R-:W-:-:S04]  /*45a0*/  SHF.R.U32.HI R56, RZ, 0xb, R98 ;  /* 0x0000000bff387819 */ /* 0x000fc80000011662 */
[----:B------:R0:W2:Y:S01]  /*45b0*/  @P4 LDG.E.U8 R241, desc[UR24][R54.64] ;  /* 0x0000001836f14981 */ /* 0x0000a2000c1e1100 */
[----:B------:R-:W-:Y:S01]  /*45c0*/  PRMT R240, RZ, 0x7610, R240 ;  /* 0x00007610fff07816 */ /* 0x000fe200000000f0 */
[----:B------:R-:W-:Y:S01]  /*45d0*/  @!P3 IMAD.MOV.U32 R58, RZ, RZ, R53 ;  /* 0x000000ffff3ab224 */ /* 0x000fe200078e0035 */
[----:B0-----:R-:W-:Y:S02]  /*45e0*/  IADD3.X R54, PT, PT, R7, UR6, RZ, P2, !PT ;  /* 0x0000000607367c10 */ /* 0x001fe400097fe4ff */
[----:B------:R-:W-:Y:S02]  /*45f0*/  IADD3 R55, P4, PT, R6, UR5, RZ ;  /* 0x0000000506377c10 */ /* 0x000fe4000ff9e0ff */
[----:B------:R-:W-:Y:S01]  /*4600*/  LOP3.LUT P2, RZ, R56, 0x1, RZ, 0xc0, !PT ;  /* 0x0000000138ff7812 */ /* 0x000fe2000784c0ff */
[----:B------:R-:W-:Y:S01]  /*4610*/  @!P3 IMAD.MOV.U32 R59, RZ, RZ, R54 ;  /* 0x000000ffff3bb224 */ /* 0x000fe200078e0036 */
[----:B------:R-:W-:Y:S01]  /*4620*/  IADD3.X R56, PT, PT, R8, UR6, RZ, P4, !PT ;  /* 0x0000000608387c10 */ /* 0x000fe2000a7fe4ff */
[----:B------:R-:W-:Y:S01]  /*4630*/  @!P6 IMAD.IADD R97, R97, 0x1, -R77 ;  /* 0x000000016161e824 */ /* 0x000fe200078e0a4d */
[----:B------:R-:W-:Y:S01]  /*4640*/  PRMT R239, RZ, 0x7610, R239 ;  /* 0x00007610ffef7816 */ /* 0x000fe200000000ef */
[----:B------:R-:W-:Y:S01]  /*4650*/  UIMAD UR5, UR8, 0xc, URZ ;  /* 0x0000000c080578a4 */ /* 0x000fe2000f8e02ff */
[----:B------:R0:W2:Y:S01]  /*4660*/  @!P3 LDG.E.U8 R240, desc[UR24][R58.64] ;  /* 0x000000183af0b981 */ /* 0x0000a2000c1e1100 */
[----:B------:R-:W-:-:S02]  /*4670*/  ISETP.GT.U32.AND P6, PT, R77, R96, PT ;  /* 0x000000604d00720c */ /* 0x000fc40003fc4070 */
[----:B------:R-:W-:Y:S01]  /*4680*/  ISETP.GT.U32.AND P4, PT, R77, R135, PT ;  /* 0x000000874d00720c */ /* 0x000fe20003f84070 */
[----:B------:R-:W-:Y:S01]  /*4690*/  USHF.R.S32.HI UR15, URZ, 0x1f, UR5 ;  /* 0x0000001fff0f7899 */ /* 0x000fe20008011405 */
[----:B0-----:R-:W-:Y:S02]  /*46a0*/  @!P3 IMAD.MOV.U32 R58, RZ, RZ, R55 ;  /* 0x000000ffff3ab224 */ /* 0x001fe400078e0037 */
[----:B------:R-:W-:-:S05]  /*46b0*/  @!P3 IMAD.MOV.U32 R59, RZ, RZ, R56 ;  /* 0x000000ffff3bb224 */ /* 0x000fca00078e0038 */
[----:B------:R0:W2:Y:S01]  /*46c0*/  @!P3 LDG.E.U8 R239, desc[UR24][R58.64] ;  /* 0x000000183aefb981 */ /* 0x0000a2000c1e1100 */
[----:B------:R-:W-:Y:S01]  /*46d0*/  IADD3 R57, P3, PT, R5, UR5, RZ ;  /* 0x0000000505397c10 */ /* 0x000fe2000ff7e0ff */
[----:B------:R-:W-:Y:S01]  /*46e0*/  UIMAD UR6, UR8, 0x14, URZ ;  /* 0x00000014080678a4 */ /* 0x000fe2000f8e02ff */
[----:B------:R-:W-:Y:S01]  /*46f0*/  SHF.R.U32.HI R60, RZ, 0x3, R98 ;  /* 0x00000003ff3c7819 */ /* 0x000fe20000011662 */
[----:B------:R-:W-:Y:S01]  /*4700*/  @!P6 IMAD.IADD R96, R96, 0x1, -R77 ;  /* 0x000000016060e824 */ /* 0x000fe200078e0a4d */
[----:B------:R-:W-:Y:S02]  /*4710*/  PRMT R238, RZ, 0x7610, R238 ;  /* 0x00007610ffee7816 */ /* 0x000fe400000000ee */
[----:B0-----:R-:W-:Y:S01]  /*4720*/  IADD3.X R58, PT, PT, R7, UR15, RZ, P3, !PT ;  /* 0x0000000f073a7c10 */ /* 0x001fe20009ffe4ff */
[----:B------:R-:W-:Y:S01]  /*4730*/  USHF.R.S32.HI UR16, URZ, 0x1f, UR6 ;  /* 0x0000001fff107899 */ /* 0x000fe20008011406 */
[----:B------:R-:W-:Y:S02]  /*4740*/  ISETP.GT.U32.AND P6, PT, R77, R100, PT ;  /* 0x000000644d00720c */ /* 0x000fe40003fc4070 */
[----:B------:R-:W-:Y:S01]  /*4750*/  LOP3.LUT P3, RZ, R60, 0x1, RZ, 0xc0, !PT ;  /* 0x000000013cff7812 */ /* 0x000fe2000786c0ff */
[----:B------:R-:W-:Y:S01]  /*4760*/  @!P0 IMAD.MOV.U32 R60, RZ, RZ, R57 ;  /* 0x000000ffff3c8224 */ /* 0x000fe200078e0039 */
[----:B------:R-:W-:Y:S01]  /*4770*/  UIMAD UR14, UR8, 0x1c, URZ ;  /* 0x0000001c080e78a4 */ /* 0x000fe2000f8e02ff */
[----:B------:R-:W-:-:S02]  /*4780*/  @!P0 IMAD.MOV.U32 R61, RZ, RZ, R58 ;  /* 0x000000ffff3d8224 */ /* 0x000fc400078e003a */
[----:B------:R-:W-:Y:S01]  /*4790*/  @!P4 IMAD.IADD R135, R135, 0x1, -R77 ;  /* 0x000000018787c824 */ /* 0x000fe200078e0a4d */
[----:B------:R-:W-:Y:S01]  /*47a0*/  IADD3 R59, P4, PT, R5, UR6, RZ ;  /* 0x00000006053b7c10 */ /* 0x000fe2000ff9e0ff */
[----:B------:R-:W-:Y:S01]  /*47b0*/  USHF.R.S32.HI UR17, URZ, 0x1f, UR14 ;  /* 0x0000001fff117899 */ /* 0x000fe2000801140e */
[----:B------:R0:W2:Y:S01]  /*47c0*/  @!P0 LDG.E.U8 R238, desc[UR24][R60.64] ;  /* 0x000000183cee8981 */ /* 0x0000a2000c1e1100 */
[----:B------:R-:W-:Y:S02]  /*47d0*/  PRMT R237, RZ, 0x7610, R237 ;  /* 0x00007610ffed7816 */ /* 0x000fe400000000ed */
[----:B------:R-:W-:Y:S01]  /*47e0*/  @P2 IMAD.MOV.U32 R62, RZ, RZ, R59 ;  /* 0x000000ffff3e2224 */ /* 0x000fe200078e003b */
[----:B0-----:R-:W-:Y:S02]  /*47f0*/  IADD3.X R60, PT, PT, R7, UR16, RZ, P4, !PT ;  /* 0x00000010073c7c10 */ /* 0x001fe4000a7fe4ff */
[----:B------:R-:W-:Y:S01]  /*4800*/  IADD3 R193, P4, PT, R5, UR14, RZ ;  /* 0x0000000e05c17c10 */ /* 0x000fe2000ff9e0ff */
[----:B------:R-:W-:-:S02]  /*4810*/  @!P6 IMAD.IADD R100, R100, 0x1, -R77 ;  /* 0x000000016464e824 */ /* 0x000fc400078e0a4d */
[----:B------:R-:W-:Y:S01]  /*4820*/  @P2 IMAD.MOV.U32 R63, RZ, RZ, R60 ;  /* 0x000000ffff3f2224 */ /* 0x000fe200078e003c */
[----:B------:R-:W-:Y:S02]  /*4830*/  IADD3.X R192, PT, PT, R7, UR17, RZ, P4, !PT ;  /* 0x0000001107c07c10 */ /* 0x000fe4000a7fe4ff */
[----:B------:R-:W-:Y:S01]  /*4840*/  IADD3 R61, P6, PT, R6, UR5, RZ ;  /* 0x00000005063d7c10 */ /* 0x000fe2000ffde0ff */
[----:B------:R-:W-:Y:S01]  /*4850*/  @P3 IMAD.MOV.U32 R64, RZ, RZ, R193 ;  /* 0x000000ffff403224 */ /* 0x000fe200078e00c1 */
[----:B------:R-:W-:Y:S01]  /*4860*/  PRMT R236, RZ, 0x7610, R236 ;  /* 0x00007610ffec7816 */ /* 0x000fe200000000ec */
[----:B------:R0:W2:Y:S01]  /*4870*/  @P2 LDG.E.U8 R237, desc[UR24][R62.64] ;  /* 0x000000183eed2981 */ /* 0x0000a2000c1e1100 */
[----:B------:R-:W-:Y:S01]  /*4880*/  @P3 IMAD.MOV.U32 R65, RZ, RZ, R192 ;  /* 0x000000ffff413224 */ /* 0x000fe200078e00c0 */
[----:B------:R-:W-:Y:S02]  /*4890*/  PRMT R235, RZ, 0x7610, R235 ;  /* 0x00007610ffeb7816 */ /* 0x000fe400000000eb */
[----:B------:R-:W-:-:S02]  /*48a0*/  ISETP.GT.U32.AND P4, PT, R77, R134, PT ;  /* 0x000000864d00720c */ /* 0x000fc40003f84070 */
[----:B------:R1:W2:Y:S01]  /*48b0*/  @P3 LDG.E.U8 R236, desc[UR24][R64.64] ;  /* 0x0000001840ec3981 */ /* 0x0002a2000c1e1100 */
[----:B0-----:R-:W-:Y:S02]  /*48c0*/  IADD3.X R62, PT, PT, R8, UR15, RZ, P6, !PT ;  /* 0x0000000f083e7c10 */ /* 0x001fe4000b7fe4ff */
[----:B------:R-:W-:Y:S01]  /*48d0*/  ISETP.GT.U32.AND P6, PT, R77, R101, PT ;  /* 0x000000654d00720c */ /* 0x000fe20003fc4070 */
[----:B------:R-:W-:Y:S02]  /*48e0*/  VIADD R63, R21, 0xfffffffa ;  /* 0xfffffffa153f7836 */ /* 0x000fe40000000000 */
[----:B-1----:R-:W-:Y:S02]  /*48f0*/  @!P0 IMAD.MOV.U32 R64, RZ, RZ, R61 ;  /* 0x000000ffff408224 */ /* 0x002fe400078e003d */
[----:B------:R-:W-:Y:S01]  /*4900*/  @!P0 IMAD.MOV.U32 R65, RZ, RZ, R62 ;  /* 0x000000ffff418224 */ /* 0x000fe200078e003e */
[----:B------:R-:W-:-:S04]  /*4910*/  UIMAD UR5, UR8, 0x5, URZ ;  /* 0x00000005080578a4 */ /* 0x000fc8000f8e02ff */
[----:B------:R0:W2:Y:S01]  /*4920*/  @!P0 LDG.E.U8 R235, desc[UR24][R64.64] ;  /* 0x0000001840eb8981 */ /* 0x0000a2000c1e1100 */
[----:B------:R-:W-:Y:S01]  /*4930*/  ISETP.GE.U32.AND P0, PT, R63, 0x7fffffdb, PT ;  /* 0x7fffffdb3f00780c */ /* 0x000fe20003f06070 */
[----:B------:R-:W-:Y:S01]  /*4940*/  USHF.R.S32.HI UR15, URZ, 0x1f, UR5 ;  /* 0x0000001fff0f7899 */ /* 0x000fe20008011405 */
[--C-:B------:R-:W-:Y:S02]  /*4950*/  @!P6 IMAD.IADD R101, R101, 0x1, -R77.reuse ;  /* 0x000000016565e824 */ /* 0x100fe400078e0a4d */
[----:B------:R-:W-:Y:S01]  /*4960*/  @!P4 IMAD.IADD R134, R134, 0x1, -R77 ;  /* 0x000000018686c824 */ /* 0x000fe200078e0a4d */
[----:B0-----:R-:W-:Y:S02]  /*4970*/  IADD3 R64, P6, PT, R5, UR5, RZ ;  /* 0x0000000505407c10 */ /* 0x001fe4000ffde0ff */
[----:B------:R-:W-:Y:S02]  /*4980*/  IADD3 R63, P4, PT, R6, UR6, RZ ;  /* 0x00000006063f7c10 */ /* 0x000fe4000ff9e0ff */
[----:B------:R-:W-:-:S04]  /*4990*/  IADD3.X R66, PT, PT, R7, UR15, RZ, P6, !PT ;  /* 0x0000000f07427c10 */ /* 0x000fc8000b7fe4ff */
[----:B------:R-:W-:Y:S01]  /*49a0*/  @!P0 IMAD.MOV.U32 R68, RZ, RZ, R64 ;  /* 0x000000ffff448224 */ /* 0x000fe200078e0040 */
[----:B------:R-:W-:Y:S02]  /*49b0*/  PRMT R234, RZ, 0x7610, R234 ;  /* 0x00007610ffea7816 */ /* 0x000fe400000000ea */
[----:B------:R-:W-:Y:S01]  /*49c0*/  IADD3.X R65, PT, PT, R8, UR16, RZ, P4, !PT ;  /* 0x0000001008417c10 */ /* 0x000fe2000a7fe4ff */
[----:B------:R-:W-:Y:S01]  /*49d0*/  @!P0 IMAD.MOV.U32 R69, RZ, RZ, R66 ;  /* 0x000000ffff458224 */ /* 0x000fe200078e0042 */
[----:B------:R-:W-:Y:S02]  /*49e0*/  ISETP.GT.U32.AND P4, PT, R77, R133, PT ;  /* 0x000000854d00720c */ /* 0x000fe40003f84070 */
[----:B------:R-:W-:Y:S02]  /*49f0*/  PRMT R233, RZ, 0x7610, R233 ;  /* 0x00007610ffe97816 */ /* 0x000fe400000000e9 */
[----:B------:R0:W2:Y:S02]  /*4a00*/  @!P0 LDG.E.U8 R234, desc[UR24][R68.64] ;  /* 0x0000001844ea8981 */ /* 0x0000a4000c1e1100 */
[----:B0-----:R-:W-:-:S02]  /*4a10*/  @P2 IMAD.MOV.U32 R68, RZ, RZ, R63 ;  /* 0x000000ffff442224 */ /* 0x001fc400078e003f */
[----:B------:R-:W-:-:S05]  /*4a20*/  @P2 IMAD.MOV.U32 R69, RZ, RZ, R65 ;  /* 0x000000ffff452224 */ /* 0x000fca00078e0041 */
[----:B------:R-:W-:Y:S01]  /*4a30*/  @!P4 IMAD.IADD R133, R133, 0x1, -R77 ;  /* 0x000000018585c824 */ /* 0x000fe200078e0a4d */
[----:B------:R0:W2:Y:S01]  /*4a40*/  @P2 LDG.E.U8 R233, desc[UR24][R68.64] ;  /* 0x0000001844e92981 */ /* 0x0000a2000c1e1100 */
[C---:B------:R-:W-:Y:S02]  /*4a50*/  ISETP.GT.U32.AND P2, PT, R77.reuse, R131, PT ;  /* 0x000000834d00720c */ /* 0x040fe40003f44070 */
[----:B------:R-:W-:Y:S02]  /*4a60*/  IADD3 R195, P4, PT, R6, UR14, RZ ;  /* 0x0000000e06c37c10 */ /* 0x000fe4000ff9e0ff */
[C---:B------:R-:W-:Y:S02]  /*4a70*/  ISETP.GT.U32.AND P6, PT, R77.reuse, R132, PT ;  /* 0x000000844d00720c */ /* 0x040fe40003fc4070 */
[----:B------:R-:W-:Y:S02]  /*4a80*/  IADD3.X R194, PT, PT, R8, UR17, RZ, P4, !PT ;  /* 0x0000001108c27c10 */ /* 0x000fe4000a7fe4ff */
[----:B------:R-:W-:Y:S01]  /*4a90*/  ISETP.GT.U32.AND P4, PT, R77, R129, PT ;  /* 0x000000814d00720c */ /* 0x000fe20003f84070 */
[----:B0-----:R-:W-:Y:S01]  /*4aa0*/  @P3 IMAD.MOV.U32 R68, RZ, RZ, R195 ;  /* 0x000000ffff443224 */ /* 0x001fe200078e00c3 */
[----:B------:R-:W-:Y:S01]  /*4ab0*/  PRMT R232, RZ, 0x7610, R232 ;  /* 0x00007610ffe87816 */ /* 0x000fe200000000e8 */
[----:B------:R-:W-:-:S02]  /*4ac0*/  @P3 IMAD.MOV.U32 R69, RZ, RZ, R194 ;  /* 0x000000ffff453224 */ /* 0x000fc400078e00c2 */
[--C-:B------:R-:W-:Y:S01]  /*4ad0*/  @!P2 IMAD.IADD R131, R131, 0x1, -R77.reuse ;  /* 0x000000018383a824 */ /* 0x100fe200078e0a4d */
[----:B------:R-:W-:Y:S02]  /*4ae0*/  IADD3 R67, P2, PT, R6, UR5, RZ ;  /* 0x0000000506437c10 */ /* 0x000fe4000ff5e0ff */
[----:B------:R0:W2:Y:S01]  /*4af0*/  @P3 LDG.E.U8 R232, desc[UR24][R68.64] ;  /* 0x0000001844e83981 */ /* 0x0000a2000c1e1100 */
[C---:B------:R-:W-:Y:S01]  /*4b00*/  ISETP.GT.U32.AND P3, PT, R77.reuse, R125, PT ;  /* 0x0000007d4d00720c */ /* 0x040fe20003f64070 */
[--C-:B------:R-:W-:Y:S01]  /*4b10*/  @!P6 IMAD.IADD R132, R132, 0x1, -R77.reuse ;  /* 0x000000018484e824 */ /* 0x100fe200078e0a4d */
[----:B------:R-:W-:Y:S02]  /*4b20*/  ISETP.GT.U32.AND P6, PT, R77, R130, PT ;  /* 0x000000824d00720c */ /* 0x000fe40003fc4070 */
[----:B------:R-:W-:Y:S01]  /*4b30*/  @!P4 IMAD.IADD R129, R129, 0x1, -R77 ;  /* 0x000000018181c824 */ /* 0x000fe200078e0a4d */
[----:B------:R-:W-:Y:S02]  /*4b40*/  ISETP.GT.U32.AND P4, PT, R77, R127, PT ;  /* 0x0000007f4d00720c */ /* 0x000fe40003f84070 */
[----:B0-----:R-:W-:-:S02]  /*4b50*/  IADD3.X R68, PT, PT, R8, UR15, RZ, P2, !PT ;  /* 0x0000000f08447c10 */ /* 0x001fc400097fe4ff */
[----:B------:R-:W-:Y:S01]  /*4b60*/  ISETP.GT.U32.AND P2, PT, R77, R126, PT ;  /* 0x0000007e4d00720c */ /* 0x000fe20003f44070 */
[----:B------:R-:W-:Y:S01]  /*4b70*/  @!P0 IMAD.MOV.U32 R70, RZ, RZ, R67 ;  /* 0x000000ffff468224 */ /* 0x000fe200078e0043 */
[----:B------:R-:W-:Y:S01]  /*4b80*/  PRMT R231, RZ, 0x7610, R231 ;  /* 0x00007610ffe77816 */ /* 0x000fe200000000e7 */
[----:B------:R-:W-:Y:S02]  /*4b90*/  @!P0 IMAD.MOV.U32 R71, RZ, RZ, R68 ;  /* 0x000000ffff478224 */ /* 0x000fe400078e0044 */
[--C-:B------:R-:W-:Y:S01]  /*4ba0*/  @!P3 IMAD.IADD R125, R125, 0x1, -R77.reuse ;  /* 0x000000017d7db824 */ /* 0x100fe200078e0a4d */
[C---:B------:R-:W-:Y:S02]  /*4bb0*/  ISETP.GT.U32.AND P3, PT, R77.reuse, R109, PT ;  /* 0x0000006d4d00720c */ /* 0x040fe40003f64070 */
[----:B------:R0:W2:Y:S01]  /*4bc0*/  @!P0 LDG.E.U8 R231, desc[UR24][R70.64] ;  /* 0x0000001846e78981 */ /* 0x0000a2000c1e1100 */
[----:B------:R-:W-:Y:S01]  /*4bd0*/  ISETP.GT.U32.AND P0, PT, R77, R107, PT ;  /* 0x0000006b4d00720c */ /* 0x000fe20003f04070 */
[----:B------:R-:W-:-:S03]  /*4be0*/  @!P6 IMAD.IADD R130, R130, 0x1, -R77 ;  /* 0x000000018282e824 */ /* 0x000fc600078e0a4d */
[--C-:B------:R-:W-:Y:S01]  /*4bf0*/  @!P2 IMAD.IADD R126, R126, 0x1, -R77.reuse ;  /* 0x000000017e7ea824 */ /* 0x100fe200078e0a4d */
[----:B------:R-:W-:Y:S01]  /*4c00*/  ISETP.GT.U32.AND P2, PT, R77, R110, PT ;  /* 0x0000006e4d00720c */ /* 0x000fe20003f44070 */
[--C-:B------:R-:W-:Y:S01]  /*4c10*/  @!P4 IMAD.IADD R127, R127, 0x1, -R77.reuse ;  /* 0x000000017f7fc824 */ /* 0x100fe200078e0a4d */
[C---:B------:R-:W-:Y:S02]  /*4c20*/  ISETP.GT.U32.AND P6, PT, R77.reuse, R128, PT ;  /* 0x000000804d00720c */ /* 0x040fe40003fc4070 */
[----:B------:R-:W-:Y:S01]  /*4c30*/  ISETP.GT.U32.AND P4, PT, R77, R108, PT ;  /* 0x0000006c4d00720c */ /* 0x000fe20003f84070 */
[----:B------:R-:W-:Y:S01]  /*4c40*/  VIADD R69, R21, 0xfffffff2 ;  /* 0xfffffff215457836 */ /* 0x000fe20000000000 */
[----:B------:R-:W-:Y:S01]  /*4c50*/  UIMAD UR5, UR8, 0xd, URZ ;  /* 0x0000000d080578a4 */ /* 0x000fe2000f8e02ff */
[--C-:B------:R-:W-:Y:S01]  /*4c60*/  @!P3 IMAD.IADD R109, R109, 0x1, -R77.reuse ;  /* 0x000000016d6db824 */ /* 0x100fe200078e0a4d */
[----:B------:R-:W-:Y:S01]  /*4c70*/  ISETP.GT.U32.AND P3, PT, R77, R112, PT ;  /* 0x000000704d00720c */ /* 0x000fe20003f64070 */
[----:B------:R-:W-:Y:S01]  /*4c80*/  @!P0 IMAD.IADD R107, R107, 0x1, -R77 ;  /* 0x000000016b6b8824 */ /* 0x000fe200078e0a4d */
[----:B------:R-:W-:Y:S01]  /*4c90*/  ISETP.GE.U32.AND P0, PT, R69, 0x7fffffd3, PT ;  /* 0x7fffffd34500780c */ /* 0x000fe20003f06070 */
[----:B------:R-:W-:-:S02]  /*4ca0*/  USHF.R.S32.HI UR6, URZ, 0x1f, UR5 ;  /* 0x0000001fff067899 */ /* 0x000fc40008011405 */
[--C-:B------:R-:W-:Y:S01]  /*4cb0*/  @!P2 IMAD.IADD R110, R110, 0x1, -R77.reuse ;  /* 0x000000016e6ea824 */ /* 0x100fe200078e0a4d */
[----:B------:R-:W-:Y:S01]  /*4cc0*/  ISETP.GT.U32.AND P2, PT, R77, R113, PT ;  /* 0x000000714d00720c */ /* 0x000fe20003f44070 */
[--C-:B------:R-:W-:Y:S01]  /*4cd0*/  @!P6 IMAD.IADD R128, R128, 0x1, -R77.reuse ;  /* 0x000000018080e824 */ /* 0x100fe200078e0a4d */
[----:B------:R-:W-:Y:S01]  /*4ce0*/  IADD3 R69, P6, PT, R5, UR5, RZ ;  /* 0x0000000505457c10 */ /* 0x000fe2000ffde0ff */
[--C-:B------:R-:W-:Y:S01]  /*4cf0*/  @!P4 IMAD.IADD R108, R108, 0x1, -R77.reuse ;  /* 0x000000016c6cc824 */ /* 0x100fe200078e0a4d */
[----:B------:R-:W-:Y:S02]  /*4d00*/  ISETP.GT.U32.AND P4, PT, R77, R111, PT ;  /* 0x0000006f4d00720c */ /* 0x000fe40003f84070 */
[----:B0-----:R-:W-:Y:S01]  /*4d10*/  IADD3.X R70, PT, PT, R7, UR6, RZ, P6, !PT ;  /* 0x0000000607467c10 */ /* 0x001fe2000b7fe4ff */
[----:B------:R-:W-:Y:S01]  /*4d20*/  @!P3 IMAD.IADD R112, R112, 0x1, -R77 ;  /* 0x000000017070b824 */ /* 0x000fe200078e0a4d */
[----:B------:R-:W-:Y:S01]  /*4d30*/  PRMT R230, RZ, 0x7610, R230 ;  /* 0x00007610ffe67816 */ /* 0x000fe200000000e6 */
[----:B------:R-:W-:Y:S01]  /*4d40*/  @!P0 IMAD.MOV.U32 R72, RZ, RZ, R69 ;  /* 0x000000ffff488224 */ /* 0x000fe200078e0045 */
[----:B------:R-:W-:Y:S01]  /*4d50*/  ISETP.GT.U32.AND P3, PT, R77, R114, PT ;  /* 0x000000724d00720c */ /* 0x000fe20003f64070 */
[----:B------:R-:W-:-:S02]  /*4d60*/  @!P0 IMAD.MOV.U32 R73, RZ, RZ, R70 ;  /* 0x000000ffff498224 */ /* 0x000fc400078e0046 */
[--C-:B------:R-:W-:Y:S01]  /*4d70*/  @!P2 IMAD.IADD R113, R113, 0x1, -R77.reuse ;  /* 0x000000017171a824 */ /* 0x100fe200078e0a4d */
[----:B------:R-:W-:Y:S02]  /*4d80*/  IADD3 R71, P2, PT, R6, UR5, RZ ;  /* 0x0000000506477c10 */ /* 0x000fe4000ff5e0ff */
[----:B------:R0:W2:Y:S01]  /*4d90*/  @!P0 LDG.E.U8 R230, desc[UR24][R72.64] ;  /* 0x0000001848e68981 */ /* 0x0000a2000c1e1100 */
[----:B------:R-:W-:Y:S01]  /*4da0*/  @!P4 IMAD.IADD R111, R111, 0x1, -R77 ;  /* 0x000000016f6fc824 */ /* 0x000fe200078e0a4d */
[----:B------:R-:W-:Y:S02]  /*4db0*/  ISETP.GE.AND P4, PT, R75, RZ, PT ;  /* 0x000000ff4b00720c */ /* 0x000fe40003f86270 */
[----:B------:R-:W-:Y:S02]  /*4dc0*/  PRMT R226, RZ, 0x7610, R226 ;  /* 0x00007610ffe27816 */ /* 0x000fe400000000e2 */
[----:B0-----:R-:W-:Y:S02]  /*4dd0*/  IADD3.X R72, PT, PT, R8, UR6, RZ, P2, !PT ;  /* 0x0000000608487c10 */ /* 0x001fe400097fe4ff */
[----:B------:R-:W-:Y:S01]  /*4de0*/  ISETP.GE.AND P2, PT, R74, RZ, PT ;  /* 0x000000ff4a00720c */ /* 0x000fe20003f46270 */
[----:B------:R-:W-:Y:S01]  /*4df0*/  @!P0 IMAD.MOV.U32 R74, RZ, RZ, R71 ;  /* 0x000000ffff4a8224 */ /* 0x000fe200078e0047 */
[----:B------:R-:W-:Y:S01]  /*4e00*/  SHF.R.U32.HI R73, RZ, 0xa, R98 ;  /* 0x0000000aff497819 */ /* 0x000fe20000011662 */
[----:B------:R-:W-:Y:S01]  /*4e10*/  @!P0 IMAD.MOV.U32 R75, RZ, RZ, R72 ;  /* 0x000000ffff4b8224 */ /* 0x000fe200078e0048 */
[----:B------:R-:W-:Y:S01]  /*4e20*/  ISETP.GT.U32.AND P6, PT, R77, R115, PT ;  /* 0x000000734d00720c */ /* 0x000fe20003fc4070 */
[----:B------:R-:W-:Y:S01]  /*4e30*/  UIMAD UR5, UR8, 0x15, URZ ;  /* 0x00000015080578a4 */ /* 0x000fe2000f8e02ff */
[----:B------:R-:W-:Y:S01]  /*4e40*/  @!P3 IMAD.IADD R114, R114, 0x1, -R77 ;  /* 0x000000017272b824 */ /* 0x000fe200078e0a4d */
[----:B------:R-:W-:Y:S01]  /*4e50*/  LOP3.LUT P3, RZ, R73, 0x1, RZ, 0xc0, !PT ;  /* 0x0000000149ff7812 */ /* 0x000fe2000786c0ff */
[----:B------:R0:W2:Y:S01]  /*4e60*/  @!P0 LDG.E.U8 R226, desc[UR24][R74.64] ;  /* 0x000000184ae28981 */ /* 0x0000a2000c1e1100 */
[----:B------:R-:W-:Y:S01]  /*4e70*/  ISETP.GE.AND P0, PT, R106, RZ, PT ;  /* 0x000000ff6a00720c */ /* 0x000fe20003f06270 */
[----:B------:R-:W-:Y:S01]  /*4e80*/  USHF.R.S32.HI UR6, URZ, 0x1f, UR5 ;  /* 0x0000001fff067899 */ /* 0x000fe20008011405 */
[----:B------:R-:W-:Y:S01]  /*4e90*/  @!P4 IMAD.MOV R116, RZ, RZ, -R116 ;  /* 0x000000ffff74c224 */ /* 0x000fe200078e0a74 */
[----:B------:R-:W-:-:S02]  /*4ea0*/  IADD3 R73, P4, PT, R5, UR5, RZ ;  /* 0x0000000505497c10 */ /* 0x000fc4000ff9e0ff */
[----:B------:R-:W-:Y:S02]  /*4eb0*/  PRMT R106, RZ, 0x7610, R106 ;  /* 0x00007610ff6a7816 */ /* 0x000fe4000000006a */
[----:B0-----:R-:W-:Y:S01]  /*4ec0*/  IADD3.X R74, PT, PT, R7, UR6, RZ, P4, !PT ;  /* 0x00000006074a7c10 */ /* 0x001fe2000a7fe4ff */
[----:B------:R-:W-:Y:S01]  /*4ed0*/  @!P6 IMAD.IADD R115, R115, 0x1, -R77 ;  /* 0x000000017373e824 */ /* 0x000fe200078e0a4d */
[----:B------:R-:W-:Y:S02]  /*4ee0*/  ISETP.GE.AND P6, PT, R76, RZ, PT ;  /* 0x000000ff4c00720c */ /* 0x000fe40003fc6270 */
[----:B------:R-:W-:Y:S02]  /*4ef0*/  @P3 IMAD.MOV.U32 R76, RZ, RZ, R73 ;  /* 0x000000ffff4c3224 */ /* 0x000fe400078e0049 */
[----:B------:R-:W-:Y:S01]  /*4f00*/  @P3 IMAD.MOV.U32 R77, RZ, RZ, R74 ;  /* 0x000000ffff4d3224 */ /* 0x000fe200078e004a */
[----:B------:R-:W-:Y:S01]  /*4f10*/  IADD3 R75, P4, PT, R6, UR5, RZ ;  /* 0x00000005064b7c10 */ /* 0x000fe2000ff9e0ff */
[----:B------:R-:W-:Y:S01]  /*4f20*/  @!P0 IMAD.MOV R118, RZ, RZ, -R118 ;  /* 0x000000ffff768224 */ /* 0x000fe200078e0a76 */
[----:B------:R-:W-:Y:S01]  /*4f30*/  ISETP.GE.AND P0, PT, R102, RZ, PT ;  /* 0x000000ff6600720c */ /* 0x000fe20003f06270 */
[----:B------:R-:W-:Y:S01]  /*4f40*/  @!P2 IMAD.MOV R117, RZ, RZ, -R117 ;  /* 0x000000ffff75a224 */ /* 0x000fe200078e0a75 */
[----:B------:R0:W2:Y:S01]  /*4f50*/  @P3 LDG.E.U8 R106, desc[UR24][R76.64] ;  /* 0x000000184c6a3981 */ /* 0x0000a2000c1e1100 */
[----:B------:R-:W-:-:S02]  /*4f60*/  ISETP.GE.AND P2, PT, R79, RZ, PT ;  /* 0x000000ff4f00720c */ /* 0x000fc40003f46270 */
[----:B0-----:R-:W-:Y:S02]  /*4f70*/  IADD3.X R76, PT, PT, R8, UR6, RZ, P4, !PT ;  /* 0x00000006084c7c10 */ /* 0x001fe4000a7fe4ff */
[----:B------:R-:W-:Y:S02]  /*4f80*/  ISETP.GE.AND P4, PT, R78, RZ, PT ;  /* 0x000000ff4e00720c */ /* 0x000fe40003f86270 */
[----:B------:R-:W-:Y:S01]  /*4f90*/  SHF.R.U32.HI R77, RZ, 0x2, R98 ;  /* 0x00000002ff4d7819 */ /* 0x000fe20000011662 */
[----:B------:R-:W-:Y:S01]  /*4fa0*/  @P3 IMAD.MOV.U32 R78, RZ, RZ, R75 ;  /* 0x000000ffff4e3224 */ /* 0x000fe200078e004b */
[----:B------:R-:W-:Y:S01]  /*4fb0*/  PRMT R102, RZ, 0x7610, R102 ;  /* 0x00007610ff667816 */ /* 0x000fe20000000066 */
[----:B------:R-:W-:Y:S01]  /*4fc0*/  @P3 IMAD.MOV.U32 R79, RZ, RZ, R76 ;  /* 0x000000ffff4f3224 */ /* 0x000fe200078e004c */
[----:B------:R-:W-:Y:S01]  /*4fd0*/  UIMAD UR5, UR8, 0x1d, URZ ;  /* 0x0000001d080578a4 */ /* 0x000fe2000f8e02ff */
[----:B------:R-:W-:Y:S01]  /*4fe0*/  @!P0 IMAD.MOV R121, RZ, RZ, -R121 ;  /* 0x000000ffff798224 */ /* 0x000fe200078e0a79 */
[----:B------:R-:W-:Y:S01]  /*4ff0*/  LOP3.LUT P0, RZ, R77, 0x1, RZ, 0xc0, !PT ;  /* 0x000000014dff7812 */ /* 0x000fe2000780c0ff */
[----:B------:R-:W-:Y:S01]  /*5000*/  @!P2 IMAD.MOV R120, RZ, RZ, -R120 ;  /* 0x000000ffff78a224 */ /* 0x000fe200078e0a78 */
[----:B------:R-:W-:Y:S01]  /*5010*/  USHF.R.S32.HI UR6, URZ, 0x1f, UR5 ;  /* 0x0000001fff067899 */ /* 0x000fe20008011405 */
[----:B------:R0:W2:Y:S01]  /*5020*/  @P3 LDG.E.U8 R102, desc[UR24][R78.64] ;  /* 0x000000184e663981 */ /* 0x0000a2000c1e1100 */
[----:B------:R-:W-:Y:S01]  /*5030*/  ISETP.GE.AND P2, PT, R167, RZ, PT ;  /* 0x000000ffa700720c */ /* 0x000fe20003f46270 */
[----:B------:R-:W-:Y:S01]  /*5040*/  @!P4 IMAD.MOV R122, RZ, RZ, -R122 ;  /* 0x000000ffff7ac224 */ /* 0x000fe200078e0a7a */
[----:B------:R-:W-:-:S02]  /*5050*/  ISETP.GE.AND P3, PT, R168, RZ, PT ;  /* 0x000000ffa800720c */ /* 0x000fc40003f66270 */
[----:B------:R-:W-:Y:S01]  /*5060*/  IADD3 R197, P4, PT, R5, UR5, RZ ;  /* 0x0000000505c57c10 */ /* 0x000fe2000ff9e0ff */
[----:B------:R-:W-:-:S03]  /*5070*/  @!P6 IMAD.MOV R119, RZ, RZ, -R119 ;  /* 0x000000ffff77e224 */ /* 0x000fc600078e0a77 */
[----:B------:R-:W-:Y:S02]  /*5080*/  IADD3.X R196, PT, PT, R7, UR6, RZ, P4, !PT ;  /* 0x0000000607c47c10 */ /* 0x000fe4000a7fe4ff */
[----:B------:R-:W-:Y:S02]  /*5090*/  IADD3 R199, P4, PT, R6, UR5, RZ ;  /* 0x0000000506c77c10 */ /* 0x000fe4000ff9e0ff */
[----:B------:R-:W-:Y:S01]  /*50a0*/  ISETP.GE.AND P6, PT, R103, RZ, PT ;  /* 0x000000ff6700720c */ /* 0x000fe20003fc6270 */
[----:B0-----:R-:W-:Y:S01]  /*50b0*/  @P0 IMAD.MOV.U32 R78, RZ, RZ, R197 ;  /* 0x000000ffff4e0224 */ /* 0x001fe200078e00c5 */
[----:B------:R-:W-:Y:S01]  /*50c0*/  PRMT R103, RZ, 0x7610, R103 ;  /* 0x00007610ff677816 */ /* 0x000fe20000000067 */
[----:B------:R-:W-:Y:S01]  /*50d0*/  @P0 IMAD.MOV.U32 R79, RZ, RZ, R196 ;  /* 0x000000ffff4f0224 */ /* 0x000fe200078e00c4 */
[----:B------:R-:W-:Y:S01]  /*50e0*/  IADD3.X R198, PT, PT, R8, UR6, RZ, P4, !PT ;  /* 0x0000000608c67c10 */ /* 0x000fe2000a7fe4ff */
[----:B------:R-:W-:Y:S01]  /*50f0*/  @!P2 IMAD.MOV R124, RZ, RZ, -R124 ;  /* 0x000000ffff7ca224 */ /* 0x000fe200078e0a7c */
[----:B------:R-:W-:Y:S01]  /*5100*/  ISETP.GE.AND P2, PT, R166, RZ, PT ;  /* 0x000000ffa600720c */ /* 0x000fe20003f46270 */
[----:B------:R-:W-:Y:S01]  /*5110*/  @!P3 IMAD.MOV R123, RZ, RZ, -R123 ;  /* 0x000000ffff7bb224 */ /* 0x000fe200078e0a7b */
[----:B------:R-:W-:Y:S01]  /*5120*/  ISETP.GE.AND P4, PT, R104, RZ, PT ;  /* 0x000000ff6800720c */ /* 0x000fe20003f86270 */
[----:B------:R0:W2:Y:S01]  /*5130*/  @P0 LDG.E.U8 R103, desc[UR24][R78.64] ;  /* 0x000000184e670981 */ /* 0x0000a2000c1e1100 */
[----:B------:R-:W-:-:S02]  /*5140*/  ISETP.GE.AND P3, PT, R165, RZ, PT ;  /* 0x000000ffa500720c */ /* 0x000fc40003f66270 */
[----:B------:R-:W-:Y:S01]  /*5150*/  PRMT R104, RZ, 0x7610, R104 ;  /* 0x00007610ff687816 */ /* 0x000fe20000000068 */
[----:B0-----:R-:W-:Y:S02]  /*5160*/  @P0 IMAD.MOV.U32 R78, RZ, RZ, R199 ;  /* 0x000000ffff4e0224 */ /* 0x001fe400078e00c7 */
[----:B------:R-:W-:Y:S02]  /*5170*/  @P0 IMAD.MOV.U32 R79, RZ, RZ, R198 ;  /* 0x000000ffff4f0224 */ /* 0x000fe400078e00c6 */
[----:B------:R-:W-:-:S03]  /*5180*/  VIADD R77, R21, 0xfffffff9 ;  /* 0xfffffff9154d7836 */ /* 0x000fc60000000000 */
[----:B------:R0:W2:Y:S01]  /*5190*/  @P0 LDG.E.U8 R104, desc[UR24][R78.64] ;  /* 0x000000184e680981 */ /* 0x0000a2000c1e1100 */
[----:B------:R-:W-:Y:S01]  /*51a0*/  ISETP.GE.AND P0, PT, R162, RZ, PT ;  /* 0x000000ffa200720c */ /* 0x000fe20003f06270 */
[----:B------:R-:W-:Y:S01]  /*51b0*/  IMAD.MOV.U32 R162, RZ, RZ, R81 ;  /* 0x000000ffffa27224 */ /* 0x000fe200078e0051 */
[----:B------:R-:W-:Y:S01]  /*51c0*/  UIMAD UR5, UR8, 0x6, URZ ;  /* 0x00000006080578a4 */ /* 0x000fe2000f8e02ff */
[----:B------:R-:W-:Y:S02]  /*51d0*/  @!P3 IMAD.MOV R161, RZ, RZ, -R161 ;  /* 0x000000ffffa1b224 */ /* 0x000fe400078e0aa1 */
[----:B------:R-:W-:Y:S01]  /*51e0*/  @!P2 IMAD.MOV R162, RZ, RZ, -R162 ;  /* 0x000000ffffa2a224 */ /* 0x000fe200078e0aa2 */
[----:B------:R-:W-:Y:S01]  /*51f0*/  ISETP.GE.U32.AND P2, PT, R77, 0x7fffffda, PT ;  /* 0x7fffffda4d00780c */ /* 0x000fe20003f46070 */
[----:B------:R-:W-:Y:S01]  /*5200*/  USHF.R.S32.HI UR6, URZ, 0x1f, UR5 ;  /* 0x0000001fff067899 */ /* 0x000fe20008011405 */
[----:B------:R-:W-:Y:S01]  /*5210*/  ISETP.GE.AND P3, PT, R105, RZ, PT ;  /* 0x000000ff6900720c */ /* 0x000fe20003f66270 */
[----:B------:R-:W-:Y:S01]  /*5220*/  @!P4 IMAD.MOV R163, RZ, RZ, -R163 ;  /* 0x000000ffffa3c224 */ /* 0x000fe200078e0aa3 */
[----:B------:R-:W-:-:S04]  /*5230*/  IADD3 R77, P4, PT, R5, UR5, RZ ;  /* 0x00000005054d7c10 */ /* 0x000fc8000ff9e0ff */
[----:B0-----:R-:W-:Y:S01]  /*5240*/  IADD3.X R78, PT, PT, R7, UR6, RZ, P4, !PT ;  /* 0x00000006074e7c10 */ /* 0x001fe2000a7fe4ff */
[----:B------:R-:W-:Y:S01]  /*5250*/  IMAD.MOV.U32 R165, RZ, RZ, R80 ;  /* 0x000000ffffa57224 */ /* 0x000fe200078e0050 */
[----:B------:R-:W-:-:S03]  /*5260*/  PRMT R105, RZ, 0x7610, R105 ;  /* 0x00007610ff697816 */ /* 0x000fc60000000069 */
[----:B------:R-:W-:Y:S02]  /*5270*/  @!P2 IMAD.MOV.U32 R80, RZ, RZ, R77 ;  /* 0x000000ffff50a224 */ /* 0x000fe400078e004d */
[----:B------:R-:W-:Y:S02]  /*5280*/  @!P2 IMAD.MOV.U32 R81, RZ, RZ, R78 ;  /* 0x000000ffff51a224 */ /* 0x000fe400078e004e */
[----:B------:R-:W-:Y:S01]  /*5290*/  @!P3 IMAD.MOV R160, RZ, RZ, -R160 ;  /* 0x000000ffffa0b224 */ /* 0x000fe200078e0aa0 */
[----:B------:R-:W-:Y:S02]  /*52a0*/  IADD3 R79, P3, PT, R6, UR5, RZ ;  /* 0x00000005064f7c10 */ /* 0x000fe4000ff7e0ff */
[----:B------:R0:W2:Y:S01]  /*52b0*/  @!P2 LDG.E.U8 R105, desc[UR24][R80.64] ;  /* 0x000000185069a981 */ /* 0x0000a2000c1e1100 */
[----:B------:R-:W-:Y:S01]  /*52c0*/  @!P0 IMAD.MOV R159, RZ, RZ, -R159 ;  /* 0x000000ffff9f8224 */ /* 0x000fe200078e0a9f */
[----:B------:R-:W-:Y:S02]  /*52d0*/  ISETP.GE.AND P4, PT, R158, RZ, PT ;  /* 0x000000ff9e00720c */ /* 0x000fe40003f86270 */
[----:B------:R-:W-:-:S02]  /*52e0*/  ISETP.GE.AND P0, PT, R83, RZ, PT ;  /* 0x000000ff5300720c */ /* 0x000fc40003f06270 */
[----:B------:R-:W-:Y:S02]  /*52f0*/  PRMT R158, RZ, 0x7610, R158 ;  /* 0x00007610ff9e7816 */ /* 0x000fe4000000009e */
[----:B0-----:R-:W-:Y:S02]  /*5300*/  IADD3.X R80, PT, PT, R8, UR6, RZ, P3, !PT ;  /* 0x0000000608507c10 */ /* 0x001fe40009ffe4ff */
[----:B------:R-:W-:Y:S01]  /*5310*/  ISETP.GE.AND P3, PT, R82, RZ, PT ;  /* 0x000000ff5200720c */ /* 0x000fe20003f66270 */
[----:B------:R-:W-:Y:S02]  /*5320*/  @!P2 IMAD.MOV.U32 R82, RZ, RZ, R79 ;  /* 0x000000ffff52a224 */ /* 0x000fe400078e004f */
[----:B------:R-:W-:Y:S02]  /*5330*/  @!P2 IMAD.MOV.U32 R83, RZ, RZ, R80 ;  /* 0x000000ffff53a224 */ /* 0x000fe400078e0050 */
[----:B------:R-:W-:-:S03]  /*5340*/  VIADD R81, R21, 0xfffffff1 ;  /* 0xfffffff115517836 */ /* 0x000fc60000000000 */
[----:B------:R0:W2:Y:S01]  /*5350*/  @!P2 LDG.E.U8 R158, desc[UR24][R82.64] ;  /* 0x00000018529ea981 */ /* 0x0000a2000c1e1100 */
[----:B------:R-:W-:Y:S01]  /*5360*/  ISETP.GE.AND P2, PT, R155, RZ, PT ;  /* 0x000000ff9b00720c */ /* 0x000fe20003f46270 */
[----:B------:R-:W-:Y:S01]  /*5370*/  IMAD.MOV.U32 R155, RZ, RZ, R85 ;  /* 0x000000ffff9b7224 */ /* 0x000fe200078e0055 */
[----:B------:R-:W-:-:S03]  /*5380*/  UIMAD UR5, UR8, 0xe, URZ ;  /* 0x0000000e080578a4 */ /* 0x000fc6000f8e02ff */
[----:B------:R-:W-:Y:S01]  /*5390*/  @!P4 IMAD.MOV R155, RZ, RZ, -R155 ;  /* 0x000000ffff9bc224 */ /* 0x000fe200078e0a9b */
[----:B------:R-:W-:Y:S01]  /*53a0*/  ISETP.GE.U32.AND P4, PT, R81, 0x7fffffd2, PT ;  /* 0x7fffffd25100780c */ /* 0x000fe20003f86070 */
[----:B------:R-:W-:Y:S01]  /*53b0*/  USHF.R.S32.HI UR6, URZ, 0x1f, UR5 ;  /* 0x0000001fff067899 */ /* 0x000fe20008011405 */
[----:B------:R-:W-:Y:S01]  /*53c0*/  @!P3 IMAD.MOV R156, RZ, RZ, -R156 ;  /* 0x000000ffff9cb224 */ /* 0x000fe200078e0a9c */
[----:B------:R-:W-:Y:S01]  /*53d0*/  IADD3 R81, P3, PT, R5, UR5, RZ ;  /* 0x0000000505517c10 */ /* 0x000fe2000ff7e0ff */
[----:B------:R-:W-:Y:S01]  /*53e0*/  @!P0 IMAD.MOV R154, RZ, RZ, -R154 ;  /* 0x000000ffff9a8224 */ /* 0x000fe200078e0a9a */
[----:B------:R-:W-:Y:S02]  /*53f0*/  ISETP.GE.AND P0, PT, R153, RZ, PT ;  /* 0x000000ff9900720c */ /* 0x000fe40003f06270 */
[----:B0-----:R-:W-:Y:S01]  /*5400*/  IADD3.X R82, PT, PT, R7, UR6, RZ, P3, !PT ;  /* 0x0000000607527c10 */ /* 0x001fe20009ffe4ff */
[----:B------:R-:W-:Y:S01]  /*5410*/  @!P6 IMAD.MOV R165, RZ, RZ, -R165 ;  /* 0x000000ffffa5e224 */ /* 0x000fe200078e0aa5 */
[----:B------:R-:W-:Y:S01]  /*5420*/  ISETP.GE.AND P6, PT, R164, RZ, PT ;  /* 0x000000ffa400720c */ /* 0x000fe20003fc6270 */
[----:B------:R-:W-:Y:S01]  /*5430*/  IMAD.MOV.U32 R164, RZ, RZ, R84 ;  /* 0x000000ffffa47224 */ /* 0x000fe200078e0054 */
[----:B------:R-:W-:Y:S01]  /*5440*/  PRMT R153, RZ, 0x7610, R153 ;  /* 0x00007610ff997816 */ /* 0x000fe20000000099 */
[----:B------:R-:W-:-:S02]  /*5450*/  @!P2 IMAD.MOV R151, RZ, RZ, -R151 ;  /* 0x000000ffff97a224 */ /* 0x000fc400078e0a97 */
[----:B------:R-:W-:Y:S02]  /*5460*/  @!P4 IMAD.MOV.U32 R84, RZ, RZ, R81 ;  /* 0x000000ffff54c224 */ /* 0x000fe400078e0051 */
[----:B------:R-:W-:Y:S01]  /*5470*/  @!P4 IMAD.MOV.U32 R85, RZ, RZ, R82 ;  /* 0x000000ffff55c224 */ /* 0x000fe200078e0052 */
[----:B------:R-:W-:Y:S01]  /*5480*/  IADD3 R83, P2, PT, R6, UR5, RZ ;  /* 0x0000000506537c10 */ /* 0x000fe2000ff5e0ff */
[----:B------:R-:W-:-:S03]  /*5490*/  @!P0 IMAD.MOV R152, RZ, RZ, -R152 ;  /* 0x000000ffff988224 */ /* 0x000fc600078e0a98 */
[----:B------:R0:W2:Y:S01]  /*54a0*/  @!P4 LDG.E.U8 R153, desc[UR24][R84.64] ;  /* 0x000000185499c981 */ /* 0x0000a2000c1e1100 */
[----:B------:R-:W-:Y:S02]  /*54b0*/  ISETP.GE.AND P0, PT, R150, RZ, PT ;  /* 0x000000ff9600720c */ /* 0x000fe40003f06270 */
[----:B------:R-:W-:Y:S02]  /*54c0*/  ISETP.GE.AND P3, PT, R87, RZ, PT ;  /* 0x000000ff5700720c */ /* 0x000fe40003f66270 */
[----:B------:R-:W-:Y:S02]  /*54d0*/  PRMT R150, RZ, 0x7610, R150 ;  /* 0x00007610ff967816 */ /* 0x000fe40000000096 */
[----:B0-----:R-:W-:Y:S02]  /*54e0*/  IADD3.X R84, PT, PT, R8, UR6, RZ, P2, !PT ;  /* 0x0000000608547c10 */ /* 0x001fe400097fe4ff */
[----:B------:R-:W-:Y:S01]  /*54f0*/  ISETP.GE.AND P2, PT, R86, RZ, PT ;  /* 0x000000ff5600720c */ /* 0x000fe20003f46270 */
[----:B------:R-:W-:-:S02]  /*5500*/  @!P4 IMAD.MOV.U32 R86, RZ, RZ, R83 ;  /* 0x000000ffff56c224 */ /* 0x000fc400078e0053 */
[----:B------:R-:W-:Y:S02]  /*5510*/  @!P4 IMAD.MOV.U32 R87, RZ, RZ, R84 ;  /* 0x000000ffff57c224 */ /* 0x000fe400078e0054 */
[----:B------:R-:W-:Y:S01]  /*5520*/  @!P6 IMAD.MOV R164, RZ, RZ, -R164 ;  /* 0x000000ffffa4e224 */ /* 0x000fe200078e0aa4 */
[----:B------:R-:W-:Y:S02]  /*5530*/  ISETP.GE.AND P6, PT, R157, RZ, PT ;  /* 0x000000ff9d00720c */ /* 0x000fe40003fc6270 */
[----:B------:R0:W2:Y:S01]  /*5540*/  @!P4 LDG.E.U8 R150, desc[UR24][R86.64] ;  /* 0x000000185696c981 */ /* 0x0000a2000c1e1100 */
[----:B------:R-:W-:Y:S01]  /*5550*/  ISETP.GE.AND P4, PT, R147, RZ, PT ;  /* 0x000000ff9300720c */ /* 0x000fe20003f86270 */
[----:B------:R-:W-:Y:S01]  /*5560*/  IMAD.MOV.U32 R147, RZ, RZ, R89 ;  /* 0x000000ffff937224 */ /* 0x000fe200078e0059 */
[----:B------:R-:W-:Y:S01]  /*5570*/  SHF.R.U32.HI R85, RZ, 0x9, R98 ;  /* 0x00000009ff557819 */ /* 0x000fe20000011662 */
[----:B------:R-:W-:Y:S01]  /*5580*/  UIMAD UR5, UR8, 0x16, URZ ;  /* 0x00000016080578a4 */ /* 0x000fe2000f8e02ff */
[----:B------:R-:W-:-:S02]  /*5590*/  IMAD.MOV.U32 R157, RZ, RZ, R88 ;  /* 0x000000ffff9d7224 */ /* 0x000fc400078e0058 */
[----:B------:R-:W-:Y:S01]  /*55a0*/  @!P0 IMAD.MOV R147, RZ, RZ, -R147 ;  /* 0x000000ffff938224 */ /* 0x000fe200078e0a93 */
[----:B------:R-:W-:Y:S01]  /*55b0*/  LOP3.LUT P0, RZ, R85, 0x1, RZ, 0xc0, !PT ;  /* 0x0000000155ff7812 */ /* 0x000fe2000780c0ff */
[----:B------:R-:W-:Y:S01]  /*55c0*/  @!P3 IMAD.MOV R146, RZ, RZ, -R146 ;  /* 0x000000ffff92b224 */ /* 0x000fe200078e0a92 */
[----:B------:R-:W-:Y:S01]  /*55d0*/  ISETP.GE.AND P3, PT, R145, RZ, PT ;  /* 0x000000ff9100720c */ /* 0x000fe20003f66270 */
[----:B------:R-:W-:Y:S01]  /*55e0*/  USHF.R.S32.HI UR6, URZ, 0x1f, UR5 ;  /* 0x0000001fff067899 */ /* 0x000fe20008011405 */
[----:B------:R-:W-:Y:S01]  /*55f0*/  @!P6 IMAD.MOV R157, RZ, RZ, -R157 ;  /* 0x000000ffff9de224 */ /* 0x000fe200078e0a9d */
[----:B------:R-:W-:Y:S01]  /*5600*/  IADD3 R85, P6, PT, R5, UR5, RZ ;  /* 0x0000000505557c10 */ /* 0x000fe2000ffde0ff */
[----:B------:R-:W-:-:S03]  /*5610*/  IMAD.MOV.U32 R166, RZ, RZ, R148 ;  /* 0x000000ffffa67224 */ /* 0x000fc600078e0094 */
[----:B0-----:R-:W-:Y:S01]  /*5620*/  IADD3.X R86, PT, PT, R7, UR6, RZ, P6, !PT ;  /* 0x0000000607567c10 */ /* 0x001fe2000b7fe4ff */
[----:B------:R-:W-:Y:S01]  /*5630*/  @!P2 IMAD.MOV R166, RZ, RZ, -R166 ;  /* 0x000000ffffa6a224 */ /* 0x000fe200078e0aa6 */
[----:B------:R-:W-:Y:S01]  /*5640*/  ISETP.GE.AND P2, PT, R149, RZ, PT ;  /* 0x000000ff9500720c */ /* 0x000fe20003f46270 */
[----:B------:R-:W-:Y:S02]  /*5650*/  IMAD.MOV.U32 R149, RZ, RZ, R90 ;  /* 0x000000ffff957224 */ /* 0x000fe400078e005a */
[----:B------:R-:W-:Y:S01]  /*5660*/  IMAD.MOV.U32 R167, RZ, RZ, R91 ;  /* 0x000000ffffa77224 */ /* 0x000fe200078e005b */
[----:B------:R-:W-:Y:S01]  /*5670*/  PRMT R145, RZ, 0x7610, R145 ;  /* 0x00007610ff917816 */ /* 0x000fe20000000091 */
[----:B------:R-:W-:Y:S02]  /*5680*/  @P0 IMAD.MOV.U32 R88, RZ, RZ, R85 ;  /* 0x000000ffff580224 */ /* 0x000fe400078e0055 */
[----:B------:R-:W-:Y:S02]  /*5690*/  @P0 IMAD.MOV.U32 R89, RZ, RZ, R86 ;  /* 0x000000ffff590224 */ /* 0x000fe400078e0056 */
[----:B------:R-:W-:Y:S01]  /*56a0*/  @!P4 IMAD.MOV R149, RZ, RZ, -R149 ;  /* 0x000000ffff95c224 */ /* 0x000fe200078e0a95 */
[----:B------:R-:W-:Y:S01]  /*56b0*/  ISETP.GE.AND P4, PT, R170, RZ, PT ;  /* 0x000000ffaa00720c */ /* 0x000fe20003f86270 */
[----:B------:R-:W-:Y:S01]  /*56c0*/  @!P3 IMAD.MOV R167, RZ, RZ, -R167 ;  /* 0x000000ffffa7b224 */ /* 0x000fe200078e0aa7 */
[----:B------:R-:W-:Y:S01]  /*56d0*/  IADD3 R87, P3, PT, R6, UR5, RZ ;  /* 0x0000000506577c10 */ /* 0x000fe2000ff7e0ff */
[----:B------:R0:W2:Y:S01]  /*56e0*/  @P0 LDG.E.U8 R145, desc[UR24][R88.64] ;  /* 0x0000001858910981 */ /* 0x0000a2000c1e1100 */
[----:B------:R-:W-:Y:S01]  /*56f0*/  ISETP.GE.AND P6, PT, R169, RZ, PT ;  /* 0x000000ffa900720c */ /* 0x000fe20003fc6270 */
[----:B------:R-:W-:Y:S01]  /*5700*/  IMAD.MOV.U32 R169, RZ, RZ, R141 ;  /* 0x000000ffffa97224 */ /* 0x000fe200078e008d */
[----:B------:R-:W-:Y:S01]  /*5710*/  PRMT R148, RZ, 0x7610, R148 ;  /* 0x00007610ff947816 */ /* 0x000fe20000000094 */
[----:B------:R-:W-:Y:S01]  /*5720*/  @P0 IMAD.MOV.U32 R90, RZ, RZ, R87 ;  /* 0x000000ffff5a0224 */ /* 0x000fe200078e0057 */
[----:B0-----:R-:W-:-:S02]  /*5730*/  IADD3.X R88, PT, PT, R8, UR6, RZ, P3, !PT ;  /* 0x0000000608587c10 */ /* 0x001fc40009ffe4ff */
[----:B------:R-:W-:-:S03]  /*5740*/  SHF.R.U32.HI R89, RZ, 0x1, R98 ;  /* 0x00000001ff597819 */ /* 0x000fc60000011662 */
[----:B------:R-:W-:Y:S02]  /*5750*/  @P0 IMAD.MOV.U32 R91, RZ, RZ, R88 ;  /* 0x000000ffff5b0224 */ /* 0x000fe400078e0058 */
[----:B------:R-:W-:Y:S01]  /*5760*/  @!P4 IMAD.MOV R143, RZ, RZ, -R143 ;  /* 0x000000ffff8fc224 */ /* 0x000fe200078e0a8f */
[----:B------:R-:W-:Y:S01]  /*5770*/  LOP3.LUT P4, RZ, R89, 0x1, RZ, 0xc0, !PT ;  /* 0x0000000159ff7812 */ /* 0x000fe2000788c0ff */
[----:B------:R-:W-:Y:S01]  /*5780*/  @!P2 IMAD.MOV R169, RZ, RZ, -R169 ;  /* 0x000000ffffa9a224 */ /* 0x000fe200078e0aa9 */
[----:B------:R0:W2:Y:S01]  /*5790*/  @P0 LDG.E.U8 R148, desc[UR24][R90.64] ;  /* 0x000000185a940981 */ /* 0x0000a2000c1e1100 */
[----:B------:R-:W-:Y:S01]  /*57a0*/  ISETP.GE.AND P2, PT, R183, RZ, PT ;  /* 0x000000ffb700720c */ /* 0x000fe20003f46270 */
[----:B------:R-:W-:Y:S01]  /*57b0*/  UIMAD UR5, UR8, 0x1e, URZ ;  /* 0x0000001e080578a4 */ /* 0x000fe2000f8e02ff */
[----:B------:R-:W-:Y:S01]  /*57c0*/  ISETP.GE.AND P0, PT, R189, RZ, PT ;  /* 0x000000ffbd00720c */ /* 0x000fe20003f06270 */
[----:B------:R1:W-:Y:S01]  /*57d0*/  STL [R1+0xac4], R23 ;  /* 0x000ac41701007387 */ /* 0x0003e20000100800 */
[----:B------:R-:W-:Y:S01]  /*57e0*/  @!P6 IMAD.MOV R142, RZ, RZ, -R142 ;  /* 0x000000ffff8ee224 */ /* 0x000fe200078e0a8e */
[----:B------:R-:W-:Y:S01]  /*57f0*/  USHF.R.S32.HI UR6, URZ, 0x1f, UR5 ;  /* 0x0000001fff067899 */ /* 0x000fe20008011405 */
[----:B------:R-:W-:Y:S01]  /*5800*/  ISETP.GE.AND P3, PT, R171, RZ, PT ;  /* 0x000000ffab00720c */ /* 0x000fe20003f66270 */
[----:B------:R-:W-:Y:S01]  /*5810*/  IMAD.MOV.U32 R171, RZ, RZ, R139 ;  /* 0x000000ffffab7224 */ /* 0x000fe200078e008b */
[----:B-1----:R-:W-:-:S05]  /*5820*/  IADD3 R23, P6, PT, R5, UR5, RZ ;  /* 0x0000000505177c10 */ /* 0x002fca000ffde0ff */
[----:B------:R-:W-:Y:S01]  /*5830*/  @!P2 IMAD.MOV R140, RZ, RZ, -R140 ;  /* 0x000000ffff8ca224 */ /* 0x000fe200078e0a8c */
[----:B------:R-:W-:Y:S01]  /*5840*/  IADD3.X R168, PT, PT, R7, UR6, RZ, P6, !PT ;  /* 0x0000000607a87c10 */ /* 0x000fe2000b7fe4ff */
[----:B------:R1:W-:Y:S01]  /*5850*/  STL [R1+0x130], R23 ;  /* 0x0001301701007387 */ /* 0x0003e20000100800 */
[----:B0-----:R-:W-:Y:S01]  /*5860*/  @P4 IMAD.MOV.U32 R90, RZ, RZ, R23 ;  /* 0x000000ffff5a4224 */ /* 0x001fe200078e0017 */
[----:B------:R-:W-:Y:S01]  /*5870*/  ISETP.GE.AND P2, PT, R190, RZ, PT ;  /* 0x000000ffbe00720c */ /* 0x000fe20003f46270 */
[----:B------:R-:W-:Y:S01]  /*5880*/  @!P0 IMAD.MOV R171, RZ, RZ, -R171 ;  /* 0x000000ffffab8224 */ /* 0x000fe200078e0aab */
[----:B------:R-:W-:Y:S01]  /*5890*/  PRMT R141, RZ, 0x7610, R141 ;  /* 0x00007610ff8d7816 */ /* 0x000fe2000000008d */
[----:B------:R-:W-:Y:S01]  /*58a0*/  @P4 IMAD.MOV.U32 R91, RZ, RZ, R168 ;  /* 0x000000ffff5b4224 */ /* 0x000fe200078e00a8 */
[----:B------:R-:W-:Y:S02]  /*58b0*/  ISETP.GE.AND P0, PT, R200, RZ, PT ;  /* 0x000000ffc800720c */ /* 0x000fe40003f06270 */
[----:B-1----:R-:W-:Y:S01]  /*58c0*/  IADD3 R23, P6, PT, R6, UR5, RZ ;  /* 0x0000000506177c10 */ /* 0x002fe2000ffde0ff */
[----:B------:R-:W-:Y:S03]  /*58d0*/  STL [R1+0x12c], R168 ;  /* 0x00012ca801007387 */ /* 0x000fe60000100800 */
[----:B------:R-:W-:Y:S01]  /*58e0*/  IADD3.X R89, PT, PT, R8, UR6, RZ, P6, !PT ;  /* 0x0000000608597c10 */ /* 0x000fe2000b7fe4ff */
[----:B------:R0:W2:Y:S01]  /*58f0*/  @P4 LDG.E.U8 R141, desc[UR24][R90.64] ;  /* 0x000000185a8d4981 */ /* 0x0000a2000c1e1100 */
[----:B------:R-:W-:Y:S01]  /*5900*/  ISETP.GE.AND P6, PT, R201, RZ, PT ;  /* 0x000000ffc900720c */ /* 0x000fe20003fc6270 */
[----:B------:R-:W-:-:S02]  /*5910*/  @!P3 IMAD.MOV R144, RZ, RZ, -R144 ;  /* 0x000000ffff90b224 */ /* 0x000fc400078e0a90 */
[----:B------:R-:W-:Y:S01]  /*5920*/  STL [R1+0x138], R23 ;  /* 0x0001381701007387 */ /* 0x000fe20000100800 */
[----:B------:R-:W-:Y:S01]  /*5930*/  ISETP.GE.AND P3, PT, R181, RZ, PT ;  /* 0x000000ffb500720c */ /* 0x000fe20003f66270 */
[----:B------:R-:W-:Y:S02]  /*5940*/  IMAD.MOV.U32 R183, RZ, RZ, R92 ;  /* 0x000000ffffb77224 */ /* 0x000fe400078e005c */
[----:B------:R1:W-:Y:S01]  /*5950*/  STL [R1+0x134], R89 ;  /* 0x0001345901007387 */ /* 0x0003e20000100800 */
[----:B0-----:R-:W-:Y:S02]  /*5960*/  @P4 IMAD.MOV.U32 R91, RZ, RZ, R89 ;  /* 0x000000ffff5b4224 */ /* 0x001fe400078e0059 */
[----:B------:R-:W-:Y:S01]  /*5970*/  IMAD.MOV.U32 R181, RZ, RZ, R93 ;  /* 0x000000ffffb57224 */ /* 0x000fe200078e005d */
[----:B------:R-:W-:Y:S01]  /*5980*/  UIMAD UR5, UR8, 0x7, URZ ;  /* 0x00000007080578a4 */ /* 0x000fe2000f8e02ff */
[----:B------:R-:W-:Y:S02]  /*5990*/  @!P2 IMAD.MOV R183, RZ, RZ, -R183 ;  /* 0x000000ffffb7a224 */ /* 0x000fe400078e0ab7 */
[----:B-1----:R-:W-:-:S02]  /*59a0*/  VIADD R89, R21, 0xfffffff8 ;  /* 0xfffffff815597836 */ /* 0x002fc40000000000 */
[----:B------:R-:W-:Y:S01]  /*59b0*/  IMAD.MOV.U32 R190, RZ, RZ, R137 ;  /* 0x000000ffffbe7224 */ /* 0x000fe200078e0089 */
[----:B------:R-:W-:Y:S01]  /*59c0*/  PRMT R139, RZ, 0x7610, R139 ;  /* 0x00007610ff8b7816 */ /* 0x000fe2000000008b */
[----:B------:R-:W-:Y:S01]  /*59d0*/  @!P0 IMAD.MOV R181, RZ, RZ, -R181 ;  /* 0x000000ffffb58224 */ /* 0x000fe200078e0ab5 */
[----:B------:R-:W-:Y:S01]  /*59e0*/  ISETP.GE.U32.AND P2, PT, R89, 0x7fffffd9, PT ;  /* 0x7fffffd95900780c */ /* 0x000fe20003f46070 */
[----:B------:R-:W-:Y:S01]  /*59f0*/  @P4 IMAD.MOV.U32 R90, RZ, RZ, R23 ;  /* 0x000000ffff5a4224 */ /* 0x000fe200078e0017 */
[----:B------:R-:W-:Y:S01]  /*5a00*/  ISETP.GE.AND P0, PT, R203, RZ, PT ;  /* 0x000000ffcb00720c */ /* 0x000fe20003f06270 */
[----:B------:R-:W-:Y:S01]  /*5a10*/  USHF.R.S32.HI UR6, URZ, 0x1f, UR5 ;  /* 0x0000001fff067899 */ /* 0x000fe20008011405 */
[----:B------:R-:W-:Y:S01]  /*5a20*/  @!P6 IMAD.MOV R190, RZ, RZ, -R190 ;  /* 0x000000ffffbee224 */ /* 0x000fe200078e0abe */
[----:B------:R-:W-:Y:S01]  /*5a30*/  IADD3 R89, P6, PT, R5, UR5, RZ ;  /* 0x0000000505597c10 */ /* 0x000fe2000ffde0ff */
[----:B------:R0:W2:Y:S01]  /*5a40*/  @P4 LDG.E.U8 R139, desc[UR24][R90.64] ;  /* 0x000000185a8b4981 */ /* 0x0000a2000c1e1100 */
[----:B------:R-:W-:Y:S01]  /*5a50*/  IMAD.MOV.U32 R201, RZ, RZ, R95 ;  /* 0x000000ffffc97224 */ /* 0x000fe200078e005f */
[----:B------:R-:W-:-:S02]  /*5a60*/  ISETP.GE.AND P4, PT, R202, RZ, PT ;  /* 0x000000ffca00720c */ /* 0x000fc40003f86270 */
[----:B------:R-:W-:Y:S02]  /*5a70*/  PRMT R137, RZ, 0x7610, R137 ;  /* 0x00007610ff897816 */ /* 0x000fe40000000089 */
[----:B0-----:R-:W-:Y:S01]  /*5a80*/  IADD3.X R90, PT, PT, R7, UR6, RZ, P6, !PT ;  /* 0x00000006075a7c10 */ /* 0x001fe2000b7fe4ff */
[----:B------:R-:W-:Y:S02]  /*5a90*/  @!P2 IMAD.MOV.U32 R92, RZ, RZ, R89 ;  /* 0x000000ffff5ca224 */ /* 0x000fe400078e0059 */
[----:B------:R-:W-:Y:S02]  /*5aa0*/  @!P0 IMAD.MOV R201, RZ, RZ, -R201 ;  /* 0x000000ffffc98224 */ /* 0x000fe400078e0ac9 */
[----:B------:R-:W-:Y:S01]  /*5ab0*/  @!P2 IMAD.MOV.U32 R93, RZ, RZ, R90 ;  /* 0x000000ffff5da224 */ /* 0x000fe200078e005a */
[----:B------:R-:W-:Y:S02]  /*5ac0*/  IADD3 R91, P0, PT, R6, UR5, RZ ;  /* 0x00000005065b7c10 */ /* 0x000fe4000ff1e0ff */
[----:B------:R-:W-:-:S02]  /*5ad0*/  ISETP.GE.AND P6, PT, R205, RZ, PT ;  /* 0x000000ffcd00720c */ /* 0x000fc40003fc6270 */
[----:B------:R0:W2:Y:S01]  /*5ae0*/  @!P2 LDG.E.U8 R137, desc[UR24][R92.64] ;  /* 0x000000185c89a981 */ /* 0x0000a2000c1e1100 */
[----:B------:R-:W-:Y:S01]  /*5af0*/  @!P3 IMAD.MOV R138, RZ, RZ, -R138 ;  /* 0x000000ffff8ab224 */ /* 0x000fe200078e0a8a */
[----:B------:R-:W-:Y:S01]  /*5b00*/  PRMT R189, RZ, 0x7610, R189 ;  /* 0x00007610ffbd7816 */ /* 0x000fe200000000bd */
[----:B------:R-:W-:Y:S01]  /*5b10*/  IMAD.MOV.U32 R200, RZ, RZ, R94 ;  /* 0x000000ffffc87224 */ /* 0x000fe200078e005e */
[----:B------:R-:W-:Y:S01]  /*5b20*/  ISETP.GE.AND P3, PT, R204, RZ, PT ;  /* 0x000000ffcc00720c */ /* 0x000fe20003f66270 */
[----:B------:R-:W-:Y:S01]  /*5b30*/  @!P2 IMAD.MOV.U32 R94, RZ, RZ, R91 ;  /* 0x000000ffff5ea224 */ /* 0x000fe200078e005b */
[----:B0-----:R-:W-:Y:S01]  /*5b40*/  IADD3.X R92, PT, PT, R8, UR6, RZ, P0, !PT ;  /* 0x00000006085c7c10 */ /* 0x001fe200087fe4ff */
[----:B------:R-:W-:Y:S01]  /*5b50*/  VIADD R93, R21, 0xfffffff0 ;  /* 0xfffffff0155d7836 */ /* 0x000fe20000000000 */
[----:B------:R-:W-:Y:S01]  /*5b60*/  UIMAD UR5, UR8, 0xf, URZ ;  /* 0x0000000f080578a4 */ /* 0x000fe2000f8e02ff */
[----:B------:R-:W-:Y:S01]  /*5b70*/  ISETP.GE.AND P0, PT, R207, RZ, PT ;  /* 0x000000ffcf00720c */ /* 0x000fe20003f06270 */
[----:B------:R-:W-:-:S02]  /*5b80*/  @!P4 IMAD.MOV R136, RZ, RZ, -R136 ;  /* 0x000000ffff88c224 */ /* 0x000fc400078e0a88 */
[----:B------:R-:W-:Y:S01]  /*5b90*/  @!P2 IMAD.MOV.U32 R95, RZ, RZ, R92 ;  /* 0x000000ffff5fa224 */ /* 0x000fe200078e005c */
[----:B------:R-:W-:Y:S01]  /*5ba0*/  ISETP.GE.U32.AND P4, PT, R93, 0x7fffffd1, PT ;  /* 0x7fffffd15d00780c */ /* 0x000fe20003f86070 */
[----:B------:R-:W-:Y:S01]  /*5bb0*/  IMAD.MOV.U32 R203, RZ, RZ, R96 ;  /* 0x000000ffffcb7224 */ /* 0x000fe200078e0060 */
[----:B------:R-:W-:Y:S02]  /*5bc0*/  USHF.R.S32.HI UR6, URZ, 0x1f, UR5 ;  /* 0x0000001fff067899 */ /* 0x000fe40008011405 */
[----:B------:R0:W2:Y:S01]  /*5bd0*/  @!P2 LDG.E.U8 R189, desc[UR24][R94.64] ;  /* 0x000000185ebda981 */ /* 0x0000a2000c1e1100 */
[----:B------:R-:W-:Y:S01]  /*5be0*/  @!P6 IMAD.MOV R203, RZ, RZ, -R203 ;  /* 0x000000ffffcbe224 */ /* 0x000fe200078e0acb */
[----:B------:R-:W-:Y:S02]  /*5bf0*/  ISETP.GE.AND P2, PT, R210, RZ, PT ;  /* 0x000000ffd200720c */ /* 0x000fe40003f46270 */
[----:B------:R-:W-:Y:S01]  /*5c00*/  IADD3 R93, P6, PT, R5, UR5, RZ ;  /* 0x00000005055d7c10 */ /* 0x000fe2000ffde0ff */
[--C-:B------:R-:W-:Y:S01]  /*5c10*/  IMAD.MOV.U32 R205, RZ, RZ, R135.reuse ;  /* 0x000000ffffcd7224 */ /* 0x100fe200078e0087 */
[----:B------:R-:W-:Y:S01]  /*5c20*/  PRMT R135, RZ, 0x7610, R135 ;  /* 0x00007610ff877816 */ /* 0x000fe20000000087 */
[----:B------:R-:W-:Y:S01]  /*5c30*/  @!P3 IMAD.MOV R200, RZ, RZ, -R200 ;  /* 0x000000ffffc8b224 */ /* 0x000fe200078e0ac8 */
[----:B0-----:R-:W-:Y:S01]  /*5c40*/  IADD3.X R94, PT, PT, R7, UR6, RZ, P6, !PT ;  /* 0x00000006075e7c10 */ /* 0x001fe2000b7fe4ff */
[----:B------:R-:W-:Y:S01]  /*5c50*/  IMAD.MOV.U32 R202, RZ, RZ, R97 ;  /* 0x000000ffffca7224 */ /* 0x000fe200078e0061 */
[----:B------:R-:W-:Y:S01]  /*5c60*/  ISETP.GE.AND P3, PT, R206, RZ, PT ;  /* 0x000000ffce00720c */ /* 0x000fe20003f66270 */
[----:B------:R-:W-:Y:S01]  /*5c70*/  @!P0 IMAD.MOV R205, RZ, RZ, -R205 ;  /* 0x000000ffffcd8224 */ /* 0x000fe200078e0acd */
[----:B------:R-:W-:Y:S01]  /*5c80*/  ISETP.GE.AND P0, PT, R208, RZ, PT ;  /* 0x000000ffd000720c */ /* 0x000fe20003f06270 */
[----:B------:R-:W-:-:S02]  /*5c90*/  @!P4 IMAD.MOV.U32 R96, RZ, RZ, R93 ;  /* 0x000000ffff60c224 */ /* 0x000fc400078e005d */
[----:B------:R-:W-:Y:S02]  /*5ca0*/  @!P4 IMAD.MOV.U32 R97, RZ, RZ, R94 ;  /* 0x000000ffff61c224 */ /* 0x000fe400078e005e */
[----:B------:R-:W-:Y:S01]  /*5cb0*/  IMAD.MOV.U32 R206, RZ, RZ, R100 ;  /* 0x000000ffffce7224 */ /* 0x000fe200078e0064 */
[----:B------:R-:W-:Y:S02]  /*5cc0*/  IADD3 R95, P6, PT, R6, UR5, RZ ;  /* 0x00000005065f7c10 */ /* 0x000fe4000ffde0ff */
[----:B------:R0:W2:Y:S01]  /*5cd0*/  @!P4 LDG.E.U8 R135, desc[UR24][R96.64] ;  /* 0x000000186087c981 */ /* 0x0000a2000c1e1100 */
[----:B------:R-:W-:Y:S01]  /*5ce0*/  @!P2 IMAD.MOV R206, RZ, RZ, -R206 ;  /* 0x000000ffffcea224 */ /* 0x000fe200078e0ace */
[----:B------:R-:W-:Y:S02]  /*5cf0*/  ISETP.GE.AND P2, PT, R212, RZ, PT ;  /* 0x000000ffd400720c */ /* 0x000fe40003f46270 */
[----:B0-----:R-:W-:Y:S02]  /*5d00*/  IADD3.X R96, PT, PT, R8, UR6, RZ, P6, !PT ;  /* 0x0000000608607c10 */ /* 0x001fe4000b7fe4ff */
[----:B------:R-:W-:Y:S01]  /*5d10*/  ISETP.GE.AND P6, PT, R213, RZ, PT ;  /* 0x000000ffd500720c */ /* 0x000fe20003fc6270 */
[----:B------:R-:W-:Y:S01]  /*5d20*/  @!P0 IMAD.MOV R134, RZ, RZ, -R134 ;  /* 0x000000ffff868224 */ /* 0x000fe200078e0a86 */
[----:B------:R-:W-:Y:S01]  /*5d30*/  ISETP.GE.AND P0, PT, R215, RZ, PT ;  /* 0x000000ffd700720c */ /* 0x000fe20003f06270 */
[----:B------:R-:W-:Y:S01]  /*5d40*/  @!P3 IMAD.MOV R202, RZ, RZ, -R202 ;  /* 0x000000ffffcab224 */ /* 0x000fe200078e0aca */
[----:B------:R-:W-:Y:S01]  /*5d50*/  ISETP.GE.AND P3, PT, R209, RZ, PT ;  /* 0x000000ffd100720c */ /* 0x000fe20003f66270 */
[----:B------:R-:W-:Y:S01]  /*5d60*/  IMAD.MOV.U32 R207, RZ, RZ, R101 ;  /* 0x000000ffffcf7224 */ /* 0x000fe200078e0065 */
[----:B------:R-:W-:Y:S01]  /*5d70*/  SHF.R.U32.HI R98, RZ, 0x8, R98 ;  /* 0x00000008ff627819 */ /* 0x000fe20000011662 */
[----:B------:R-:W-:Y:S01]  /*5d80*/  IMAD.MOV.U32 R209, RZ, RZ, R130 ;  /* 0x000000ffffd17224 */ /* 0x000fe200078e0082 */
[----:B------:R-:W-:Y:S01]  /*5d90*/  PRMT R204, RZ, 0x7610, R204 ;  /* 0x00007610ffcc7816 */ /* 0x000fe200000000cc */
[----:B------:R-:W-:Y:S01]  /*5da0*/  @!P4 IMAD.MOV.U32 R100, RZ, RZ, R95 ;  /* 0x000000ffff64c224 */ /* 0x000fe200078e005f */
[----:B------:R-:W-:Y:S01]  /*5db0*/  UIMAD UR5, UR8, 0x17, URZ ;  /* 0x00000017080578a4 */ /* 0x000fe2000f8e02ff */
[----:B------:R-:W-:-:S02]  /*5dc0*/  @!P4 IMAD.MOV.U32 R101, RZ, RZ, R96 ;  /* 0x000000ffff65c224 */ /* 0x000fc400078e0060 */
[----:B------:R-:W-:Y:S01]  /*5dd0*/  @!P2 IMAD.MOV R133, RZ, RZ, -R133 ;  /* 0x000000ffff85a224 */ /* 0x000fe200078e0a85 */
[----:B------:R-:W-:Y:S01]  /*5de0*/  LOP3.LUT P2, RZ, R98, 0x1, RZ, 0xc0, !PT ;  /* 0x0000000162ff7812 */ /* 0x000fe2000784c0ff */
[----:B------:R-:W-:Y:S01]  /*5df0*/  @!P6 IMAD.MOV R209, RZ, RZ, -R209 ;  /* 0x000000ffffd1e224 */ /* 0x000fe200078e0ad1 */
[----:B------:R-:W-:Y:S01]  /*5e00*/  USHF.R.S32.HI UR6, URZ, 0x1f, UR5 ;  /* 0x0000001fff067899 */ /* 0x000fe20008011405 */
[----:B------:R-:W-:Y:S01]  /*5e10*/  ISETP.GE.AND P6, PT, R216, RZ, PT ;  /* 0x000000ffd800720c */ /* 0x000fe20003fc6270 */
[----:B------:R0:W4:Y:S01]  /*5e20*/  @!P4 LDG.E.U8 R204, desc[UR24][R100.64] ;  /* 0x0000001864ccc981 */ /* 0x000122000c1e1100 */
[----:B------:R-:W-:Y:S01]  /*5e30*/  IADD3 R97, P4, PT, R5, UR5, RZ ;  /* 0x0000000505617c10 */ /* 0x000fe2000ff9e0ff */
[----:B------:R-:W-:Y:S01]  /*5e40*/  @!P0 IMAD.MOV R131, RZ, RZ, -R131 ;  /* 0x000000ffff838224 */ /* 0x000fe200078e0a83 */
[----:B------:R-:W-:Y:S02]  /*5e50*/  IADD3 R170, P0, PT, R6, UR5, RZ ;  /* 0x0000000506aa7c10 */ /* 0x000fe4000ff1e0ff */
[----:B------:R-:W-:Y:S01]  /*5e60*/  IADD3.X R98, PT, PT, R7, UR6, RZ, P4, !PT ;  /* 0x0000000607627c10 */ /* 0x000fe2000a7fe4ff */
[----:B------:R-:W-:Y:S01]  /*5e70*/  UIMAD UR5, UR8, 0x1f, URZ ;  /* 0x0000001f080578a4 */ /* 0x000fe2000f8e02ff */
[--C-:B------:R-:W-:Y:S01]  /*5e80*/  IMAD.MOV.U32 R208, RZ, RZ, R132.reuse ;  /* 0x000000ffffd07224 */ /* 0x100fe200078e0084 */
[----:B------:R-:W-:Y:S01]  /*5e90*/  PRMT R132, RZ, 0x7610, R132 ;  /* 0x00007610ff847816 */ /* 0x000fe20000000084 */
[----:B------:R-:W-:Y:S01]  /*5ea0*/  IMAD.MOV.U32 R210, RZ, RZ, R127 ;  /* 0x000000ffffd27224 */ /* 0x000fe200078e007f */
[----:B------:R-:W-:Y:S01]  /*5eb0*/  IADD3.X R168, PT, PT, R8, UR6, RZ, P0, !PT ;  /* 0x0000000608a87c10 */ /* 0x000fe200087fe4ff */
[----:B0-----:R-:W-:Y:S01]  /*5ec0*/  @P2 IMAD.MOV.U32 R100, RZ, RZ, R97 ;  /* 0x000000ffff642224 */ /* 0x001fe200078e0061 */
[----:B------:R-:W-:Y:S01]  /*5ed0*/  USHF.R.S32.HI UR6, URZ, 0x1f, UR5 ;  /* 0x0000001fff067899 */ /* 0x000fe20008011405 */
[----:B------:R-:W-:-:S02]  /*5ee0*/  @P2 IMAD.MOV.U32 R101, RZ, RZ, R98 ;  /* 0x000000ffff652224 */ /* 0x000fc400078e0062 */
[----:B------:R-:W-:Y:S01]  /*5ef0*/  @!P6 IMAD.MOV R210, RZ, RZ, -R210 ;  /* 0x000000ffffd2e224 */ /* 0x000fe200078e0ad2 */
[----:B------:R-:W-:Y:S02]  /*5f00*/  IADD3 R21, P6, PT, R5, UR5, RZ ;  /* 0x0000000505157c10 */ /* 0x000fe4000ffde0ff */
[----:B------:R0:W4:Y:S01]  /*5f10*/  @P2 LDG.E.U8 R132, desc[UR24][R100.64] ;  /* 0x0000001864842981 */ /* 0x000122000c1e1100 */
[----:B------:R-:W-:Y:S02]  /*5f20*/  PRMT R130, RZ, 0x7610, R130 ;  /* 0x00007610ff827816 */ /* 0x000fe40000000082 */
[----:B------:R-:W-:Y:S02]  /*5f30*/  IADD3.X R23, PT, PT, R7, UR6, RZ, P6, !PT ;  /* 0x0000000607177c10 */ /* 0x000fe4000b7fe4ff */
[----:B------:R-:W-:Y:S01]  /*5f40*/  PRMT R127, RZ, 0x7610, R127 ;  /* 0x00007610ff7f7816 */ /* 0x000fe2000000007f */
[----:B0-----:R-:W-:Y:S02]  /*5f50*/  @P2 IMAD.MOV.U32 R100, RZ, RZ, R170 ;  /* 0x000000ffff642224 */ /* 0x001fe400078e00aa */
[----:B------:R-:W-:-:S05]  /*5f60*/  @P2 IMAD.MOV.U32 R101, RZ, RZ, R168 ;  /* 0x000000ffff652224 */ /* 0x000fca00078e00a8 */
[----:B------:R0:W4:Y:S01]  /*5f70*/  @P2 LDG.E.U8 R130, desc[UR24][R100.64] ;  /* 0x0000001864822981 */ /* 0x000122000c1e1100 */
[----:B------:R-:W-:Y:S01]  /*5f80*/  ISETP.GE.AND P2, PT, R221, RZ, PT ;  /* 0x000000ffdd00720c */ /* 0x000fe20003f46270 */
[----:B0-----:R-:W-:Y:S02]  /*5f90*/  @!P1 IMAD.MOV.U32 R100, RZ, RZ, R21 ;  /* 0x000000ffff649224 */ /* 0x001fe400078e0015 */
[----:B------:R-:W-:-:S05]  /*5fa0*/  @!P1 IMAD.MOV.U32 R101, RZ, RZ, R23 ;  /* 0x000000ffff659224 */ /* 0x000fca00078e0017 */
[----:B------:R0:W4:Y:S05]  /*5fb0*/  @!P1 LDG.E.U8 R127, desc[UR24][R100.64] ;  /* 0x00000018647f9981 */ /* 0x00012a000c1e1100 */
[----:B------:R-:W-:Y:S01]  /*5fc0*/  @!P2 IMAD.MOV R126, RZ, RZ, -R126 ;  /* 0x000000ffff7ea224 */ /* 0x000fe200078e0a7e */
[----:B------:R1:W-:Y:S01]  /*5fd0*/  STL [R1+0x140], R21 ;  /* 0x0001401501007387 */ /* 0x0003e20000100800 */
[----:B------:R-:W-:-:S03]  /*5fe0*/  @!P3 IMAD.MOV R207, RZ, RZ, -R207 ;  /* 0x000000ffffcfb224 */ /* 0x000fc600078e0acf */
[----:B------:R0:W-:Y:S01]  /*5ff0*/  STL [R1+0x13c], R23 ;  /* 0x00013c1701007387 */ /* 0x0001e20000100800 */
[----:B-1----:R-:W-:Y:S02]  /*6000*/  IADD3 R21, P2, PT, R6, UR5, RZ ;  /* 0x0000000506157c10 */ /* 0x002fe4000ff5e0ff */
[----:B------:R-:W-:Y:S02]  /*6010*/  ISETP.GE.AND P3, PT, R211, RZ, PT ;  /* 0x000000ffd300720c */ /* 0x000fe40003f66270 */
[----:B0-----:R-:W-:Y:S01]  /*6020*/  IADD3.X R23, PT, PT, R8, UR6, RZ, P2, !PT ;  /* 0x0000000608177c10 */ /* 0x001fe200097fe4ff */
[--C-:B------:R-:W-:Y:S01]  /*6030*/  IMAD.MOV.U32 R211, RZ, RZ, R125.reuse ;  /* 0x000000ffffd37224 */ /* 0x100fe200078e007d */
[----:B------:R-:W-:Y:S01]  /*6040*/  PRMT R125, RZ, 0x7610, R125 ;  /* 0x00007610ff7d7816 */ /* 0x000fe2000000007d */
[----:B------:R-:W-:Y:S02]  /*6050*/  @!P1 IMAD.MOV.U32 R100, RZ, RZ, R21 ;  /* 0x000000ffff649224 */ /* 0x000fe400078e0015 */
[----:B------:R-:W-:-:S05]  /*6060*/  @!P1 IMAD.MOV.U32 R101, RZ, RZ, R23 ;  /* 0x000000ffff659224 */ /* 0x000fca00078e0017 */
[----:B------:R0:W4:Y:S01]  /*6070*/  @!P1 LDG.E.U8 R125, desc[UR24][R100.64] ;  /* 0x00000018647d9981 */ /* 0x000122000c1e1100 */
[----:B------:R-:W-:Y:S01]  /*6080*/  @!P3 IMAD.MOV R208, RZ, RZ, -R208 ;  /* 0x000000ffffd0b224 */ /* 0x000fe200078e0ad0 */
[----:B------:R-:W-:Y:S02]  /*6090*/  ISETP.GE.AND P3, PT, R214, RZ, PT ;  /* 0x000000ffd600720c */ /* 0x000fe40003f66270 */
[----:B------:R-:W-:Y:S02]  /*60a0*/  ISETP.GE.AND P4, PT, R217, RZ, PT ;  /* 0x000000ffd900720c */ /* 0x000fe40003f86270 */
[----:B------:R-:W-:Y:S01]  /*60b0*/  ISETP.GE.AND P0, PT, R218, RZ, PT ;  /* 0x000000ffda00720c */ /* 0x000fe20003f06270 */
[----:B------:R1:W-:Y:S02]  /*60c0*/  STL [R1+0x148], R21 ;  /* 0x0001481501007387 */ /* 0x0003e40000100800 */
[----:B-1----:R-:W-:Y:S02]  /*60d0*/  IMAD.MOV.U32 R21, RZ, RZ, R14 ;  /* 0x000000ffff157224 */ /* 0x002fe400078e000e */
[----:B------:R-:W1:Y:S04]  /*60e0*/  S2R R14, SR_TID.X ;  /* 0x00000000000e7919 */ /* 0x000e680000002100 */
[----:B------:R-:W-:Y:S01]  /*60f0*/  @!P3 IMAD.MOV R129, RZ, RZ, -R129 ;  /* 0x000000ffff81b224 */ /* 0x000fe200078e0a81 */
[----:B------:R-:W-:Y:S01]  /*6100*/  ISETP.GE.AND P3, PT, R220, RZ, PT ;  /* 0x000000ffdc00720c */ /* 0x000fe20003f66270 */
[----:B------:R-:W-:Y:S01]  /*6110*/  @!P4 IMAD.MOV R128, RZ, RZ, -R128 ;  /* 0x000000ffff80c224 */ /* 0x000fe200078e0a80 */
[----:B------:R-:W-:Y:S01]  /*6120*/  ISETP.GE.AND P4, PT, R219, RZ, PT ;  /* 0x000000ffdb00720c */ /* 0x000fe20003f86270 */
[----:B------:R-:W-:Y:S01]  /*6130*/  @!P0 IMAD.MOV R211, RZ, RZ, -R211 ;  /* 0x000000ffffd38224 */ /* 0x000fe200078e0ad3 */
[----:B------:R-:W-:-:S02]  /*6140*/  ISETP.GE.AND P0, PT, R223, RZ, PT ;  /* 0x000000ffdf00720c */ /* 0x000fc40003f06270 */
[----:B------:R-:W-:Y:S02]  /*6150*/  ISETP.GE.AND P2, PT, R224, RZ, PT ;  /* 0x000000ffe000720c */ /* 0x000fe40003f46270 */
[----:B------:R-:W-:Y:S02]  /*6160*/  ISETP.GE.AND P6, PT, R222, RZ, PT ;  /* 0x000000ffde00720c */ /* 0x000fe40003fc6270 */
[----:B------:R-:W-:-:S03]  /*6170*/  ISETP.GE.AND P1, PT, R225, RZ, PT ;  /* 0x000000ffe100720c */ /* 0x000fc60003f26270 */
[----:B------:R-:W-:Y:S01]  /*6180*/  @!P3 IMAD.MOV R107, RZ, RZ, -R107 ;  /* 0x000000ffff6bb224 */ /* 0x000fe200078e0a6b */
[----:B------:R-:W-:Y:S01]  /*6190*/  ISETP.GE.AND P3, PT, R228, RZ, PT ;  /* 0x000000ffe400720c */ /* 0x000fe20003f66270 */
[----:B------:R-:W-:Y:S01]  /*61a0*/  @!P4 IMAD.MOV R108, RZ, RZ, -R108 ;  /* 0x000000ffff6cc224 */ /* 0x000fe200078e0a6c */
[----:B------:R-:W-:Y:S01]  /*61b0*/  ISETP.GE.AND P4, PT, R229, RZ, PT ;  /* 0x000000ffe500720c */ /* 0x000fe20003f86270 */
[----:B------:R-:W-:Y:S01]  /*61c0*/  @!P0 IMAD.MOV R109, RZ, RZ, -R109 ;  /* 0x000000ffff6d8224 */ /* 0x000fe200078e0a6d */
[----:B------:R-:W-:Y:S01]  /*61d0*/  ISETP.GE.AND P0, PT, R227, RZ, PT ;  /* 0x000000ffe300720c */ /* 0x000fe20003f06270 */
[----:B------:R-:W-:-:S04]  /*61e0*/  @!UP1 UIADD3 UR4, UPT, UPT, -UR4, 0x100000, URZ ;  /* 0x0010000004049890 */ /* 0x000fc8000fffe1ff */
[----:B------:R-:W-:Y:S02]  /*61f0*/  @!UP1 USHF.L.U32 UR5, UR4, 0xb, URZ ;  /* 0x0000000b04059899 */ /* 0x000fe400080006ff */
[----:B------:R-:W-:Y:S01]  /*6200*/  @!UP1 USHF.L.U32 UR4, UR4, 0x1, URZ ;  /* 0x0000000104049899 */ /* 0x000fe200080006ff */
[----:B------:R0:W-:Y:S01]  /*6210*/  STL [R1+0x144], R23 ;  /* 0x0001441701007387 */ /* 0x0001e20000100800 */
[----:B------:R-:W-:Y:S01]  /*6220*/  VOTEU.ALL UP2, P5 ;  /* 0x0000000000ff7886 */ /* 0x000fe20002840000 */
[----:B------:R-:W-:Y:S01]  /*6230*/  @!P2 IMAD.MOV R111, RZ, RZ, -R111 ;  /* 0x000000ffff6fa224 */ /* 0x000fe200078e0a6f */
[----:B------:R-:W-:Y:S01]  /*6240*/  ISETP.NE.AND P2, PT, R99, RZ, PT ;  /* 0x000000ff6300720c */ /* 0x000fe20003f45270 */
[----:B------:R-:W-:Y:S01]  /*6250*/  @!P6 IMAD.MOV R110, RZ, RZ, -R110 ;  /* 0x000000ffff6ee224 */ /* 0x000fe200078e0a6e */
[----:B------:R-:W-:Y:S01]  /*6260*/  LOP3.LUT R99, RZ, R99, RZ, 0x33, !PT ;  /* 0x00000063ff637212 */ /* 0x000fe200078e33ff */
[----:B------:R-:W-:Y:S02]  /*6270*/  @!P1 IMAD.MOV R112, RZ, RZ, -R112 ;  /* 0x000000ffff709224 */ /* 0x000fe400078e0a70 */
[----:B0-----:R-:W-:Y:S01]  /*6280*/  IMAD.MOV.U32 R23, RZ, RZ, R4 ;  /* 0x000000ffff177224 */ /* 0x001fe200078e0004 */
[----:B-1----:R-:W-:Y:S01]  /*6290*/  LOP3.LUT R4, R14, 0x7f, RZ, 0xc0, !PT ;  /* 0x0000007f0e047812 */ /* 0x002fe200078ec0ff */
[----:B------:R-:W-:Y:S01]  /*62a0*/  @!P3 IMAD.MOV R113, RZ, RZ, -R113 ;  /* 0x000000ffff71b224 */ /* 0x000fe200078e0a71 */
[----:B------:R0:W1:Y:S01]  /*62b0*/  @!UP2 SYNCS.EXCH.64 URZ, [UR12+0x8008], UR4 ;  /* 0x008008040cffa5b2 */ /* 0x0000620008000100 */
[----:B------:R-:W-:-:S02]  /*62c0*/  @!P0 IMAD.MOV R115, RZ, RZ, -R115 ;  /* 0x000000ffff738224 */ /* 0x000fc400078e0a73 */
[----:B------:R-:W-:Y:S01]  /*62d0*/  @!P4 IMAD.MOV R114, RZ, RZ, -R114 ;  /* 0x000000ffff72c224 */ /* 0x000fe200078e0a72 */
[----:B------:R-:W-:Y:S01]  /*62e0*/  STS.U8 [R4+UR12], R23 ;  /* 0x0000001704007988 */ /* 0x000fe2000800000c */
[C---:B------:R-:W-:Y:S02]  /*62f0*/  SEL R116, R99.reuse, R116, !P2 ;  /* 0x0000007463747207 */ /* 0x040fe40005000000 */
[C---:B------:R-:W-:Y:S01]  /*6300*/  SEL R117, R99.reuse, R117, !P2 ;  /* 0x0000007563757207 */ /* 0x040fe20005000000 */
[----:B------:R-:W-:Y:S01]  /*6310*/  STS.U8 [R4+UR12+0x1000], R21 ;  /* 0x0010001504007988 */ /* 0x000fe2000800000c */
[C---:B------:R-:W-:Y:S02]  /*6320*/  SEL R118, R99.reuse, R118, !P2 ;  /* 0x0000007663767207 */ /* 0x040fe40005000000 */
[C---:B------:R-:W-:Y:S01]  /*6330*/  SEL R119, R99.reuse, R119, !P2 ;  /* 0x0000007763777207 */ /* 0x040fe20005000000 */
[----:B------:R-:W-:Y:S01]  /*6340*/  STS.U8 [R4+UR12+0x400], R20 ;  /* 0x0004001404007988 */ /* 0x000fe2000800000c */
[C---:B------:R-:W-:Y:S01]  /*6350*/  SEL R120, R99.reuse, R120, !P2 ;  /* 0x0000007863787207 */ /* 0x040fe20005000000 */
[----:B0-----:R-:W0:Y:S01]  /*6360*/  LDCU UR4, c[0x0][0x3b0] ;  /* 0x00007600ff0477ac */ /* 0x001e220008000800 */
[C---:B------:R-:W-:Y:S01]  /*6370*/  SEL R121, R99.reuse, R121, !P2 ;  /* 0x0000007963797207 */ /* 0x040fe20005000000 */
[----:B------:R-:W-:Y:S01]  /*6380*/  STS.U8 [R4+UR12+0x1400], R18 ;  /* 0x0014001204007988 */ /* 0x000fe2000800000c */
[----:B------:R-:W-:-:S02]  /*6390*/  SEL R122, R99, R122, !P2 ;  /* 0x0000007a637a7207 */ /* 0x000fc40005000000 */
[C---:B------:R-:W-:Y:S02]  /*63a0*/  SEL R123, R99.reuse, R123, !P2 ;  /* 0x0000007b637b7207 */ /* 0x040fe40005000000 */
[C---:B------:R-:W-:Y:S02]  /*63b0*/  SEL R124, R99.reuse, R124, !P2 ;  /* 0x0000007c637c7207 */ /* 0x040fe40005000000 */
[C---:B------:R-:W-:Y:S02]  /*63c0*/  SEL R165, R99.reuse, R165, !P2 ;  /* 0x000000a563a57207 */ /* 0x040fe40005000000 */
[C---:B------:R-:W-:Y:S02]  /*63d0*/  SEL R161, R99.reuse, R161, !P2 ;  /* 0x000000a163a17207 */ /* 0x040fe40005000000 */
[C---:B------:R-:W-:Y:S02]  /*63e0*/  SEL R162, R99.reuse, R162, !P2 ;  /* 0x000000a263a27207 */ /* 0x040fe40005000000 */
        /* <DEDUP_REMOVED lines=51> */
[----:B------:R-:W-:Y:S01]  /*6720*/  SEL R115, R99, R115, !P2 ;  /* 0x0000007363737207 */ /* 0x000fe20005000000 */
[----:B------:R-:W-:Y:S01]  /*6730*/  STS.U8 [R4+UR12+0x800], R19 ;  /* 0x0008001304007988 */ /* 0x000fe2000800000c */
[----:B------:R-:W-:-:S03]  /*6740*/  LOP3.LUT R99, R4, 0x10, RZ, 0x3c, !PT ;  /* 0x0000001004637812 */ /* 0x000fc600078e3cff */
[----:B------:R-:W-:Y:S04]  /*6750*/  STS.U8 [R4+UR12+0x1800], R17 ;  /* 0x0018001104007988 */ /* 0x000fe8000800000c */
[----:B------:R-:W-:Y:S04]  /*6760*/  STS.U8 [R4+UR12+0xc00], R174 ;  /* 0x000c00ae04007988 */ /* 0x000fe8000800000c */
[----:B------:R-:W-:Y:S04]  /*6770*/  STS.U8 [R4+UR12+0x1c00], R175 ;  /* 0x001c00af04007988 */ /* 0x000fe8000800000c */
[----:B--2---:R2:W-:Y:S04]  /*6780*/  STS.U8 [R99+UR12+0x1880], R2 ;  /* 0x0018800263007988 */ /* 0x0045e8000800000c */
[----:B------:R-:W-:Y:S01]  /*6790*/  STS.U8 [R99+UR12+0x80], R172 ;  /* 0x000080ac63007988 */ /* 0x000fe2000800000c */
[----:B--2---:R-:W-:-:S03]  /*67a0*/  LOP3.LUT R2, R4, 0x20, RZ, 0x3c, !PT ;  /* 0x0000002004027812 */ /* 0x004fc600078e3cff */
[----:B---3--:R-:W-:Y:S04]  /*67b0*/  STS.U8 [R99+UR12+0x1080], R173 ;  /* 0x001080ad63007988 */ /* 0x008fe8000800000c */
[----:B------:R-:W-:Y:S04]  /*67c0*/  STS.U8 [R99+UR12+0x480], R16 ;  /* 0x0004801063007988 */ /* 0x000fe8000800000c */
[----:B----4-:R-:W-:Y:S04]  /*67d0*/  STS.U8 [R99+UR12+0x1480], R15 ;  /* 0x0014800f63007988 */ /* 0x010fe8000800000c */
[----:B------:R-:W-:Y:S04]  /*67e0*/  STS.U8 [R99+UR12+0x880], R13 ;  /* 0x0008800d63007988 */ /* 0x000fe8000800000c */
[----:B------:R-:W-:Y:S04]  /*67f0*/  STS.U8 [R99+UR12+0xc80], R12 ;  /* 0x000c800c63007988 */ /* 0x000fe8000800000c */
[----:B------:R-:W-:Y:S04]  /*6800*/  STS.U8 [R99+UR12+0x1c80], R10 ;  /* 0x001c800a63007988 */ /* 0x000fe8000800000c */
[----:B------:R-:W-:Y:S04]  /*6810*/  STS.U8 [R2+UR12+0x100], R11 ;  /* 0x0001000b02007988 */ /* 0x000fe8000800000c */
[----:B------:R-:W-:Y:S04]  /*6820*/  STS.U8 [R2+UR12+0x1100], R9 ;  /* 0x0011000902007988 */ /* 0x000fe8000800000c */
[----:B------:R2:W-:Y:S04]  /*6830*/  STS.U8 [R2+UR12+0x500], R0 ;  /* 0x0005000002007988 */ /* 0x0005e8000800000c */
[----:B------:R-:W-:Y:S04]  /*6840*/  STS.U8 [R2+UR12+0x1500], R3 ;  /* 0x0015000302007988 */ /* 0x000fe8000800000c */
[----:B------:R-:W-:Y:S01]  /*6850*/  STS.U8 [R2+UR12+0x900], R252 ;  /* 0x000900fc02007988 */ /* 0x000fe2000800000c */
[----:B--2---:R-:W-:-:S03]  /*6860*/  LOP3.LUT R0, R4, 0x30, RZ, 0x3c, !PT ;  /* 0x0000003004007812 */ /* 0x004fc600078e3cff */
        /* <DEDUP_REMOVED lines=33> */
[----:B------:R-:W-:Y:S01]  /*6a80*/  STS.U8 [R2+UR12+0x700], R153 ;  /* 0x0007009902007988 */ /* 0x000fe2000800000c */
[----:B------:R-:W-:-:S03]  /*6a90*/  LOP3.LUT R14, R14, 0x1f, RZ, 0xc0, !PT ;  /* 0x0000001f0e0e7812 */ /* 0x000fc600078ec0ff */
[----:B------:R-:W-:Y:S04]  /*6aa0*/  STS.U8 [R2+UR12+0x1700], R150 ;  /* 0x0017009602007988 */ /* 0x000fe8000800000c */
[----:B------:R-:W-:Y:S04]  /*6ab0*/  STS.U8 [R2+UR12+0xb00], R145 ;  /* 0x000b009102007988 */ /* 0x000fe8000800000c */
[----:B------:R-:W-:Y:S04]  /*6ac0*/  STS.U8 [R2+UR12+0x1b00], R148 ;  /* 0x001b009402007988 */ /* 0x000fe8000800000c */
[----:B------:R-:W-:Y:S01]  /*6ad0*/  STS.U8 [R2+UR12+0xf00], R141 ;  /* 0x000f008d02007988 */ /* 0x000fe2000800000c */
[----:B------:R-:W-:-:S03]  /*6ae0*/  IMAD R100, R14, UR9, RZ ;  /* 0x000000090e647c24 */ /* 0x000fc6000f8e02ff */
[----:B------:R-:W-:Y:S04]  /*6af0*/  STS.U8 [R2+UR12+0x1f00], R139 ;  /* 0x001f008b02007988 */ /* 0x000fe8000800000c */
[----:B------:R-:W-:Y:S04]  /*6b00*/  STS.U8 [R0+UR12+0x380], R137 ;  /* 0x0003808900007988 */ /* 0x000fe8000800000c */
[----:B------:R-:W-:Y:S04]  /*6b10*/  STS.U8 [R0+UR12+0x1380], R189 ;  /* 0x001380bd00007988 */ /* 0x000fe8000800000c */
[----:B------:R-:W-:Y:S04]  /*6b20*/  STS.U8 [R0+UR12+0x780], R135 ;  /* 0x0007808700007988 */ /* 0x000fe8000800000c */
[----:B------:R-:W-:Y:S01]  /*6b30*/  STS.U8 [R0+UR12+0x1780], R204 ;  /* 0x001780cc00007988 */ /* 0x000fe2000800000c */
[----:B------:R-:W-:-:S03]  /*6b40*/  IADD3 R101, P0, PT, R100, UR18, RZ ;  /* 0x0000001264657c10 */ /* 0x000fc6000ff1e0ff */
[----:B------:R-:W-:Y:S04]  /*6b50*/  STS.U8 [R0+UR12+0xb80], R132 ;  /* 0x000b808400007988 */ /* 0x000fe8000800000c */
[----:B------:R-:W-:Y:S04]  /*6b60*/  STS.U8 [R0+UR12+0x1b80], R130 ;  /* 0x001b808200007988 */ /* 0x000fe8000800000c */
[----:B------:R2:W-:Y:S01]  /*6b70*/  STS.U8 [R0+UR12+0xf80], R127 ;  /* 0x000f807f00007988 */ /* 0x0005e2000800000c */
[----:B------:R-:W-:Y:S01]  /*6b80*/  LEA.HI.X.SX32 R100, R100, UR19, 0x1, P0 ;  /* 0x0000001364647c11 */ /* 0x000fe200080f0eff */
[----:B0-----:R-:W-:-:S02]  /*6b90*/  IMAD R106, R201, UR4, RZ ;  /* 0x00000004c96a7c24 */ /* 0x001fc4000f8e02ff */
[----:B------:R-:W-:Y:S02]  /*6ba0*/  IMAD R118, R118, UR4, RZ ;  /* 0x0000000476767c24 */ /* 0x000fe4000f8e02ff */
[----:B--2---:R-:W-:Y:S02]  /*6bb0*/  IMAD R127, R116, UR4, RZ ;  /* 0x00000004747f7c24 */ /* 0x004fe4000f8e02ff */
[----:B------:R-:W-:-:S03]  /*6bc0*/  IMAD R122, R122, UR4, RZ ;  /* 0x000000047a7a7c24 */ /* 0x000fc6000f8e02ff */
[-C--:B------:R-:W-:Y:S01]  /*6bd0*/  IADD3 R201, P0, PT, R127, R101.reuse, RZ ;  /* 0x000000657fc97210 */ /* 0x080fe20007f1e0ff */
[----:B------:R-:W-:Y:S02]  /*6be0*/  IMAD R105, R200, UR4, RZ ;  /* 0x00000004c8697c24 */ /* 0x000fe4000f8e02ff */
[----:B------:R-:W-:Y:S01]  /*6bf0*/  IMAD R102, R205, UR4, RZ ;  /* 0x00000004cd667c24 */ /* 0x000fe2000f8e02ff */
[-C--:B------:R-:W-:Y:S01]  /*6c00*/  LEA.HI.X.SX32 R200, R127, R100.reuse, 0x1, P0 ;  /* 0x000000647fc87211 */ /* 0x080fe200000f0eff */
[----:B------:R-:W-:Y:S01]  /*6c10*/  IMAD R124, R124, UR4, RZ ;  /* 0x000000047c7c7c24 */ /* 0x000fe2000f8e02ff */
[-C--:B------:R-:W-:Y:S01]  /*6c20*/  IADD3 R205, P0, PT, R118, R101.reuse, RZ ;  /* 0x0000006576cd7210 */ /* 0x080fe20007f1e0ff */
[----:B------:R-:W-:Y:S01]  /*6c30*/  IMAD R163, R163, UR4, RZ ;  /* 0x00000004a3a37c24 */ /* 0x000fe2000f8e02ff */
[-C--:B------:R-:W-:Y:S01]  /*6c40*/  IADD3 R213, P4, PT, R122, R101.reuse, RZ ;  /* 0x000000657ad57210 */ /* 0x080fe20007f9e0ff */
[----:B------:R-:W-:Y:S01]  /*6c50*/  IMAD R120, R120, UR4, RZ ;  /* 0x0000000478787c24 */ /* 0x000fe2000f8e02ff */
[-C--:B------:R-:W-:Y:S01]  /*6c60*/  LEA.HI.X.SX32 R204, R118, R100.reuse, 0x1, P0 ;  /* 0x0000006476cc7211 */ /* 0x080fe200000f0eff */
[----:B------:R-:W-:Y:S01]  /*6c70*/  IMAD R160, R160, UR4, RZ ;  /* 0x00000004a0a07c24 */ /* 0x000fe2000f8e02ff */
[-C--:B------:R-:W-:Y:S01]  /*6c80*/  IADD3 R217, P0, PT, R124, R101.reuse, RZ ;  /* 0x000000657cd97210 */ /* 0x080fe20007f1e0ff */
        /* <DEDUP_REMOVED lines=33> */
[----:B------:R0:W-:Y:S01]  /*6ea0*/  STS.U8 [R0+UR12+0x1f80], R125 ;  /* 0x001f807d00007988 */ /* 0x0001e2000800000c */
[----:B------:R-:W-:Y:S01]  /*6eb0*/  IMAD R146, R146, UR4, RZ ;  /* 0x0000000492927c24 */ /* 0x000fe2000f8e02ff */
[-C--:B------:R-:W-:Y:S01]  /*6ec0*/  LEA.HI.X.SX32 R202, R117, R100.reuse, 0x1, P6 ;  /* 0x0000006475ca7211 */ /* 0x080fe200030f0eff */
[----:B------:R-:W-:Y:S01]  /*6ed0*/  IMAD R135, R211, UR4, RZ ;  /* 0x00000004d3877c24 */ /* 0x000fe2000f8e02ff */
[-C--:B------:R-:W-:Y:S01]  /*6ee0*/  IADD3 R233, P2, PT, R154, R101.reuse, RZ ;  /* 0x000000659ae97210 */ /* 0x080fe20007f5e0ff */
[----:B------:R-:W-:Y:S01]  /*6ef0*/  IMAD R162, R162, UR4, RZ ;  /* 0x00000004a2a27c24 */ /* 0x000fe2000f8e02ff */
[-C--:B------:R-:W-:Y:S01]  /*6f00*/  IADD3 R211, P3, PT, R121, R101.reuse, RZ ;  /* 0x0000006579d37210 */ /* 0x080fe20007f7e0ff */
[----:B------:R-:W-:Y:S01]  /*6f10*/  IMAD R159, R159, UR4, RZ ;  /* 0x000000049f9f7c24 */ /* 0x000fe2000f8e02ff */
[-C--:B------:R-:W-:Y:S01]  /*6f20*/  IADD3 R215, P6, PT, R123, R101.reuse, RZ ;  /* 0x000000657bd77210 */ /* 0x080fe20007fde0ff */
[----:B------:R-:W-:Y:S01]  /*6f30*/  IMAD R140, R140, UR4, RZ ;  /* 0x000000048c8c7c24 */ /* 0x000fe2000f8e02ff */
[-C--:B------:R-:W-:Y:S01]  /*6f40*/  LEA.HI.X.SX32 R240, R152, R100.reuse, 0x1, P0 ;  /* 0x0000006498f07211 */ /* 0x080fe200000f0eff */
[----:B0-----:R-:W-:Y:S01]  /*6f50*/  IMAD R125, R206, UR4, RZ ;  /* 0x00000004ce7d7c24 */ /* 0x001fe2000f8e02ff */
[-C--:B------:R-:W-:Y:S01]  /*6f60*/  LEA.HI.X.SX32 R206, R119, R100.reuse, 0x1, P1 ;  /* 0x0000006477ce7211 */ /* 0x080fe200008f0eff */
[----:B------:R-:W-:Y:S01]  /*6f70*/  IMAD R164, R164, UR4, RZ ;  /* 0x00000004a4a47c24 */ /* 0x000fe2000f8e02ff */
[-C--:B------:R-:W-:Y:S01]  /*6f80*/  IADD3 R21, P0, PT, R167, R101.reuse, RZ ;  /* 0x00000065a7157210 */ /* 0x080fe20007f1e0ff */
[----:B------:R-:W-:Y:S01]  /*6f90*/  IMAD R190, R190, UR4, RZ ;  /* 0x00000004bebe7c24 */ /* 0x000fe2000f8e02ff */
[----:B------:R-:W-:Y:S01]  /*6fa0*/  LEA.HI.X.SX32 R248, R166, R100, 0x1, P4 ;  /* 0x00000064a6f87211 */ /* 0x000fe200020f0eff */
[----:B------:R-:W-:Y:S01]  /*6fb0*/  IMAD R137, R210, UR4, RZ ;  /* 0x00000004d2897c24 */ /* 0x000fe2000f8e02ff */
[----:B------:R-:W-:-:S02]  /*6fc0*/  IADD3 R219, P1, PT, R165, R101, RZ ;  /* 0x00000065a5db7210 */ /* 0x000fc40007f3e0ff */
[-C--:B------:R-:W-:Y:S01]  /*6fd0*/  IADD3 R17, P4, PT, R144, R101.reuse, RZ ;  /* 0x0000006590117210 */ /* 0x080fe20007f9e0ff */
[----:B------:R-:W-:Y:S01]  /*6fe0*/  IMAD R143, R143, UR4, RZ ;  /* 0x000000048f8f7c24 */ /* 0x000fe2000f8e02ff */
[-C--:B------:R-:W-:Y:S01]  /*6ff0*/  LEA.HI.X.SX32 R232, R154, R100.reuse, 0x1, P2 ;  /* 0x000000649ae87211 */ /* 0x080fe200010f0eff */
[----:B------:R-:W-:Y:S01]  /*7000*/  IMAD R155, R155, UR4, RZ ;  /* 0x000000049b9b7c24 */ /* 0x000fe2000f8e02ff */
[-C--:B------:R-:W-:Y:S01]  /*7010*/  LEA.HI.X.SX32 R210, R121, R100.reuse, 0x1, P3 ;  /* 0x0000006479d27211 */ /* 0x080fe200018f0eff */
[----:B------:R-:W-:Y:S01]  /*7020*/  IMAD R151, R151, UR4, RZ ;  /* 0x0000000497977c24 */ /* 0x000fe2000f8e02ff */
[----:B------:R-:W-:Y:S02]  /*7030*/  LEA.HI.X.SX32 R214, R123, R100, 0x1, P6 ;  /* 0x000000647bd67211 */ /* 0x000fe400030f0eff */
[-C--:B------:R-:W-:Y:S02]  /*7040*/  IADD3 R245, P2, PT, R146, R101.reuse, RZ ;  /* 0x0000006592f57210 */ /* 0x080fe40007f5e0ff */
[----:B------:R-:W-:-:S02]  /*7050*/  IADD3 R223, P3, PT, R162, R101, RZ ;  /* 0x00000065a2df7210 */ /* 0x000fc40007f7e0ff */
[-C--:B------:R-:W-:Y:S02]  /*7060*/  IADD3 R227, P6, PT, R159, R101.reuse, RZ ;  /* 0x000000659fe37210 */ /* 0x080fe40007fde0ff */
[-C--:B------:R-:W-:Y:S01]  /*7070*/  LEA.HI.X.SX32 R252, R167, R100.reuse, 0x1, P0 ;  /* 0x00000064a7fc7211 */ /* 0x080fe200000f0eff */
[----:B------:R-:W-:Y:S01]  /*7080*/  IMAD R157, R157, UR4, RZ ;  /* 0x000000049d9d7c24 */ /* 0x000fe2000f8e02ff */
[-C--:B------:R-:W-:Y:S02]  /*7090*/  LEA.HI.X.SX32 R218, R165, R100.reuse, 0x1, P1 ;  /* 0x00000064a5da7211 */ /* 0x080fe400008f0eff */
[-C--:B------:R-:W-:Y:S02]  /*70a0*/  IADD3 R175, P0, PT, R140, R101.reuse, RZ ;  /* 0x000000658caf7210 */ /* 0x080fe40007f1e0ff */
[----:B------:R-:W-:Y:S02]  /*70b0*/  LEA.HI.X.SX32 R20, R144, R100, 0x1, P4 ;  /* 0x0000006490147211 */ /* 0x000fe400020f0eff */
[----:B------:R-:W-:-:S02]  /*70c0*/  IADD3 R231, P1, PT, R164, R101, RZ ;  /* 0x00000065a4e77210 */ /* 0x000fc40007f3e0ff */
[-C--:B------:R-:W-:Y:S02]  /*70d0*/  IADD3 R14, P4, PT, R190, R101.reuse, RZ ;  /* 0x00000065be0e7210 */ /* 0x080fe40007f9e0ff */
        /* <DEDUP_REMOVED lines=18> */
[----:B------:R-:W0:Y:S01]  /*7200*/  S2R R143, SR_TID.X ;  /* 0x00000000008f7919 */ /* 0x000e220000002100 */
[----:B------:R-:W-:Y:S01]  /*7210*/  LEA.HI.X.SX32 R238, R151, R100, 0x1, P6 ;  /* 0x0000006497ee7211 */ /* 0x000fe200030f0eff */
[----:B------:R-:W-:Y:S01]  /*7220*/  IMAD R181, R181, UR4, RZ ;  /* 0x00000004b5b57c24 */ /* 0x000fe2000f8e02ff */
[-C--:B------:R-:W-:Y:S01]  /*7230*/  IADD3 R247, P3, PT, R147, R101.reuse, RZ ;  /* 0x0000006593f77210 */ /* 0x080fe20007f7e0ff */
[----:B------:R-:W-:Y:S01]  /*7240*/  IMAD R133, R133, UR4, RZ ;  /* 0x0000000485857c24 */ /* 0x000fe2000f8e02ff */
[----:B------:R-:W-:-:S02]  /*7250*/  IADD3 R251, P6, PT, R149, R101, RZ ;  /* 0x0000006595fb7210 */ /* 0x000fc40007fde0ff */
[-C--:B------:R-:W-:Y:S01]  /*7260*/  LEA.HI.X.SX32 R16, R106, R100.reuse, 0x1, P0 ;  /* 0x000000646a107211 */ /* 0x080fe200000f0eff */
[----:B------:R-:W-:Y:S01]  /*7270*/  IMAD R138, R138, UR4, RZ ;  /* 0x000000048a8a7c24 */ /* 0x000fe2000f8e02ff */
[-C--:B------:R-:W-:Y:S02]  /*7280*/  LEA.HI.X.SX32 R242, R157, R100.reuse, 0x1, P1 ;  /* 0x000000649df27211 */ /* 0x080fe400008f0eff */
[-C--:B------:R-:W-:Y:S02]  /*7290*/  LEA.HI.X.SX32 R12, R102, R100.reuse, 0x1, P4 ;  /* 0x00000064660c7211 */ /* 0x080fe400020f0eff */
[-C--:B------:R-:W-:Y:S01]  /*72a0*/  IADD3 R4, P0, PT, R116, R101.reuse, RZ ;  /* 0x0000006574047210 */ /* 0x080fe20007f1e0ff */
[----:B------:R-:W2:Y:S01]  /*72b0*/  LDC R102, c[0x0][0x3a0] ;  /* 0x0000e800ff667b82 */ /* 0x000ea20000000800 */
[----:B------:R-:W-:Y:S02]  /*72c0*/  IADD3 R2, P1, PT, R169, R101, RZ ;  /* 0x00000065a9027210 */ /* 0x000fe40007f3e0ff */
[----:B------:R-:W-:-:S02]  /*72d0*/  LEA.HI.X.SX32 R246, R147, R100, 0x1, P3 ;  /* 0x0000006493f67211 */ /* 0x000fc400018f0eff */
[-C--:B------:R-:W-:Y:S01]  /*72e0*/  LEA.HI.X.SX32 R250, R149, R100.reuse, 0x1, P6 ;  /* 0x0000006495fa7211 */ /* 0x080fe200030f0eff */
[----:B------:R-:W-:Y:S01]  /*72f0*/  IMAD R131, R131, UR4, RZ ;  /* 0x0000000483837c24 */ /* 0x000fe2000f8e02ff */
[-C--:B------:R-:W-:Y:S02]  /*7300*/  IADD3 R147, P6, PT, R171, R101.reuse, RZ ;  /* 0x00000065ab937210 */ /* 0x080fe40007fde0ff */
        /* <DEDUP_REMOVED lines=8> */
[----:B------:R-:W-:Y:S02]  /*7390*/  IADD3 R155, P6, PT, R105, R101, RZ ;  /* 0x00000065699b7210 */ /* 0x000fe40007fde0ff */
[-C--:B------:R-:W-:Y:S02]  /*73a0*/  LEA.HI.X.SX32 R174, R181, R100.reuse, 0x1, P2 ;  /* 0x00000064b5ae7211 */ /* 0x080fe400010f0eff */
[-C--:B------:R-:W-:Y:S01]  /*73b0*/  LEA.HI.X.SX32 R133, R133, R100.reuse, 0x1, P0 ;  /* 0x0000006485857211 */ /* 0x080fe200000f0eff */
[----:B------:R-:W-:Y:S01]  /*73c0*/  IMAD R134, R134, UR4, RZ ;  /* 0x0000000486867c24 */ /* 0x000fe2000f8e02ff */
[----:B------:R-:W-:-:S02]  /*73d0*/  LEA.HI.X.SX32 R146, R138, R100, 0x1, P1 ;  /* 0x000000648a927211 */ /* 0x000fc400008f0eff */
[-C--:B------:R-:W-:Y:S02]  /*73e0*/  IADD3 R10, P2, PT, R104, R101.reuse, RZ ;  /* 0x00000065680a7210 */ /* 0x080fe40007f5e0ff */
[-C--:B------:R-:W-:Y:S02]  /*73f0*/  IADD3 R121, P0, PT, R131, R101.reuse, RZ ;  /* 0x0000006583797210 */ /* 0x080fe40007f1e0ff */
[-C--:B------:R-:W-:Y:S02]  /*7400*/  IADD3 R164, P1, PT, R136, R101.reuse, RZ ;  /* 0x0000006588a47210 */ /* 0x080fe40007f3e0ff */
[-C--:B------:R-:W-:Y:S01]  /*7410*/  LEA.HI.X.SX32 R156, R105, R100.reuse, 0x1, P6 ;  /* 0x00000064699c7211 */ /* 0x080fe200030f0eff */
[----:B------:R-:W-:Y:S01]  /*7420*/  IMAD R183, R183, UR4, RZ ;  /* 0x00000004b7b77c24 */ /* 0x000fe2000f8e02ff */
[----:B------:R-:W-:Y:S01]  /*7430*/  IADD3 R162, P6, PT, R125, R101, RZ ;  /* 0x000000657da27210 */ /* 0x000fe20007fde0ff */
[----:B------:R-:W-:Y:S01]  /*7440*/  IMAD R114, R114, UR4, RZ ;  /* 0x0000000472727c24 */ /* 0x000fe2000f8e02ff */
[----:B------:R-:W-:-:S02]  /*7450*/  LEA.HI.X.SX32 R15, R104, R100, 0x1, P2 ;  /* 0x00000064680f7211 */ /* 0x000fc400010f0eff */
[-C--:B------:R-:W-:Y:S02]  /*7460*/  LEA.HI.X.SX32 R122, R131, R100.reuse, 0x1, P0 ;  /* 0x00000064837a7211 */ /* 0x080fe400000f0eff */
[-C--:B------:R-:W-:Y:S02]  /*7470*/  IADD3 R0, P3, PT, R142, R101.reuse, RZ ;  /* 0x000000658e007210 */ /* 0x080fe40007f7e0ff */
[-C--:B------:R-:W-:Y:S02]  /*7480*/  LEA.HI.X.SX32 R154, R136, R100.reuse, 0x1, P1 ;  /* 0x00000064889a7211 */ /* 0x080fe400008f0eff */
[-C--:B------:R-:W-:Y:S02]  /*7490*/  IADD3 R104, P0, PT, R137, R101.reuse, RZ ;  /* 0x0000006589687210 */ /* 0x080fe40007f1e0ff */
[----:B------:R-:W-:Y:S02]  /*74a0*/  IADD3 R165, P1, PT, R134, R101, RZ ;  /* 0x0000006586a57210 */ /* 0x000fe40007f3e0ff */
[-C--:B------:R-:W-:Y:S01]  /*74b0*/  LEA.HI.X.SX32 R163, R125, R100.reuse, 0x1, P6 ;  /* 0x000000647da37211 */ /* 0x080fe200030f0eff */
[----:B------:R-:W-:Y:S01]  /*74c0*/  IMAD R109, R109, UR4, RZ ;  /* 0x000000046d6d7c24 */ /* 0x000fe2000f8e02ff */
[----:B------:R-:W-:-:S02]  /*74d0*/  LEA.HI.X.SX32 R142, R142, R100, 0x1, P3 ;  /* 0x000000648e8e7211 */ /* 0x000fc400018f0eff */
[-C--:B------:R-:W-:Y:S01]  /*74e0*/  LEA.HI.X.SX32 R125, R137, R100.reuse, 0x1, P0 ;  /* 0x00000064897d7211 */ /* 0x080fe200000f0eff */
[----:B------:R-:W-:Y:S01]  /*74f0*/  IMAD R129, R129, UR4, RZ ;  /* 0x0000000481817c24 */ /* 0x000fe2000f8e02ff */
[CC--:B------:R-:W-:Y:S01]  /*7500*/  IADD3 R151, P3, PT, R183.reuse, R101.reuse, RZ ;  /* 0x00000065b7977210 */ /* 0x0c0fe20007f7e0ff */
[----:B------:R-:W-:Y:S01]  /*7510*/  IMAD R128, R128, UR4, RZ ;  /* 0x0000000480807c24 */ /* 0x000fe2000f8e02ff */
[-C--:B------:R-:W-:Y:S02]  /*7520*/  LEA.HI.X.SX32 R161, R134, R100.reuse, 0x1, P1 ;  /* 0x0000006486a17211 */ /* 0x080fe400008f0eff */
[-C--:B------:R-:W-:Y:S02]  /*7530*/  IADD3 R189, P0, PT, R114, R101.reuse, RZ ;  /* 0x0000006572bd7210 */ /* 0x080fe40007f1e0ff */
[-C--:B------:R-:W-:Y:S02]  /*7540*/  IADD3 R123, P1, PT, R132, R101.reuse, RZ ;  /* 0x00000065847b7210 */ /* 0x080fe40007f3e0ff */
[----:B------:R-:W-:Y:S01]  /*7550*/  IADD3 R99, P2, PT, R130, R101, RZ ;  /* 0x0000006582637210 */ /* 0x000fe20007f5e0ff */
[----:B--2---:R-:W-:Y:S01]  /*7560*/  VIADD R139, R102, 0x1f ;  /* 0x0000001f668b7836 */ /* 0x004fe20000000000 */
[----:B------:R-:W-:-:S02]  /*7570*/  LEA.HI.X.SX32 R152, R183, R100, 0x1, P3 ;  /* 0x00000064b7987211 */ /* 0x000fc400018f0eff */
[-C--:B------:R-:W-:Y:S01]  /*7580*/  LEA.HI.X.SX32 R127, R114, R100.reuse, 0x1, P0 ;  /* 0x00000064727f7211 */ /* 0x080fe200000f0eff */
[----:B------:R-:W-:Y:S01]  /*7590*/  IMAD R126, R126, UR4, RZ ;  /* 0x000000047e7e7c24 */ /* 0x000fe2000f8e02ff */
[-C--:B------:R-:W-:Y:S02]  /*75a0*/  IADD3 R159, P3, PT, R103, R101.reuse, RZ ;  /* 0x00000065679f7210 */ /* 0x080fe40007f7e0ff */
[-C--:B------:R-:W-:Y:S02]  /*75b0*/  LEA.HI.X.SX32 R124, R132, R100.reuse, 0x1, P1 ;  /* 0x00000064847c7211 */ /* 0x080fe400008f0eff */
[----:B------:R-:W-:Y:S02]  /*75c0*/  LEA.HI.X.SX32 R130, R130, R100, 0x1, P2 ;  /* 0x0000006482827211 */ /* 0x000fe400010f0eff */
[-C--:B------:R-:W-:Y:S02]  /*75d0*/  IADD3 R181, P0, PT, R109, R101.reuse, RZ ;  /* 0x000000656db57210 */ /* 0x080fe40007f1e0ff */
[----:B------:R-:W-:-:S02]  /*75e0*/  IADD3 R116, P1, PT, R129, R101, RZ ;  /* 0x0000006581747210 */ /* 0x000fc40007f3e0ff */
[----:B------:R-:W-:Y:S02]  /*75f0*/  IADD3 R119, P2, PT, R128, R101, RZ ;  /* 0x0000006580777210 */ /* 0x000fe40007f5e0ff */
[-C--:B------:R-:W-:Y:S02]  /*7600*/  LEA.HI.X.SX32 R160, R103, R100.reuse, 0x1, P3 ;  /* 0x0000006467a07211 */ /* 0x080fe400018f0eff */
[-C--:B------:R-:W-:Y:S01]  /*7610*/  LEA.HI.X.SX32 R183, R109, R100.reuse, 0x1, P0 ;  /* 0x000000646db77211 */ /* 0x080fe200000f0eff */
[----:B------:R-:W-:Y:S01]  /*7620*/  IMAD R107, R107, UR4, RZ ;  /* 0x000000046b6b7c24 */ /* 0x000fe2000f8e02ff */
[-C--:B------:R-:W-:Y:S01]  /*7630*/  LEA.HI.X.SX32 R134, R129, R100.reuse, 0x1, P1 ;  /* 0x0000006481867211 */ /* 0x080fe200008f0eff */
[----:B------:R-:W-:Y:S01]  /*7640*/  IMAD R108, R108, UR4, RZ ;  /* 0x000000046c6c7c24 */ /* 0x000fe2000f8e02ff */
[----:B------:R-:W-:Y:S02]  /*7650*/  LEA.HI.X.SX32 R120, R128, R100, 0x1, P2 ;  /* 0x0000006480787211 */ /* 0x000fe400010f0eff */
[----:B0-----:R-:W-:-:S02]  /*7660*/  LOP3.LUT R103, R143, 0x1f, RZ, 0xc0, !PT ;  /* 0x0000001f8f677812 */ /* 0x001fc400078ec0ff */
[----:B------:R-:W-:Y:S02]  /*7670*/  ISETP.GT.AND P0, PT, R139, 0x1f, PT ;  /* 0x0000001f8b00780c */ /* 0x000fe40003f04270 */
[-C--:B------:R-:W-:Y:S02]  /*7680*/  IADD3 R117, P1, PT, R135, R101.reuse, RZ ;  /* 0x0000006587757210 */ /* 0x080fe40007f3e0ff */
[-C--:B------:R-:W-:Y:S02]  /*7690*/  IADD3 R106, P2, PT, R126, R101.reuse, RZ ;  /* 0x000000657e6a7210 */ /* 0x080fe40007f5e0ff */
[----:B------:R-:W-:Y:S01]  /*76a0*/  ISETP.LT.AND P0, PT, R103, R102, P0 ;  /* 0x000000666700720c */ /* 0x000fe20000701270 */
[----:B------:R-:W-:Y:S01]  /*76b0*/  IMAD R110, R110, UR4, RZ ;  /* 0x000000046e6e7c24 */ /* 0x000fe2000f8e02ff */
[-C--:B------:R-:W-:Y:S01]  /*76c0*/  LEA.HI.X.SX32 R118, R135, R100.reuse, 0x1, P1 ;  /* 0x0000006487767211 */ /* 0x080fe200008f0eff */
[----:B------:R-:W-:Y:S01]  /*76d0*/  IMAD R111, R111, UR4, RZ ;  /* 0x000000046f6f7c24 */ /* 0x000fe2000f8e02ff */
[-C--:B------:R-:W-:Y:S01]  /*76e0*/  LEA.HI.X.SX32 R136, R126, R100.reuse, 0x1, P2 ;  /* 0x000000647e887211 */ /* 0x080fe200010f0eff */
[----:B------:R-:W-:Y:S01]  /*76f0*/  IMAD R112, R112, UR4, RZ ;  /* 0x0000000470707c24 */ /* 0x000fe2000f8e02ff */
[-C--:B------:R-:W-:Y:S01]  /*7700*/  IADD3 R190, P1, PT, R107, R101.reuse, RZ ;  /* 0x000000656bbe7210 */ /* 0x080fe20007f3e0ff */
[----:B------:R-:W-:Y:S01]  /*7710*/  IMAD R113, R113, UR4, RZ ;  /* 0x0000000471717c24 */ /* 0x000fe2000f8e02ff */
[----:B------:R-:W-:Y:S01]  /*7720*/  IADD3 R153, P2, PT, R108, R101, RZ ;  /* 0x000000656c997210 */ /* 0x000fe20007f5e0ff */
[----:B------:R-:W-:Y:S01]  /*7730*/  IMAD R115, R115, UR4, RZ ;  /* 0x0000000473737c24 */ /* 0x000fe2000f8e02ff */
[----:B------:R-:W-:-:S02]  /*7740*/  LEA.HI.X.SX32 R105, R107, R100, 0x1, P1 ;  /* 0x000000646b697211 */ /* 0x000fc400008f0eff */
[----:B------:R-:W-:Y:S02]  /*7750*/  LEA.HI.X.SX32 R158, R108, R100, 0x1, P2 ;  /* 0x000000646c9e7211 */ /* 0x000fe400010f0eff */
[-C--:B------:R-:W-:Y:S02]  /*7760*/  IADD3 R148, P1, PT, R110, R101.reuse, RZ ;  /* 0x000000656e947210 */ /* 0x080fe40007f3e0ff */
[-C--:B------:R-:W-:Y:S02]  /*7770*/  IADD3 R140, P2, PT, R111, R101.reuse, RZ ;  /* 0x000000656f8c7210 */ /* 0x080fe40007f5e0ff */
[-C--:B------:R-:W-:Y:S02]  /*7780*/  IADD3 R141, P3, PT, R112, R101.reuse, RZ ;  /* 0x00000065708d7210 */ /* 0x080fe40007f7e0ff */
[-C--:B------:R-:W-:Y:S02]  /*7790*/  IADD3 R144, P4, PT, R113, R101.reuse, RZ ;  /* 0x0000006571907210 */ /* 0x080fe40007f9e0ff */
[----:B------:R-:W-:-:S02]  /*77a0*/  IADD3 R149, P6, PT, R115, R101, RZ ;  /* 0x0000006573957210 */ /* 0x000fc40007fde0ff */
[-C--:B------:R-:W-:Y:S02]  /*77b0*/  LEA.HI.X.SX32 R150, R110, R100.reuse, 0x1, P1 ;  /* 0x000000646e967211 */ /* 0x080fe400008f0eff */
[-C--:B------:R-:W-:Y:S02]  /*77c0*/  LEA.HI.X.SX32 R138, R111, R100.reuse, 0x1, P2 ;  /* 0x000000646f8a7211 */ /* 0x080fe400010f0eff */
[-C--:B------:R-:W-:Y:S02]  /*77d0*/  LEA.HI.X.SX32 R145, R112, R100.reuse, 0x1, P3 ;  /* 0x0000006470917211 */ /* 0x080fe400018f0eff */
[-C--:B------:R-:W-:Y:S02]  /*77e0*/  LEA.HI.X.SX32 R171, R113, R100.reuse, 0x1, P4 ;  /* 0x0000006471ab7211 */ /* 0x080fe400020f0eff */
[----:B------:R-:W-:Y:S01]  /*77f0*/  LEA.HI.X.SX32 R167, R115, R100, 0x1, P6 ;  /* 0x0000006473a77211 */ /* 0x000fe200030f0eff */
[----:B------:R-:W-:Y:S01]  /*7800*/  @P0 IMAD.MOV.U32 R102, RZ, RZ, R201 ;  /* 0x000000ffff660224 */ /* 0x000fe200078e00c9 */
[----:B------:R-:W-:Y:S01]  /*7810*/  PRMT R100, RZ, 0x7610, R100 ;  /* 0x00007610ff647816 */ /* 0x000fe20000000064 */
[----:B------:R-:W-:-:S05]  /*7820*/  @P0 IMAD.MOV.U32 R103, RZ, RZ, R200 ;  /* 0x000000ffff670224 */ /* 0x000fca00078e00c8 */
[----:B------:R0:W2:Y:S01]  /*7830*/  @P0 LDG.E.U8 R100, desc[UR24][R102.64] ;  /* 0x0000001866640981 */ /* 0x0000a2000c1e1100 */
[----:B------:R-:W-:Y:S01]  /*7840*/  LOP3.LUT R143, R143, 0x7f, RZ, 0xc0, !PT ;  /* 0x0000007f8f8f7812 */ /* 0x000fe200078ec0ff */
[----:B0-----:R-:W-:Y:S02]  /*7850*/  @P0 IMAD.MOV.U32 R102, RZ, RZ, R205 ;  /* 0x000000ffff660224 */ /* 0x001fe400078e00cd */
[----:B------:R-:W-:Y:S02]  /*7860*/  @P0 IMAD.MOV.U32 R103, RZ, RZ, R204 ;  /* 0x000000ffff670224 */ /* 0x000fe400078e00cc */
[----:B--2---:R0:W-:Y:S02]  /*7870*/  STS.U8 [R143+UR12+0x2000], R100 ;  /* 0x002000648f007988 */ /* 0x0041e4000800000c */
[----:B0-----:R-:W-:-:S06]  /*7880*/  PRMT R100, RZ, 0x7610, R100 ;  /* 0x00007610ff647816 */ /* 0x001fcc0000000064 */
[----:B------:R0:W2:Y:S02]  /*7890*/  @P0 LDG.E.U8 R100, desc[UR24][R102.64] ;  /* 0x0000001866640981 */ /* 0x0000a4000c1e1100 */
[----:B0-----:R-:W-:Y:S02]  /*78a0*/  @P0 IMAD.MOV.U32 R102, RZ, RZ, R209 ;  /* 0x000000ffff660224 */ /* 0x001fe400078e00d1 */
[----:B------:R-:W-:Y:S01]  /*78b0*/  @P0 IMAD.MOV.U32 R103, RZ, RZ, R208 ;  /* 0x000000ffff670224 */ /* 0x000fe200078e00d0 */
        /* <DEDUP_REMOVED lines=150> */
[----:B------:R-:W-:Y:S04]  /*8220*/  STL [R1], R21 ;  /* 0x0000001501007387 */ /* 0x000fe80000100800 */
[----:B------:R-:W-:Y:S04]  /*8230*/  STL [R1+0x8], R2 ;  /* 0x0000080201007387 */ /* 0x000fe80000100800 */
        /* <DEDUP_REMOVED lines=11> */
[----:B--2---:R0:W-:Y:S02]  /*82f0*/  STS.U8 [R143+UR12+0x3f00], R100 ;  /* 0x003f00648f007988 */ /* 0x0041e4000800000c */
[----:B0-----:R-:W-:-:S06]  /*8300*/  PRMT R100, RZ, 0x7610, R100 ;  /* 0x00007610ff647816 */ /* 0x001fcc0000000064 */
[----:B------:R0:W2:Y:S04]  /*8310*/  @P0 LDG.E.U8 R100, desc[UR24][R102.64] ;  /* 0x0000001866640981 */ /* 0x0000a8000c1e1100 */
        /* <DEDUP_REMOVED lines=28> */
[----:B------:R3:W-:Y:S02]  /*84e0*/  STL [R1+0xb0], R99 ;  /* 0x0000b06301007387 */ /* 0x0007e40000100800 */
[----:B---3--:R-:W3:Y:S01]  /*84f0*/  S2R R99, SR_TID.X ;  /* 0x0000000000637919 */ /* 0x008ee20000002100 */
[----:B0-----:R-:W-:Y:S01]  /*8500*/  PRMT R102, RZ, 0x7610, R102 ;  /* 0x00007610ff667816 */ /* 0x001fe20000000066 */
[----:B------:R-:W-:Y:S01]  /*8510*/  @P0 IMAD.MOV.U32 R101, RZ, RZ, R202 ;  /* 0x000000ffff650224 */ /* 0x000fe200078e00ca */
[----:B---3--:R-:W-:-:S04]  /*8520*/  LOP3.LUT R99, R99, 0x7f, RZ, 0xc0, !PT ;  /* 0x0000007f63637812 */ /* 0x008fc800078ec0ff */
[----:B------:R-:W-:-:S05]  /*8530*/  LOP3.LUT R99, R99, 0x10, RZ, 0x3c, !PT ;  /* 0x0000001063637812 */ /* 0x000fca00078e3cff */
[----:B--2---:R0:W-:Y:S02]  /*8540*/  STS.U8 [R99+UR12+0x3f80], R100 ;  /* 0x003f806463007988 */ /* 0x0041e4000800000c */
[----:B0-----:R-:W-:-:S05]  /*8550*/  @P0 IMAD.MOV.U32 R100, RZ, RZ, R203 ;  /* 0x000000ffff640224 */ /* 0x001fca00078e00cb */
[----:B------:R0:W2:Y:S01]  /*8560*/  @P0 LDG.E.U8 R102, desc[UR24][R100.64] ;  /* 0x0000001864660981 */ /* 0x0000a2000c1e1100 */
[----:B------:R-:W-:Y:S01]  /*8570*/  @P0 IMAD.MOV.U32 R103, RZ, RZ, R206 ;  /* 0x000000ffff670224 */ /* 0x000fe200078e00ce */
[----:B0-----:R-:W-:Y:S02]  /*8580*/  PRMT R100, RZ, 0x7610, R100 ;  /* 0x00007610ff647816 */ /* 0x001fe40000000064 */
[----:B--2---:R0:W-:Y:S02]  /*8590*/  STS.U8 [R99+UR12+0x2080], R102 ;  /* 0x0020806663007988 */ /* 0x0041e4000800000c */
[----:B0-----:R-:W-:-:S05]  /*85a0*/  @P0 IMAD.MOV.U32 R102, RZ, RZ, R207 ;  /* 0x000000ffff660224 */ /* 0x001fca00078e00cf */
        /* <DEDUP_REMOVED lines=154> */
[----:B------:R-:W-:Y:S01]  /*8f50*/  STL [R1+0xd4], R118 ;  /* 0x0000d47601007387 */ /* 0x000fe20000100800 */
[----:B0-----:R-:W-:-:S03]  /*8f60*/  @P0 IMAD.MOV.U32 R102, RZ, RZ, R141 ;  /* 0x000000ffff660224 */ /* 0x001fc600078e008d */
[----:B------:R-:W-:Y:S01]  /*8f70*/  STL [R1+0xdc], R136 ;  /* 0x0000dc8801007387 */ /* 0x000fe20000100800 */
[----:B------:R-:W-:-:S03]  /*8f80*/  @P0 IMAD.MOV.U32 R103, RZ, RZ, R145 ;  /* 0x000000ffff670224 */ /* 0x000fc600078e0091 */
        /* <DEDUP_REMOVED lines=18> */
[----:B------:R0:W5:Y:S04]  /*90b0*/  LDL.LU R21, [R1+0xac8] ;  /* 0x000ac80001157983 */ /* 0x0001680000300800 */
        /* <DEDUP_REMOVED lines=21> */
[----:B--2---:R2:W-:Y:S02]  /*9210*/  STS.U8 [R99+UR12+0x3d80], R100 ;  /* 0x003d806463007988 */ /* 0x0045e4000800000c */
[----:B--2---:R-:W-:-:S06]  /*9220*/  PRMT R100, RZ, 0x7610, R100 ;  /* 0x00007610ff647816 */ /* 0x004fcc0000000064 */
[----:B------:R-:W2:Y:S01]  /*9230*/  @P0 LDG.E.U8 R100, desc[UR24][R102.64] ;  /* 0x0000001866640981 */ /* 0x000ea2000c1e1100 */
[----:B------:R-:W-:-:S04]  /*9240*/  ISETP.NE.U32.AND P0, PT, RZ, UR7, PT ;  /* 0x00000007ff007c0c */ /* 0x000fc8000bf05070 */
[C---:B------:R-:W-:Y:S02]  /*9250*/  ISETP.LT.OR P1, PT, R139.reuse, 0x20, P0 ;  /* 0x000000208b00780c */ /* 0x040fe40000721670 */
[----:B------:R-:W-:Y:S01]  /*9260*/  ISETP.GE.AND P2, PT, R139, 0x40, PT ;  /* 0x000000408b00780c */ /* 0x000fe20003f46270 */
[----:B--2---:R0:W-:Y:S01]  /*9270*/  STS.U8 [R99+UR12+0x3e80], R100 ;  /* 0x003e806463007988 */ /* 0x0041e2000800000c */
[----:B-1----:R1:W-:Y:S06]  /*9280*/  MEMBAR.ALL.CTA ;  /* 0x0000000000007992 */ /* 0x0023ec0000008000 */
[----:B-1----:R-:W1:Y:S02]  /*9290*/  FENCE.VIEW.ASYNC.S ;  /* 0x00000000000073c6 */ /* 0x002e640000000000 */
[----:B-1----:R-:W-:Y:S06]  /*92a0*/  BAR.SYNC.DEFER_BLOCKING 0x0 ;  /* 0x0000000000007b1d */ /* 0x002fec0000010000 */
[----:B------:R-:W-:Y:S05]  /*92b0*/  @P1 BRA `(.L_x_6) ;  /* 0x00000000005c1947 */ /* 0x000fea0003800000 */
[----:B------:R-:W-:Y:S02]  /*92c0*/  UIADD3 UR4, UPT, UPT, UR12, 0x2000, URZ ;  /* 0x000020000c047890 */ /* 0x000fe4000fffe0ff */
[----:B------:R-:W-:Y:S02]  /*92d0*/  USHF.R.U32.HI UR6, URZ, 0x4, UR12 ;  /* 0x00000004ff067899 */ /* 0x000fe4000801160c */
[----:B------:R-:W-:Y:S02]  /*92e0*/  USHF.R.U32.HI UR4, URZ, 0x4, UR4 ;  /* 0x00000004ff047899 */ /* 0x000fe40008011604 */
[----:B------:R-:W-:Y:S01]  /*92f0*/  USGXT.U32 UR6, UR6, 0xe ;  /* 0x0000000e0606789a */ /* 0x000fe20008000000 */
[----:B------:R-:W-:Y:S01]  /*9300*/  UMOV UR16, 0x100 ;  /* 0x0000010000107882 */ /* 0x000fe20000000000 */
[----:B------:R-:W-:Y:S01]  /*9310*/  UMOV UR17, 0x40004040 ;  /* 0x4000404000117882 */ /* 0x000fe20000000000 */
[----:B------:R-:W-:Y:S01]  /*9320*/  UMOV UR7, URZ ;  /* 0x000000ff00077c82 */ /* 0x000fe20008000000 */
[----:B------:R-:W-:-:S02]  /*9330*/  USGXT.U32 UR14, UR4, 0xe ;  /* 0x0000000e040e789a */ /* 0x000fc40008000000 */
[----:B------:R-:W-:Y:S02]  /*9340*/  UIADD3 UR18, UPT, UPT, UR10, 0x100, URZ ;  /* 0x000001000a127890 */ /* 0x000fe4000fffe0ff */
[----:B------:R-:W-:Y:S01]  /*9350*/  UIADD3.64 UR16, UPT, UPT, UR6, UR16, URZ ;  /* 0x0000001006107297 */ /* 0x000fe2000fffe0ff */
[----:B------:R-:W-:Y:S01]  /*9360*/  UMOV UR20, 0x0 ;  /* 0x0000000000147882 */ /* 0x000fe20000000000 */
[----:B------:R-:W-:Y:S01]  /*9370*/  UMOV UR21, 0x8408010 ;  /* 0x0840801000157882 */ /* 0x000fe20000000000 */
[----:B------:R-:W-:Y:S01]  /*9380*/  UMOV UR4, UR13 ;  /* 0x0000000d00047c82 */ /* 0x000fe20008000000 */
[----:B------:R-:W-:Y:S01]  /*9390*/  UMOV UR5, URZ ;  /* 0x000000ff00057c82 */ /* 0x000fe20008000000 */
[----:B------:R-:W-:Y:S01]  /*93a0*/  UMOV UR7, 0x40004040 ;  /* 0x4000404000077882 */ /* 0x000fe20000000000 */
[----:B------:R-:W-:Y:S01]  /*93b0*/  UMOV UR15, 0xc0004010 ;  /* 0xc0004010000f7882 */ /* 0x000fe20000000000 */
[----:B------:R-:W-:Y:S01]  /*93c0*/  UMOV UR22, 0x0 ;  /* 0x0000000000167882 */ /* 0x000fe20000000000 */
[----:B------:R-:W-:Y:S01]  /*93d0*/  UMOV UR23, 0x8408010 ;  /* 0x0840801000177882 */ /* 0x000fe20000000000 */
[----:B------:R-:W-:Y:S01]  /*93e0*/  UMOV UR4, UR4 ;  /* 0x0000000400047c82 */ /* 0x000fe20008000000 */
[----:B------:R1:W-:Y:S01]  /*93f0*/  UTCQMMA gdesc[UR6], gdesc[UR14], tmem[UR10], tmem[UR20], idesc[UR21], !UPT ;  /* 0x00ff140e060075ea */ /* 0x0003e2000f80030a */
[----:B------:R1:W-:Y:S01]  /*9400*/  UTCQMMA gdesc[UR16], gdesc[UR14], tmem[UR18], tmem[UR22], idesc[UR23], !UPT ;  /* 0x00ff160e100075ea */ /* 0x0003e2000f800312 */
[----:B------:R1:W-:Y:S01]  /*9410*/  UTCBAR [UR4], URZ ;  /* 0x000000ff040073e9 */ /* 0x0003e200080000ff */
[----:B------:R-:W-:Y:S01]  /*9420*/  NOP ;  /* 0x0000000000007918 */ /* 0x000fe20000000000 */
.L_x_6:
[----:B-1----:R-:W-:Y:S01]  /*9430*/  UMOV UR4, URZ ;  /* 0x000000ff00047c82 */ /* 0x002fe20008000000 */
[----:B------:R-:W-:Y:S05]  /*9440*/  @!P2 BRA `(.L_x_7) ;  /* 0x000000500014a947 */ /* 0x000fea0003800000 */
[----:B0-----:R-:W-:Y:S01]  /*9450*/  SHF.R.S32.HI R100, RZ, 0x1f, R139 ;  /* 0x0000001fff647819 */ /* 0x001fe2000001148b */
[----:B------:R-:W-:Y:S02]  /*9460*/  UIADD3 UR4, UPT, UPT, UR12, 0x4000, URZ ;  /* 0x000040000c047890 */ /* 0x000fe4000fffe0ff */
[----:B------:R-:W-:Y:S01]  /*9470*/  UIADD3 UR5, UPT, UPT, UR12, 0x6000, URZ ;  /* 0x000060000c057890 */ /* 0x000fe2000fffe0ff */
[----:B------:R-:W-:Y:S01]  /*9480*/  LEA.HI R100, R100, R139, RZ, 0x5 ;  /* 0x0000008b64647211 */ /* 0x000fe200078f28ff */
[----:B------:R-:W-:Y:S02]  /*9490*/  USHF.R.U32.HI UR4, URZ, 0x4, UR4 ;  /* 0x00000004ff047899 */ /* 0x000fe40008011604 */
[----:B------:R-:W-:Y:S01]  /*94a0*/  USHF.R.U32.HI UR5, URZ, 0x4, UR5 ;  /* 0x00000004ff057899 */ /* 0x000fe20008011605 */
[----:B------:R-:W-:Y:S01]  /*94b0*/  SHF.R.S32.HI R100, RZ, 0x5, R100 ;  /* 0x00000005ff647819 */ /* 0x000fe20000011464 */
[----:B------:R-:W-:Y:S02]  /*94c0*/  USHF.L.U32 UR22, UR8, 0x5, URZ ;  /* 0x0000000508167899 */ /* 0x000fe400080006ff */
[----:B------:R-:W-:Y:S01]  /*94d0*/  USHF.L.U32 UR23, UR9, 0x5, URZ ;  /* 0x0000000509177899 */ /* 0x000fe200080006ff */
[----:B------:R-:W-:Y:S01]  /*94e0*/  VIMNMX R100, PT, PT, R100, 0x2, !PT ;  /* 0x0000000264647848 */ /* 0x000fe20007fe0100 */
[----:B------:R-:W-:Y:S01]  /*94f0*/  USGXT.U32 UR6, UR4, 0xe ;  /* 0x0000000e0406789a */ /* 0x000fe20008000000 */
[----:B------:R-:W-:Y:S01]  /*9500*/  UMOV UR16, 0x100 ;  /* 0x0000010000107882 */ /* 0x000fe20000000000 */
[----:B------:R-:W-:-:S02]  /*9510*/  UMOV UR17, 0x40004040 ;  /* 0x4000404000117882 */ /* 0x000fc40000000000 */
[----:B------:R-:W-:Y:S01]  /*9520*/  VIADD R101, R100, 0xffffffff ;  /* 0xffffffff64657836 */ /* 0x000fe20000000000 */
[----:B------:R-:W-:Y:S01]  /*9530*/  UMOV UR7, URZ ;  /* 0x000000ff00077c82 */ /* 0x000fe20008000000 */
[----:B------:R-:W-:Y:S01]  /*9540*/  IMAD.MOV.U32 R100, RZ, RZ, RZ ;  /* 0x000000ffff647224 */ /* 0x000fe200078e00ff */
[----:B------:R-:W-:Y:S02]  /*9550*/  USGXT.U32 UR14, UR5, 0xe ;  /* 0x0000000e050e789a */ /* 0x000fe40008000000 */
[----:B------:R0:W-:Y:S01]  /*9560*/  STL [R1+0x14c], R101 ;  /* 0x00014c6501007387 */ /* 0x0001e20000100800 */
[----:B------:R-:W-:Y:S02]  /*9570*/  USHF.R.S32.HI UR27, URZ, 0x1f, UR22 ;  /* 0x0000001fff1b7899 */ /* 0x000fe40008011416 */
[----:B------:R-:W-:Y:S02]  /*9580*/  USHF.R.S32.HI UR28, URZ, 0x1f, UR23 ;  /* 0x0000001fff1c7899 */ /* 0x000fe40008011417 */
[----:B------:R-:W-:Y:S01]  /*9590*/  UIADD3.64 UR16, UPT, UPT, UR6, UR16, URZ ;  /* 0x0000001006107297 */ /* 0x000fe2000fffe0ff */
[----:B------:R-:W-:Y:S01]  /*95a0*/  UMOV UR26, 0x1 ;  /* 0x00000001001a7882 */ /* 0x000fe20000000000 */
[----:B------:R-:W-:Y:S01]  /*95b0*/  UMOV UR5, URZ ;  /* 0x000000ff00057c82 */ /* 0x000fe20008000000 */
[----:B------:R-:W-:-:S09]  /*95c0*/  UMOV UR15, 0xc0004010 ;  /* 0xc0004010000f7882 */ /* 0x000fd20000000000 */
.L_x_10:
[----:B------:R-:W2:Y:S04]  /*95d0*/  LDL.LU R113, [R1+0x128] ;  /* 0x0001280001717983 */ /* 0x000ea80000300800 */
[----:B------:R-:W3:Y:S04]  /*95e0*/  LDL.LU R112, [R1+0x120] ;  /* 0x0001200001707983 */ /* 0x000ee80000300800 */
[----:B------:R-:W4:Y:S04]  /*95f0*/  LDL.LU R111, [R1+0x118] ;  /* 0x00011800016f7983 */ /* 0x000f280000300800 */
[----:B------:R-:W4:Y:S04]  /*9600*/  LDL.LU R110, [R1+0x110] ;  /* 0x00011000016e7983 */ /* 0x000f280000300800 */
[----:B------:R-:W4:Y:S04]  /*9610*/  LDL.LU R109, [R1+0x108] ;  /* 0x00010800016d7983 */ /* 0x000f280000300800 */
[----:B------:R-:W4:Y:S04]  /*9620*/  LDL.LU R108, [R1+0x124] ;  /* 0x00012400016c7983 */ /* 0x000f280000300800 */
[----:B------:R-:W4:Y:S04]  /*9630*/  LDL.LU R107, [R1+0x100] ;  /* 0x00010000016b7983 */ /* 0x000f280000300800 */
[----:B------:R-:W4:Y:S04]  /*9640*/  LDL.LU R106, [R1+0x11c] ;  /* 0x00011c00016a7983 */ /* 0x000f280000300800 */
[----:B------:R-:W4:Y:S04]  /*9650*/  LDL.LU R105, [R1+0xf8] ;  /* 0x0000f80001697983 */ /* 0x000f280000300800 */
[----:B------:R-:W4:Y:S04]  /*9660*/  LDL.LU R102, [R1+0x114] ;  /* 0x0001140001667983 */ /* 0x000f280000300800 */
[----:B0-----:R-:W4:Y:S04]  /*9670*/  LDL.LU R101, [R1+0xf0] ;  /* 0x0000f00001657983 */ /* 0x001f280000300800 */
[----:B------:R-:W4:Y:S04]  /*9680*/  LDL.LU R104, [R1+0x10c] ;  /* 0x00010c0001687983 */ /* 0x000f280000300800 */
[----:B------:R-:W4:Y:S01]  /*9690*/  LDL.LU R103, [R1+0xe8] ;  /* 0x0000e80001677983 */ /* 0x000f220000300800 */
[----:B------:R-:W-:Y:S01]  /*96a0*/  IMAD.U32 R100, R100, -0x80000000, RZ ;  /* 0x8000000064647824 */ /* 0x000fe200078e00ff */
[----:B--2---:R-:W-:-:S02]  /*96b0*/  IADD3 R113, P1, PT, R113, UR23, RZ ;  /* 0x0000001771717c10 */ /* 0x004fc4000ff3e0ff */
[----:B---3--:R-:W-:-:S03]  /*96c0*/  IADD3 R112, P3, PT, R112, UR23, RZ ;  /* 0x0000001770707c10 */ /* 0x008fc6000ff7e0ff */
[----:B------:R-:W-:Y:S01]  /*96d0*/  STL [R1+0x128], R113 ;  /* 0x0001287101007387 */ /* 0x000fe20000100800 */
[----:B----4-:R-:W-:-:S03]  /*96e0*/  IADD3 R111, P2, PT, R111, UR23, RZ ;  /* 0x000000176f6f7c10 */ /* 0x010fc6000ff5e0ff */
[----:B------:R-:W-:Y:S01]  /*96f0*/  STL [R1+0x120], R112 ;  /* 0x0001207001007387 */ /* 0x000fe20000100800 */
[----:B------:R-:W-:-:S03]  /*9700*/  IADD3 R110, P6, PT, R110, UR23, RZ ;  /* 0x000000176e6e7c10 */ /* 0x000fc6000ffde0ff */
[----:B------:R-:W-:Y:S01]  /*9710*/  STL [R1+0x118], R111 ;  /* 0x0001186f01007387 */ /* 0x000fe20000100800 */
[----:B------:R-:W-:-:S03]  /*9720*/  IADD3 R109, P4, PT, R109, UR23, RZ ;  /* 0x000000176d6d7c10 */ /* 0x000fc6000ff9e0ff */
[----:B------:R-:W-:Y:S01]  /*9730*/  STL [R1+0x110], R110 ;  /* 0x0001106e01007387 */ /* 0x000fe20000100800 */
[----:B------:R-:W-:-:S03]  /*9740*/  IADD3.X R108, PT, PT, R108, UR28, RZ, P1, !PT ;  /* 0x0000001c6c6c7c10 */ /* 0x000fc60008ffe4ff */
[----:B------:R-:W-:Y:S01]  /*9750*/  STL [R1+0x108], R109 ;  /* 0x0001086d01007387 */ /* 0x000fe20000100800 */
[----:B------:R-:W-:-:S03]  /*9760*/  IADD3 R107, P1, PT, R107, UR23, RZ ;  /* 0x000000176b6b7c10 */ /* 0x000fc6000ff3e0ff */
[----:B------:R-:W-:Y:S01]  /*9770*/  STL [R1+0x124], R108 ;  /* 0x0001246c01007387 */ /* 0x000fe20000100800 */
[----:B------:R-:W-:-:S03]  /*9780*/  IADD3.X R106, PT, PT, R106, UR28, RZ, P3, !PT ;  /* 0x0000001c6a6a7c10 */ /* 0x000fc60009ffe4ff */
[----:B------:R-:W-:Y:S01]  /*9790*/  STL [R1+0x100], R107 ;  /* 0x0001006b01007387 */ /* 0x000fe20000100800 */
[----:B------:R-:W-:Y:S02]  /*97a0*/  IADD3 R105, P3, PT, R105, UR23, RZ ;  /* 0x0000001769697c10 */ /* 0x000fe4000ff7e0ff */
[----:B------:R-:W-:Y:S02]  /*97b0*/  IADD3.X R102, PT, PT, R102, UR28, RZ, P2, !PT ;  /* 0x0000001c66667c10 */ /* 0x000fe400097fe4ff */
[----:B------:R-:W-:-:S03]  /*97c0*/  IADD3 R101, P2, PT, R101, UR23, RZ ;  /* 0x0000001765657c10 */ /* 0x000fc6000ff5e0ff */
[----:B------:R0:W-:Y:S04]  /*97d0*/  STL [R1+0x114], R102 ;  /* 0x0001146601007387 */ /* 0x0001e80000100800 */
[----:B------:R-:W-:Y:S04]  /*97e0*/  STL [R1+0x11c], R106 ;  /* 0x00011c6a01007387 */ /* 0x000fe80000100800 */
[----:B0-----:R-:W2:Y:S04]  /*97f0*/  LDL.LU R102, [R1+0x104] ;  /* 0x0001040001667983 */ /* 0x001ea80000300800 */
[----:B------:R-:W-:Y:S04]  /*9800*/  STL [R1+0xf8], R105 ;  /* 0x0000f86901007387 */ /* 0x000fe80000100800 */
[----:B------:R0:W-:Y:S04]  /*9810*/  STL [R1+0xf0], R101 ;  /* 0x0000f06501007387 */ /* 0x0001e80000100800 */
[----:B0-----:R-:W3:Y:S01]  /*9820*/  LDL.LU R101, [R1+0xe0] ;  /* 0x0000e00001657983 */ /* 0x001ee20000300800 */
[----:B------:R-:W-:-:S02]  /*9830*/  IADD3.X R104, PT, PT, R104, UR28, RZ, P6, !PT ;  /* 0x0000001c68687c10 */ /* 0x000fc4000b7fe4ff */
[----:B------:R-:W-:-:S03]  /*9840*/  IADD3 R103, P6, PT, R103, UR23, RZ ;  /* 0x0000001767677c10 */ /* 0x000fc6000ffde0ff */
[----:B------:R0:W-:Y:S04]  /*9850*/  STL [R1+0x10c], R104 ;  /* 0x00010c6801007387 */ /* 0x0001e80000100800 */
[----:B0-----:R-:W4:Y:S04]  /*9860*/  LDL.LU R104, [R1+0xfc] ;  /* 0x0000fc0001687983 */ /* 0x001f280000300800 */
[----:B------:R-:W4:Y:S04]  /*9870*/  LDL.LU R128, [R1+0xd8] ;  /* 0x0000d80001807983 */ /* 0x000f280000300800 */
[----:B------:R-:W4:Y:S04]  /*9880*/  LDL.LU R127, [R1+0xf4] ;  /* 0x0000f400017f7983 */ /* 0x000f280000300800 */
[----:B------:R-:W4:Y:S04]  /*9890*/  LDL.LU R126, [R1+0xd0] ;  /* 0x0000d000017e7983 */ /* 0x000f280000300800 */
[----:B------:R0:W-:Y:S04]  /*98a0*/  STL [R1+0xe8], R103 ;  /* 0x0000e86701007387 */ /* 0x0001e80000100800 */
        /* <DEDUP_REMOVED lines=21> */
[----:B0-----:R-:W4:Y:S01]  /*9a00*/  LDL.LU R103, [R1+0x78] ;  /* 0x0000780001677983 */ /* 0x001f220000300800 */
[----:B--2---:R-:W-:-:S05]  /*9a10*/  IADD3.X R102, PT, PT, R102, UR28, RZ, P4, !PT ;  /* 0x0000001c66667c10 */ /* 0x004fca000a7fe4ff */
[----:B------:R0:W-:Y:S04]  /*9a20*/  STL [R1+0x104], R102 ;  /* 0x0001046601007387 */ /* 0x0001e80000100800 */
[----:B0-----:R-:W2:Y:S01]  /*9a30*/  LDL.LU R102, [R1+0x94] ;  /* 0x0000940001667983 */ /* 0x001ea20000300800 */
[----:B---3--:R-:W-:-:S05]  /*9a40*/  IADD3 R101, P4, PT, R101, UR23, RZ ;  /* 0x0000001765657c10 */ /* 0x008fca000ff9e0ff */
[----:B------:R0:W-:Y:S04]  /*9a50*/  STL [R1+0xe0], R101 ;  /* 0x0000e06501007387 */ /* 0x0001e80000100800 */
[----:B0-----:R-:W3:Y:S01]  /*9a60*/  LDL.LU R101, [R1+0x70] ;  /* 0x0000700001657983 */ /* 0x001ee20000300800 */
[----:B----4-:R-:W-:Y:S02]  /*9a70*/  IADD3.X R104, PT, PT, R104, UR28, RZ, P1, !PT ;  /* 0x0000001c68687c10 */ /* 0x010fe40008ffe4ff */
[----:B------:R-:W-:-:S03]  /*9a80*/  IADD3 R128, P1, PT, R128, UR23, RZ ;  /* 0x0000001780807c10 */ /* 0x000fc6000ff3e0ff */
[----:B------:R0:W-:Y:S01]  /*9a90*/  STL [R1+0xfc], R104 ;  /* 0x0000fc6801007387 */ /* 0x0001e20000100800 */
[----:B------:R-:W-:Y:S02]  /*9aa0*/  IADD3.X R127, PT, PT, R127, UR28, RZ, P3, !PT ;  /* 0x0000001c7f7f7c10 */ /* 0x000fe40009ffe4ff */
[----:B------:R-:W-:Y:S01]  /*9ab0*/  IADD3 R126, P3, PT, R126, UR23, RZ ;  /* 0x000000177e7e7c10 */ /* 0x000fe2000ff7e0ff */
[----:B0-----:R-:W4:Y:S04]  /*9ac0*/  LDL.LU R104, [R1+0x8c] ;  /* 0x00008c0001687983 */ /* 0x001f280000300800 */
[----:B------:R-:W-:Y:S01]  /*9ad0*/  STL [R1+0xd8], R128 ;  /* 0x0000d88001007387 */ /* 0x000fe20000100800 */
[----:B------:R-:W-:-:S03]  /*9ae0*/  IADD3.X R125, PT, PT, R125, UR28, RZ, P2, !PT ;  /* 0x0000001c7d7d7c10 */ /* 0x000fc600097fe4ff */
        /* <DEDUP_REMOVED lines=41> */
[----:B------:R-:W-:-:S05]  /*9d80*/  IADD3 R103, P2, PT, R103, UR23, RZ ;  /* 0x0000001767677c10 */ /* 0x000fca000ff5e0ff */
[----:B------:R0:W-:Y:S04]  /*9d90*/  STL [R1+0x78], R103 ;  /* 0x0000786701007387 */ /* 0x0001e80000100800 */
[----:B------:R-:W-:Y:S04]  /*9da0*/  STL [R1+0x80], R106 ;  /* 0x0000806a01007387 */ /* 0x000fe80000100800 */
[----:B0-----:R-:W4:Y:S04]  /*9db0*/  LDL.LU R103, [R1+0x68] ;  /* 0x0000680001677983 */ /* 0x001f280000300800 */
[----:B------:R-:W-:Y:S01]  /*9dc0*/  STL [R1+0x9c], R105 ;  /* 0x00009c6901007387 */ /* 0x000fe20000100800 */
[----:B--2---:R-:W-:-:S05]  /*9dd0*/  IADD3.X R102, PT, PT, R102, UR28, RZ, P6, !PT ;  /* 0x0000001c66667c10 */ /* 0x004fca000b7fe4ff */
[----:B------:R0:W-:Y:S04]  /*9de0*/  STL [R1+0x94], R102 ;  /* 0x0000946601007387 */ /* 0x0001e80000100800 */
[----:B0-----:R-:W2:Y:S01]  /*9df0*/  LDL.LU R102, [R1+0x84] ;  /* 0x0000840001667983 */ /* 0x001ea20000300800 */
[----:B---3--:R-:W-:-:S05]  /*9e00*/  IADD3 R101, P6, PT, R101, UR23, RZ ;  /* 0x0000001765657c10 */ /* 0x008fca000ffde0ff */
[----:B------:R0:W-:Y:S04]  /*9e10*/  STL [R1+0x70], R101 ;  /* 0x0000706501007387 */ /* 0x0001e80000100800 */
[----:B0-----:R-:W3:Y:S01]  /*9e20*/  LDL.LU R101, [R1+0x60] ;  /* 0x0000600001657983 */ /* 0x001ee20000300800 */
[----:B----4-:R-:W-:-:S03]  /*9e30*/  IADD3.X R104, PT, PT, R104, UR28, RZ, P4, !PT ;  /* 0x0000001c68687c10 */ /* 0x010fc6000a7fe4ff */
        /* <DEDUP_REMOVED lines=24> */
[----:B------:R-:W4:Y:S04]  /*9fc0*/  LDL.LU R105, [R1] ;  /* 0x0000000001697983 */ /* 0x000f280000300800 */
[----:B0-----:R-:W4:Y:S01]  /*9fd0*/  LDL.LU R104, [R1+0x1c] ;  /* 0x00001c0001687983 */ /* 0x001f220000300800 */
[----:B------:R-:W-:-:S05]  /*9fe0*/  IADD3 R103, P4, PT, R103, UR23, RZ ;  /* 0x0000001767677c10 */ /* 0x000fca000ff9e0ff */
[----:B------:R0:W-:Y:S04]  /*9ff0*/  STL [R1+0x68], R103 ;  /* 0x0000686701007387 */ /* 0x0001e80000100800 */
        /* <DEDUP_REMOVED lines=8> */
[----:B------:R-:W-:Y:S02]  /*a080*/  IADD3 R127, P3, PT, R127, UR23, RZ ;  /* 0x000000177f7f7c10 */ /* 0x000fe4000ff7e0ff */
[----:B------:R-:W-:Y:S01]  /*a090*/  IADD3.X R126, PT, PT, R126, UR28, RZ, P2, !PT ;  /* 0x0000001c7e7e7c10 */ /* 0x000fe200097fe4ff */
[----:B------:R-:W-:Y:S01]  /*a0a0*/  STL [R1+0x7c], R128 ;  /* 0x00007c8001007387 */ /* 0x000fe20000100800 */
[----:B------:R-:W-:-:S02]  /*a0b0*/  IADD3 R125, P2, PT, R125, UR23, RZ ;  /* 0x000000177d7d7c10 */ /* 0x000fc4000ff5e0ff */
[----:B------:R-:W-:Y:S01]  /*a0c0*/  IADD3.X R124, PT, PT, R124, UR28, RZ, P6, !PT ;  /* 0x0000001c7c7c7c10 */ /* 0x000fe2000b7fe4ff */
        /* <DEDUP_REMOVED lines=38> */
[----:B------:R0:W-:Y:S01]  /*a330*/  STL [R1+0x2c], R108 ;  /* 0x00002c6c01007387 */ /* 0x0001e20000100800 */
[----:B------:R-:W-:-:S03]  /*a340*/  IADD3.X R104, PT, PT, R104, UR28, RZ, P6, !PT ;  /* 0x0000001c68687c10 */ /* 0x000fc6000b7fe4ff */
[----:B------:R1:W-:Y:S01]  /*a350*/  STL [R1+0x8], R107 ;  /* 0x0000086b01007387 */ /* 0x0003e20000100800 */
[----:B------:R-:W-:-:S03]  /*a360*/  IADD3 R251, P6, PT, R251, UR23, RZ ;  /* 0x00000017fbfb7c10 */ /* 0x000fc6000ffde0ff */
[----:B------:R4:W-:Y:S04]  /*a370*/  STL [R1+0x24], R106 ;  /* 0x0000246a01007387 */ /* 0x0009e80000100800 */
[----:B------:R0:W-:Y:S04]  /*a380*/  STL [R1], R105 ;  /* 0x0000006901007387 */ /* 0x0001e80000100800 */
[----:B------:R0:W-:Y:S01]  /*a390*/  STL [R1+0x1c], R104 ;  /* 0x00001c6801007387 */ /* 0x0001e20000100800 */
[----:B------:R-:W-:Y:S02]  /*a3a0*/  IADD3.X R103, PT, PT, R103, UR28, RZ, P4, !PT ;  /* 0x0000001c67677c10 */ /* 0x000fe4000a7fe4ff */
[----:B--2---:R-:W-:-:S03]  /*a3b0*/  IADD3.X R102, PT, PT, R102, UR28, RZ, P1, !PT ;  /* 0x0000001c66667c10 */ /* 0x004fc60008ffe4ff */
[----:B------:R2:W-:Y:S01]  /*a3c0*/  STL [R1+0x14], R103 ;  /* 0x0000146701007387 */ /* 0x0005e20000100800 */
[----:B------:R-:W-:Y:S02]  /*a3d0*/  IADD3 R247, P1, PT, R247, UR23, RZ ;  /* 0x00000017f7f77c10 */ /* 0x000fe4000ff3e0ff */
[----:B---3--:R-:W-:Y:S01]  /*a3e0*/  IADD3.X R101, PT, PT, R101, UR28, RZ, P3, !PT ;  /* 0x0000001c65657c10 */ /* 0x008fe20009ffe4ff */
[----:B0-----:R-:W3:Y:S01]  /*a3f0*/  LDL.LU R108, [R1+0x148] ;  /* 0x00014800016c7983 */ /* 0x001ee20000300800 */
[----:B------:R-:W-:Y:S02]  /*a400*/  IADD3.X R250, PT, PT, R250, UR28, RZ, P6, !PT ;  /* 0x0000001cfafa7c10 */ /* 0x000fe4000b7fe4ff */
[----:B------:R-:W-:Y:S01]  /*a410*/  IADD3 R249, P4, PT, R249, UR23, RZ ;  /* 0x00000017f9f97c10 */ /* 0x000fe2000ff9e0ff */
[----:B------:R0:W-:Y:S04]  /*a420*/  STL [R1+0xc], R102 ;  /* 0x00000c6601007387 */ /* 0x0001e80000100800 */
[----:B-1----:R-:W3:Y:S04]  /*a430*/  LDL.LU R107, [R1+0x140] ;  /* 0x00014000016b7983 */ /* 0x002ee80000300800 */
[----:B----4-:R-:W4:Y:S04]  /*a440*/  LDL.LU R106, [R1+0x138] ;  /* 0x00013800016a7983 */ /* 0x010f280000300800 */
[----:B------:R1:W-:Y:S04]  /*a450*/  STL [R1+0x4], R101 ;  /* 0x0000046501007387 */ /* 0x0003e80000100800 */
[----:B------:R-:W4:Y:S04]  /*a460*/  LDL.LU R105, [R1+0x130] ;  /* 0x0001300001697983 */ /* 0x000f280000300800 */
[----:B------:R-:W4:Y:S04]  /*a470*/  LDL.LU R104, [R1+0x144] ;  /* 0x0001440001687983 */ /* 0x000f280000300800 */
[----:B--2---:R-:W2:Y:S04]  /*a480*/  LDL.LU R103, [R1+0x13c] ;  /* 0x00013c0001677983 */ /* 0x004ea80000300800 */
[----:B0-----:R-:W4:Y:S04]  /*a490*/  LDL.LU R102, [R1+0x134] ;  /* 0x0001340001667983 */ /* 0x001f280000300800 */
[----:B-1----:R-:W4:Y:S01]  /*a4a0*/  LDL.LU R101, [R1+0x12c] ;  /* 0x00012c0001657983 */ /* 0x002f220000300800 */
[----:B------:R-:W-:-:S02]  /*a4b0*/  IADD3.X R246, PT, PT, R246, UR28, RZ, P1, !PT ;  /* 0x0000001cf6f67c10 */ /* 0x000fc40008ffe4ff */
[----:B------:R-:W-:-:S04]  /*a4c0*/  IADD3 R237, P1, PT, R237, UR23, RZ ;  /* 0x00000017eded7c10 */ /* 0x000fc8000ff3e0ff */
[----:B------:R-:W-:Y:S02]  /*a4d0*/  IADD3.X R236, PT, PT, R236, UR28, RZ, P1, !PT ;  /* 0x0000001cecec7c10 */ /* 0x000fe40008ffe4ff */
[----:B------:R-:W-:-:S04]  /*a4e0*/  IADD3 R227, P1, PT, R227, UR23, RZ ;  /* 0x00000017e3e37c10 */ /* 0x000fc8000ff3e0ff */
[----:B------:R-:W-:Y:S02]  /*a4f0*/  IADD3.X R226, PT, PT, R226, UR28, RZ, P1, !PT ;  /* 0x0000001ce2e27c10 */ /* 0x000fe40008ffe4ff */
[----:B------:R-:W-:-:S04]  /*a500*/  IADD3 R217, P1, PT, R217, UR23, RZ ;  /* 0x00000017d9d97c10 */ /* 0x000fc8000ff3e0ff */
[----:B------:R-:W-:Y:S02]  /*a510*/  IADD3.X R216, PT, PT, R216, UR28, RZ, P1, !PT ;  /* 0x0000001cd8d87c10 */ /* 0x000fe40008ffe4ff */
[----:B------:R-:W-:-:S04]  /*a520*/  IADD3 R207, P1, PT, R207, UR23, RZ ;  /* 0x00000017cfcf7c10 */ /* 0x000fc8000ff3e0ff */
[----:B------:R-:W-:Y:S02]  /*a530*/  IADD3.X R206, PT, PT, R206, UR28, RZ, P1, !PT ;  /* 0x0000001ccece7c10 */ /* 0x000fe40008ffe4ff */
[----:B------:R-:W-:Y:S02]  /*a540*/  IADD3 R241, P6, PT, R241, UR23, RZ ;  /* 0x00000017f1f17c10 */ /* 0x000fe4000ffde0ff */
[----:B------:R-:W-:Y:S02]  /*a550*/  IADD3.X R252, PT, PT, R252, UR28, RZ, P2, !PT ;  /* 0x0000001cfcfc7c10 */ /* 0x000fe400097fe4ff */
[----:B------:R-:W-:Y:S02]  /*a560*/  IADD3.X R248, PT, PT, R248, UR28, RZ, P4, !PT ;  /* 0x0000001cf8f87c10 */ /* 0x000fe4000a7fe4ff */
[----:B------:R-:W-:Y:S02]  /*a570*/  IADD3.X R240, PT, PT, R240, UR28, RZ, P6, !PT ;  /* 0x0000001cf0f07c10 */ /* 0x000fe4000b7fe4ff */
[----:B------:R-:W-:-:S02]  /*a580*/  IADD3 R245, P3, PT, R245, UR23, RZ ;  /* 0x00000017f5f57c10 */ /* 0x000fc4000ff7e0ff */
[----:B------:R-:W-:Y:S02]  /*a590*/  IADD3 R243, P2, PT, R243, UR23, RZ ;  /* 0x00000017f3f37c10 */ /* 0x000fe4000ff5e0ff */
[----:B------:R-:W-:Y:S02]  /*a5a0*/  IADD3 R239, P4, PT, R239, UR23, RZ ;  /* 0x00000017efef7c10 */ /* 0x000fe4000ff9e0ff */
[----:B------:R-:W-:Y:S02]  /*a5b0*/  IADD3 R231, P6, PT, R231, UR23, RZ ;  /* 0x00000017e7e77c10 */ /* 0x000fe4000ffde0ff */
[----:B------:R-:W-:Y:S02]  /*a5c0*/  IADD3.X R244, PT, PT, R244, UR28, RZ, P3, !PT ;  /* 0x0000001cf4f47c10 */ /* 0x000fe40009ffe4ff */
[----:B------:R-:W-:Y:S02]  /*a5d0*/  IADD3.X R242, PT, PT, R242, UR28, RZ, P2, !PT ;  /* 0x0000001cf2f27c10 */ /* 0x000fe400097fe4ff */
[----:B------:R-:W-:-:S02]  /*a5e0*/  IADD3.X R238, PT, PT, R238, UR28, RZ, P4, !PT ;  /* 0x0000001ceeee7c10 */ /* 0x000fc4000a7fe4ff */
[----:B------:R-:W-:Y:S02]  /*a5f0*/  IADD3.X R230, PT, PT, R230, UR28, RZ, P6, !PT ;  /* 0x0000001ce6e67c10 */ /* 0x000fe4000b7fe4ff */
[----:B------:R-:W-:Y:S02]  /*a600*/  IADD3 R235, P3, PT, R235, UR23, RZ ;  /* 0x00000017ebeb7c10 */ /* 0x000fe4000ff7e0ff */
[----:B------:R-:W-:Y:S02]  /*a610*/  IADD3 R233, P2, PT, R233, UR23, RZ ;  /* 0x00000017e9e97c10 */ /* 0x000fe4000ff5e0ff */
[----:B------:R-:W-:Y:S02]  /*a620*/  IADD3 R229, P4, PT, R229, UR23, RZ ;  /* 0x00000017e5e57c10 */ /* 0x000fe4000ff9e0ff */
[----:B------:R-:W-:Y:S02]  /*a630*/  IADD3 R221, P6, PT, R221, UR23, RZ ;  /* 0x00000017dddd7c10 */ /* 0x000fe4000ffde0ff */
[----:B------:R-:W-:-:S02]  /*a640*/  IADD3.X R234, PT, PT, R234, UR28, RZ, P3, !PT ;  /* 0x0000001ceaea7c10 */ /* 0x000fc40009ffe4ff */
[----:B------:R-:W-:Y:S02]  /*a650*/  IADD3.X R232, PT, PT, R232, UR28, RZ, P2, !PT ;  /* 0x0000001ce8e87c10 */ /* 0x000fe400097fe4ff */
[----:B------:R-:W-:Y:S02]  /*a660*/  IADD3.X R228, PT, PT, R228, UR28, RZ, P4, !PT ;  /* 0x0000001ce4e47c10 */ /* 0x000fe4000a7fe4ff */
[----:B------:R-:W-:Y:S02]  /*a670*/  IADD3.X R220, PT, PT, R220, UR28, RZ, P6, !PT ;  /* 0x0000001cdcdc7c10 */ /* 0x000fe4000b7fe4ff */
[----:B------:R-:W-:Y:S02]  /*a680*/  IADD3 R225, P3, PT, R225, UR23, RZ ;  /* 0x00000017e1e17c10 */ /* 0x000fe4000ff7e0ff */
[----:B------:R-:W-:Y:S02]  /*a690*/  IADD3 R223, P2, PT, R223, UR23, RZ ;  /* 0x00000017dfdf7c10 */ /* 0x000fe4000ff5e0ff */
[----:B------:R-:W-:-:S02]  /*a6a0*/  IADD3 R219, P4, PT, R219, UR23, RZ ;  /* 0x00000017dbdb7c10 */ /* 0x000fc4000ff9e0ff */
[----:B------:R-:W-:Y:S02]  /*a6b0*/  IADD3 R211, P6, PT, R211, UR23, RZ ;  /* 0x00000017d3d37c10 */ /* 0x000fe4000ffde0ff */
[----:B------:R-:W-:Y:S02]  /*a6c0*/  IADD3.X R224, PT, PT, R224, UR28, RZ, P3, !PT ;  /* 0x0000001ce0e07c10 */ /* 0x000fe40009ffe4ff */
        /* <DEDUP_REMOVED lines=14> */
[----:B------:R-:W-:Y:S02]  /*a7b0*/  IADD3.X R204, PT, PT, R204, UR28, RZ, P3, !PT ;  /* 0x0000001ccccc7c10 */ /* 0x000fe40009ffe4ff */
[----:B------:R-:W-:-:S02]  /*a7c0*/  IADD3.X R202, PT, PT, R202, UR28, RZ, P2, !PT ;  /* 0x0000001ccaca7c10 */ /* 0x000fc400097fe4ff */
[----:B------:R-:W-:Y:S02]  /*a7d0*/  IADD3.X R198, PT, PT, R198, UR27, RZ, P6, !PT ;  /* 0x0000001bc6c67c10 */ /* 0x000fe4000b7fe4ff */
[----:B------:R-:W-:-:S04]  /*a7e0*/  IADD3 R187, P6, PT, R187, UR22, RZ ;  /* 0x00000016bbbb7c10 */ /* 0x000fc8000ffde0ff */
[----:B------:R-:W-:Y:S02]  /*a7f0*/  IADD3.X R186, PT, PT, R186, UR27, RZ, P6, !PT ;  /* 0x0000001bbaba7c10 */ /* 0x000fe4000b7fe4ff */
[----:B-----5:R-:W-:-:S04]  /*a800*/  IADD3 R175, P6, PT, R175, UR22, RZ ;  /* 0x00000016afaf7c10 */ /* 0x020fc8000ffde0ff */
[----:B------:R-:W-:Y:S02]  /*a810*/  IADD3.X R174, PT, PT, R174, UR27, RZ, P6, !PT ;  /* 0x0000001baeae7c10 */ /* 0x000fe4000b7fe4ff */
        /* <DEDUP_REMOVED lines=20> */
[----:B---3--:R-:W-:-:S04]  /*a960*/  IADD3 R107, P1, PT, R107, UR22, RZ ;  /* 0x000000166b6b7c10 */ /* 0x008fc8000ff3e0ff */
[----:B--2---:R-:W-:Y:S02]  /*a970*/  IADD3.X R103, PT, PT, R103, UR27, RZ, P1, !PT ;  /* 0x0000001b67677c10 */ /* 0x004fe40008ffe4ff */
        /* <DEDUP_REMOVED lines=9> */
[----:B------:R-:W-:Y:S02]  /*aa10*/  IADD3 R108, P4, PT, R108, UR22, RZ ;  /* 0x000000166c6c7c10 */ /* 0x000fe4000ff9e0ff */
[----:B------:R-:W-:Y:S02]  /*aa20*/  IADD3.X R40, PT, PT, R40, UR27, RZ, P1, !PT ;  /* 0x0000001b28287c10 */ /* 0x000fe40008ffe4ff */
[----:B------:R-:W-:Y:S02]  /*aa30*/  IADD3 R13, P1, PT, R13, UR22, RZ ;  /* 0x000000160d0d7c10 */ /* 0x000fe4000ff3e0ff */
[----:B----4-:R-:W-:-:S02]  /*aa40*/  IADD3.X R104, PT, PT, R104, UR27, RZ, P4, !PT ;  /* 0x0000001b68687c10 */ /* 0x010fc4000a7fe4ff */
[----:B------:R-:W-:Y:S02]  /*aa50*/  IADD3 R106, P3, PT, R106, UR22, RZ ;  /* 0x000000166a6a7c10 */ /* 0x000fe4000ff7e0ff */
[----:B------:R-:W-:Y:S02]  /*aa60*/  IADD3 R105, P2, PT, R105, UR22, RZ ;  /* 0x0000001669697c10 */ /* 0x000fe4000ff5e0ff */
[----:B------:R-:W-:Y:S02]  /*aa70*/  IADD3 R197, P4, PT, R197, UR22, RZ ;  /* 0x00000016c5c57c10 */ /* 0x000fe4000ff9e0ff */
[----:B------:R-:W-:Y:S02]  /*aa80*/  IADD3.X R15, PT, PT, R15, UR27, RZ, P1, !PT ;  /* 0x0000001b0f0f7c10 */ /* 0x000fe40008ffe4ff */
[----:B------:R-:W-:Y:S02]  /*aa90*/  IADD3 R71, P1, PT, R71, UR22, RZ ;  /* 0x0000001647477c10 */ /* 0x000fe4000ff3e0ff */
[----:B------:R-:W-:-:S02]  /*aaa0*/  IADD3.X R102, PT, PT, R102, UR27, RZ, P3, !PT ;  /* 0x0000001b66667c10 */ /* 0x000fc40009ffe4ff */
[----:B------:R-:W-:Y:S02]  /*aab0*/  IADD3.X R101, PT, PT, R101, UR27, RZ, P2, !PT ;  /* 0x0000001b65657c10 */ /* 0x000fe400097fe4ff */
[----:B------:R-:W-:Y:S02]  /*aac0*/  IADD3.X R196, PT, PT, R196, UR27, RZ, P4, !PT ;  /* 0x0000001bc4c47c10 */ /* 0x000fe4000a7fe4ff */
[----:B------:R-:W-:Y:S02]  /*aad0*/  IADD3 R193, P3, PT, R193, UR22, RZ ;  /* 0x00000016c1c17c10 */ /* 0x000fe4000ff7e0ff */
[----:B------:R-:W-:Y:S02]  /*aae0*/  IADD3 R191, P2, PT, R191, UR22, RZ ;  /* 0x00000016bfbf7c10 */ /* 0x000fe4000ff5e0ff */
[----:B------:R-:W-:Y:S02]  /*aaf0*/  IADD3 R185, P4, PT, R185, UR22, RZ ;  /* 0x00000016b9b97c10 */ /* 0x000fe4000ff9e0ff */
[----:B------:R-:W-:-:S02]  /*ab00*/  IADD3.X R72, PT, PT, R72, UR27, RZ, P1, !PT ;  /* 0x0000001b48487c10 */ /* 0x000fc40008ffe4ff */
[----:B------:R-:W-:Y:S02]  /*ab10*/  IADD3 R45, P1, PT, R45, UR22, RZ ;  /* 0x000000162d2d7c10 */ /* 0x000fe4000ff3e0ff */
[----:B------:R-:W-:Y:S02]  /*ab20*/  IADD3.X R192, PT, PT, R192, UR27, RZ, P3, !PT ;  /* 0x0000001bc0c07c10 */ /* 0x000fe40009ffe4ff */
[----:B------:R-:W-:Y:S02]  /*ab30*/  IADD3.X R188, PT, PT, R188, UR27, RZ, P2, !PT ;  /* 0x0000001bbcbc7c10 */ /* 0x000fe400097fe4ff */
[----:B------:R-:W-:Y:S02]  /*ab40*/  IADD3.X R184, PT, PT, R184, UR27, RZ, P4, !PT ;  /* 0x0000001bb8b87c10 */ /* 0x000fe4000a7fe4ff */
[----:B------:R-:W-:Y:S02]  /*ab50*/  IADD3 R179, P3, PT, R179, UR22, RZ ;  /* 0x00000016b3b37c10 */ /* 0x000fe4000ff7e0ff */
[----:B------:R-:W-:-:S02]  /*ab60*/  IADD3 R177, P2, PT, R177, UR22, RZ ;  /* 0x00000016b1b17c10 */ /* 0x000fc4000ff5e0ff */
[----:B------:R-:W-:Y:S02]  /*ab70*/  IADD3 R173, P4, PT, R173, UR22, RZ ;  /* 0x00000016adad7c10 */ /* 0x000fe4000ff9e0ff */
[----:B------:R-:W-:Y:S02]  /*ab80*/  IADD3.X R47, PT, PT, R47, UR27, RZ, P1, !PT ;  /* 0x0000001b2f2f7c10 */ /* 0x000fe40008ffe4ff */
[----:B------:R-:W-:Y:S02]  /*ab90*/  IADD3 R10, P1, PT, R10, UR22, RZ ;  /* 0x000000160a0a7c10 */ /* 0x000fe4000ff3e0ff */
[----:B------:R-:W-:Y:S02]  /*aba0*/  IADD3.X R178, PT, PT, R178, UR27, RZ, P3, !PT ;  /* 0x0000001bb2b27c10 */ /* 0x000fe40009ffe4ff */
[----:B------:R-:W-:Y:S02]  /*abb0*/  IADD3.X R176, PT, PT, R176, UR27, RZ, P2, !PT ;  /* 0x0000001bb0b07c10 */ /* 0x000fe400097fe4ff */
[----:B------:R-:W-:-:S02]  /*abc0*/  IADD3.X R172, PT, PT, R172, UR27, RZ, P4, !PT ;  /* 0x0000001bacac7c10 */ /* 0x000fc4000a7fe4ff */
[----:B------:R-:W-:Y:S02]  /*abd0*/  IADD3 R97, P3, PT, R97, UR22, RZ ;  /* 0x0000001661617c10 */ /* 0x000fe4000ff7e0ff */
[----:B------:R-:W-:Y:S02]  /*abe0*/  IADD3 R87, P2, PT, R87, UR22, RZ ;  /* 0x0000001657577c10 */ /* 0x000fe4000ff5e0ff */
        /* <DEDUP_REMOVED lines=10> */
[----:B------:R-:W-:Y:S01]  /*ac90*/  IADD3.X R12, PT, PT, R12, UR27, RZ, P1, !PT ;  /* 0x0000001b0c0c7c10 */ /* 0x000fe20008ffe4ff */
[----:B------:R-:W0:Y:S01]  /*aca0*/  SYNCS.PHASECHK.TRANS64.TRYWAIT P1, [UR13], R100 ;  /* 0x00000064ff0075a7 */ /* 0x000e22000802110d */
[----:B------:R-:W-:Y:S02]  /*acb0*/  IADD3 R37, P3, PT, R37, UR22, RZ ;  /* 0x0000001625257c10 */ /* 0x000fe4000ff7e0ff */
[----:B------:R-:W-:Y:S02]  /*acc0*/  IADD3 R26, P2, PT, R26, UR22, RZ ;  /* 0x000000161a1a7c10 */ /* 0x000fe4000ff5e0ff */
[----:B------:R-:W-:Y:S02]  /*acd0*/  IADD3 R14, P4, PT, R14, UR22, RZ ;  /* 0x000000160e0e7c10 */ /* 0x000fe4000ff9e0ff */
        /* <DEDUP_REMOVED lines=11> */
[----:B------:R-:W-:Y:S01]  /*ad90*/  IADD3 R46, P4, PT, R46, UR22, RZ ;  /* 0x000000162e2e7c10 */ /* 0x000fe2000ff9e0ff */
[----:B------:R1:W-:Y:S01]  /*ada0*/  STL [R1+0x148], R108 ;  /* 0x0001486c01007387 */ /* 0x0003e20000100800 */
[----:B------:R-:W-:Y:S02]  /*adb0*/  IADD3.X R70, PT, PT, R70, UR27, RZ, P3, !PT ;  /* 0x0000001b46467c10 */ /* 0x000fe40009ffe4ff */
[----:B------:R-:W-:-:S02]  /*adc0*/  IADD3.X R62, PT, PT, R62, UR27, RZ, P2, !PT ;  /* 0x0000001b3e3e7c10 */ /* 0x000fc400097fe4ff */
[----:B------:R-:W-:Y:S01]  /*add0*/  IADD3.X R48, PT, PT, R48, UR27, RZ, P4, !PT ;  /* 0x0000001b30307c10 */ /* 0x000fe2000a7fe4ff */
[----:B------:R1:W-:Y:S01]  /*ade0*/  STL [R1+0x140], R107 ;  /* 0x0001406b01007387 */ /* 0x0003e20000100800 */
[----:B------:R-:W-:Y:S02]  /*adf0*/  IADD3 R34, P3, PT, R34, UR22, RZ ;  /* 0x0000001622227c10 */ /* 0x000fe4000ff7e0ff */
[----:B------:R-:W-:Y:S02]  /*ae00*/  IADD3 R33, P2, PT, R33, UR22, RZ ;  /* 0x0000001621217c10 */ /* 0x000fe4000ff5e0ff */
[----:B------:R-:W-:Y:S01]  /*ae10*/  IADD3 R21, P4, PT, R21, UR22, RZ ;  /* 0x0000001615157c10 */ /* 0x000fe2000ff9e0ff */
[----:B------:R1:W-:Y:S01]  /*ae20*/  STL [R1+0x138], R106 ;  /* 0x0001386a01007387 */ /* 0x0003e20000100800 */
[----:B------:R-:W-:Y:S02]  /*ae30*/  IADD3.X R36, PT, PT, R36, UR27, RZ, P3, !PT ;  /* 0x0000001b24247c10 */ /* 0x000fe40009ffe4ff */
[----:B------:R-:W-:Y:S01]  /*ae40*/  IADD3.X R35, PT, PT, R35, UR27, RZ, P2, !PT ;  /* 0x0000001b23237c10 */ /* 0x000fe200097fe4ff */
[----:B------:R1:W-:Y:S01]  /*ae50*/  STL [R1+0x130], R105 ;  /* 0x0001306901007387 */ /* 0x0003e20000100800 */
[----:B------:R-:W-:-:S02]  /*ae60*/  IADD3.X R23, PT, PT, R23, UR27, RZ, P4, !PT ;  /* 0x0000001b17177c10 */ /* 0x000fc4000a7fe4ff */
[----:B------:R-:W-:Y:S01]  /*ae70*/  IADD3 R9, P3, PT, R9, UR22, RZ ;  /* 0x0000001609097c10 */ /* 0x000fe2000ff7e0ff */
[----:B------:R1:W-:Y:S01]  /*ae80*/  STL [R1+0x144], R104 ;  /* 0x0001446801007387 */ /* 0x0003e20000100800 */
[----:B------:R-:W-:Y:S02]  /*ae90*/  IADD3 R91, P2, PT, R91, UR22, RZ ;  /* 0x000000165b5b7c10 */ /* 0x000fe4000ff5e0ff */
[----:B------:R-:W-:Y:S01]  /*aea0*/  IADD3 R79, P4, PT, R79, UR22, RZ ;  /* 0x000000164f4f7c10 */ /* 0x000fe2000ff9e0ff */
[----:B------:R1:W-:Y:S01]  /*aeb0*/  STL [R1+0x13c], R103 ;  /* 0x00013c6701007387 */ /* 0x0003e20000100800 */
[----:B------:R-:W-:-:S03]  /*aec0*/  IADD3.X R11, PT, PT, R11, UR27, RZ, P3, !PT ;  /* 0x0000001b0b0b7c10 */ /* 0x000fc60009ffe4ff */
[----:B------:R1:W-:Y:S01]  /*aed0*/  STL [R1+0x134], R102 ;  /* 0x0001346601007387 */ /* 0x0003e20000100800 */
[----:B------:R-:W-:-:S03]  /*aee0*/  IADD3.X R92, PT, PT, R92, UR27, RZ, P2, !PT ;  /* 0x0000001b5c5c7c10 */ /* 0x000fc600097fe4ff */
[----:B------:R1:W-:Y:S01]  /*aef0*/  STL [R1+0x12c], R101 ;  /* 0x00012c6501007387 */ /* 0x0003e20000100800 */
        /* <DEDUP_REMOVED lines=21> */
[C---:B------:R-:W-:Y:S02]  /*b050*/  ISETP.GT.AND P3, PT, R4.reuse, RZ, PT ;  /* 0x000000ff0400720c */ /* 0x040fe40003f64270 */
[----:B------:R-:W-:Y:S02]  /*b060*/  ISETP.GT.AND P2, PT, R4, 0x1, PT ;  /* 0x000000010400780c */ /* 0x000fe40003f44270 */
[----:B------:R-:W-:Y:S01]  /*b070*/  PRMT R135, RZ, 0x7610, R135 ;  /* 0x00007610ff877816 */ /* 0x000fe20000000087 */
[----:B01----:R-:W-:Y:S10]  /*b080*/  @!P1 BRA `(.L_x_8) ;  /* 0x000001a000409947 */ /* 0x003ff40003800000 */
.L_x_16:
[----:B------:R-:W-:Y:S01]  /*b090*/  @P3 IMAD.MOV.U32 R100, RZ, RZ, R5 ;  /* 0x000000ffff643224 */ /* 0x000fe200078e0005 */
[----:B------:R0:W-:Y:S01]  /*b0a0*/  STL [R1+0xa80], R250 ;  /* 0x000a80fa01007387 */ /* 0x0001e20000100800 */
[----:B------:R-:W-:Y:S01]  /*b0b0*/  @P3 IMAD.MOV.U32 R101, RZ, RZ, R7 ;  /* 0x000000ffff653224 */ /* 0x000fe200078e0007 */
[----:B------:R-:W-:-:S04]  /*b0c0*/  PRMT R134, RZ, 0x7610, R134 ;  /* 0x00007610ff867816 */ /* 0x000fc80000000086 */
[----:B------:R1:W2:Y:S01]  /*b0d0*/  @P3 LDG.E.U8 R135, desc[UR24][R100.64] ;  /* 0x0000001864873981 */ /* 0x0002a2000c1e1100 */
[C---:B------:R-:W-:Y:S02]  /*b0e0*/  ISETP.GT.AND P1, PT, R4.reuse, 0x2, PT ;  /* 0x000000020400780c */ /* 0x040fe40003f24270 */
[----:B------:R-:W-:Y:S01]  /*b0f0*/  PRMT R125, RZ, 0x7610, R125 ;  /* 0x00007610ff7d7816 */ /* 0x000fe2000000007d */
[----:B0-----:R-:W3:Y:S01]  /*b100*/  LDL R250, [R1+0x148] ;  /* 0x0001480001fa7983 */ /* 0x001ee20000100800 */
[----:B------:R-:W-:Y:S02]  /*b110*/  PRMT R124, RZ, 0x7610, R124 ;  /* 0x00007610ff7c7816 */ /* 0x000fe4000000007c */
[----:B------:R-:W-:Y:S01]  /*b120*/  ISETP.GT.AND P6, PT, R4, 0x3, PT ;  /* 0x000000030400780c */ /* 0x000fe20003fc4270 */
[----:B------:R0:W-:Y:S01]  /*b130*/  STL [R1+0xa7c], R3 ;  /* 0x000a7c0301007387 */ /* 0x0001e20000100800 */
[----:B-1----:R-:W-:Y:S02]  /*b140*/  @P3 IMAD.MOV.U32 R100, RZ, RZ, R6 ;  /* 0x000000ffff643224 */ /* 0x002fe400078e0006 */
[----:B------:R-:W-:-:S05]  /*b150*/  @P3 IMAD.MOV.U32 R101, RZ, RZ, R8 ;  /* 0x000000ffff653224 */ /* 0x000fca00078e0008 */
[----:B------:R1:W4:Y:S01]  /*b160*/  @P3 LDG.E.U8 R134, desc[UR24][R100.64] ;  /* 0x0000001864863981 */ /* 0x000322000c1e1100 */
[----:B------:R-:W-:Y:S02]  /*b170*/  PRMT R112, RZ, 0x7610, R112 ;  /* 0x00007610ff707816 */ /* 0x000fe40000000070 */
[----:B------:R-:W-:Y:S01]  /*b180*/  PRMT R111, RZ, 0x7610, R111 ;  /* 0x00007610ff6f7816 */ /* 0x000fe2000000006f */
[----:B0-----:R-:W2:Y:S01]  /*b190*/  LDL R3, [R1+0x144] ;  /* 0x0001440001037983 */ /* 0x001ea20000100800 */
[----:B-1----:R-:W-:Y:S02]  /*b1a0*/  @P2 IMAD.MOV.U32 R100, RZ, RZ, R17 ;  /* 0x000000ffff642224 */ /* 0x002fe400078e0011 */
[----:B------:R-:W-:Y:S01]  /*b1b0*/  @P2 IMAD.MOV.U32 R101, RZ, RZ, R19 ;  /* 0x000000ffff652224 */ /* 0x000fe200078e0013 */
[----:B------:R-:W-:Y:S01]  /*b1c0*/  ISETP.GT.AND P3, PT, R4, 0x8, PT ;  /* 0x000000080400780c */ /* 0x000fe20003f64270 */
[----:B------:R0:W-:Y:S04]  /*b1d0*/  STL [R1+0xa78], R2 ;  /* 0x000a780201007387 */ /* 0x0001e80000100800 */
[----:B------:R1:W2:Y:S01]  /*b1e0*/  @P2 LDG.E.U8 R125, desc[UR24][R100.64] ;  /* 0x00000018647d2981 */ /* 0x0002a2000c1e1100 */
[----:B------:R-:W-:-:S02]  /*b1f0*/  PRMT R108, RZ, 0x7610, R108 ;  /* 0x00007610ff6c7816 */ /* 0x000fc4000000006c */
[----:B------:R-:W-:Y:S02]  /*b200*/  ISETP.GT.AND P4, PT, R4, 0x4, PT ;  /* 0x000000040400780c */ /* 0x000fe40003f84270 */
[----:B------:R-:W-:Y:S01]  /*b210*/  PRMT R107, RZ, 0x7610, R107 ;  /* 0x00007610ff6b7816 */ /* 0x000fe2000000006b */
[----:B0-----:R-:W2:Y:S01]  /*b220*/  LDL R2, [R1+0x130] ;  /* 0x0001300001027983 */ /* 0x001ea20000100800 */
[----:B-1----:R-:W-:Y:S01]  /*b230*/  @P2 IMAD.MOV.U32 R100, RZ, RZ, R18 ;  /* 0x000000ffff642224 */ /* 0x002fe200078e0012 */
[----:B------:R-:W-:Y:S01]  /*b240*/  PRMT R133, RZ, 0x7610, R133 ;  /* 0x00007610ff857816 */ /* 0x000fe20000000085 */
[----:B------:R-:W-:Y:S01]  /*b250*/  @P2 IMAD.MOV.U32 R101, RZ, RZ, R20 ;  /* 0x000000ffff652224 */ /* 0x000fe200078e0014 */
[----:B------:R-:W-:Y:S01]  /*b260*/  PRMT R104, RZ, 0x7610, R104 ;  /* 0x00007610ff687816 */ /* 0x000fe20000000068 */
[----:B------:R0:W-:Y:S04]  /*b270*/  STL [R1+0xa74], R0 ;  /* 0x000a740001007387 */ /* 0x0001e80000100800 */
[----:B------:R1:W2:Y:S01]  /*b280*/  @P2 LDG.E.U8 R124, desc[UR24][R100.64] ;  /* 0x00000018647c2981 */ /* 0x0002a2000c1e1100 */
[----:B------:R-:W-:-:S02]  /*b290*/  PRMT R132, RZ, 0x7610, R132 ;  /* 0x00007610ff847816 */ /* 0x000fc40000000084 */
[----:B------:R-:W-:Y:S02]  /*b2a0*/  PRMT R103, RZ, 0x7610, R103 ;  /* 0x00007610ff677816 */ /* 0x000fe40000000067 */
[----:B------:R-:W-:Y:S01]  /*b2b0*/  PRMT R131, RZ, 0x7610, R131 ;  /* 0x00007610ff837816 */ /* 0x000fe20000000083 */
[----:B0-----:R-:W2:Y:S01]  /*b2c0*/  LDL R0, [R1+0x140] ;  /* 0x0001400001007983 */ /* 0x001ea20000100800 */
[----:B-1----:R-:W-:Y:S02]  /*b2d0*/  @P1 IMAD.MOV.U32 R100, RZ, RZ, R29 ;  /* 0x000000ffff641224 */ /* 0x002fe400078e001d */
[----:B------:R-:W-:-:S05]  /*b2e0*/  @P1 IMAD.MOV.U32 R101, RZ, RZ, R31 ;  /* 0x000000ffff651224 */ /* 0x000fca00078e001f */
[----:B------:R0:W2:Y:S02]  /*b2f0*/  @P1 LDG.E.U8 R112, desc[UR24][R100.64] ;  /* 0x0000001864701981 */ /* 0x0000a4000c1e1100 */
[----:B0-----:R-:W-:Y:S02]  /*b300*/  @P1 IMAD.MOV.U32 R100, RZ, RZ, R30 ;  /* 0x000000ffff641224 */ /* 0x001fe400078e001e */
[----:B------:R-:W-:-:S05]  /*b310*/  @P1 IMAD.MOV.U32 R101, RZ, RZ, R32 ;  /* 0x000000ffff651224 */ /* 0x000fca00078e0020 */
[----:B------:R0:W2:Y:S02]  /*b320*/  @P1 LDG.E.U8 R111, desc[UR24][R100.64] ;  /* 0x00000018646f1981 */ /* 0x0000a4000c1e1100 */
[----:B0-----:R-:W-:Y:S02]  /*b330*/  @P6 IMAD.MOV.U32 R100, RZ, RZ, R41 ;  /* 0x000000ffff646224 */ /* 0x001fe400078e0029 */
[----:B------:R-:W-:-:S05]  /*b340*/  @P6 IMAD.MOV.U32 R101, RZ, RZ, R43 ;  /* 0x000000ffff656224 */ /* 0x000fca00078e002b */
[----:B------:R0:W2:Y:S02]  /*b350*/  @P6 LDG.E.U8 R108, desc[UR24][R100.64] ;  /* 0x00000018646c6981 */ /* 0x0000a4000c1e1100 */
[----:B0-----:R-:W-:Y:S02]  /*b360*/  @P6 IMAD.MOV.U32 R100, RZ, RZ, R42 ;  /* 0x000000ffff646224 */ /* 0x001fe400078e002a */
[----:B------:R-:W-:-:S05]  /*b370*/  @P6 IMAD.MOV.U32 R101, RZ, RZ, R44 ;  /* 0x000000ffff656224 */ /* 0x000fca00078e002c */
[----:B------:R0:W2:Y:S01]  /*b380*/  @P6 LDG.E.U8 R107, desc[UR24][R100.64] ;  /* 0x00000018646b6981 */ /* 0x0000a2000c1e1100 */
[----:B------:R-:W-:Y:S01]  /*b390*/  ISETP.GT.AND P2, PT, R4, 0x10, PT ;  /* 0x000000100400780c */ /* 0x000fe20003f44270 */
[----:B0-----:R-:W-:Y:S02]  /*b3a0*/  @P3 IMAD.MOV.U32 R100, RZ, RZ, R9 ;  /* 0x000000ffff643224 */ /* 0x001fe400078e0009 */
[----:B------:R-:W-:-:S05]  /*b3b0*/  @P3 IMAD.MOV.U32 R101, RZ, RZ, R11 ;  /* 0x000000ffff653224 */ /* 0x000fca00078e000b */
[----:B------:R0:W2:Y:S01]  /*b3c0*/  @P3 LDG.E.U8 R133, desc[UR24][R100.64] ;  /* 0x0000001864853981 */ /* 0x0000a2000c1e1100 */
[----:B------:R-:W-:Y:S01]  /*b3d0*/  ISETP.GT.AND P1, PT, R4, 0x5, PT ;  /* 0x000000050400780c */ /* 0x000fe20003f24270 */
[----:B0-----:R-:W-:Y:S02]  /*b3e0*/  @P4 IMAD.MOV.U32 R100, RZ, RZ, R53 ;  /* 0x000000ffff644224 */ /* 0x001fe400078e0035 */
[----:B------:R-:W-:-:S05]  /*b3f0*/  @P4 IMAD.MOV.U32 R101, RZ, RZ, R54 ;  /* 0x000000ffff654224 */ /* 0x000fca00078e0036 */
[----:B------:R0:W2:Y:S01]  /*b400*/  @P4 LDG.E.U8 R104, desc[UR24][R100.64] ;  /* 0x0000001864684981 */ /* 0x0000a2000c1e1100 */
[----:B------:R-:W-:Y:S02]  /*b410*/  @P2 IMAD.MOV.U32 R114, RZ, RZ, R13 ;  /* 0x000000ffff722224 */ /* 0x000fe400078e000d */
[----:B------:R-:W-:-:S05]  /*b420*/  @P2 IMAD.MOV.U32 R115, RZ, RZ, R15 ;  /* 0x000000ffff732224 */ /* 0x000fca00078e000f */
[----:B------:R1:W2:Y:S01]  /*b430*/  @P2 LDG.E.U8 R131, desc[UR24][R114.64] ;  /* 0x0000001872832981 */ /* 0x0002a2000c1e1100 */
[----:B0-----:R-:W-:Y:S02]  /*b440*/  @P3 IMAD.MOV.U32 R100, RZ, RZ, R10 ;  /* 0x000000ffff643224 */ /* 0x001fe400078e000a */
[----:B------:R-:W-:-:S05]  /*b450*/  @P3 IMAD.MOV.U32 R101, RZ, RZ, R12 ;  /* 0x000000ffff653224 */ /* 0x000fca00078e000c */
[----:B------:R0:W2:Y:S01]  /*b460*/  @P3 LDG.E.U8 R132, desc[UR24][R100.64] ;  /* 0x0000001864843981 */ /* 0x0000a2000c1e1100 */
[----:B-1----:R-:W-:Y:S02]  /*b470*/  @P1 IMAD.MOV.U32 R114, RZ, RZ, R64 ;  /* 0x000000ffff721224 */ /* 0x002fe400078e0040 */
[----:B------:R-:W-:Y:S02]  /*b480*/  @P1 IMAD.MOV.U32 R115, RZ, RZ, R66 ;  /* 0x000000ffff731224 */ /* 0x000fe400078e0042 */
[----:B0-----:R-:W-:Y:S02]  /*b490*/  @P4 IMAD.MOV.U32 R100, RZ, RZ, R55 ;  /* 0x000000ffff644224 */ /* 0x001fe400078e0037 */
[----:B------:R-:W-:-:S05]  /*b4a0*/  @P4 IMAD.MOV.U32 R101, RZ, RZ, R56 ;  /* 0x000000ffff654224 */ /* 0x000fca00078e0038 */
[----:B------:R0:W2:Y:S01]  /*b4b0*/  @P4 LDG.E.U8 R103, desc[UR24][R100.64] ;  /* 0x0000001864674981 */ /* 0x0000a2000c1e1100 */
[----:B------:R-:W-:Y:S02]  /*b4c0*/  ISETP.GT.AND P3, PT, R4, 0x18, PT ;  /* 0x000000180400780c */ /* 0x000fe40003f64270 */
[----:B------:R-:W-:Y:S02]  /*b4d0*/  PRMT R130, RZ, 0x7610, R130 ;  /* 0x00007610ff827816 */ /* 0x000fe40000000082 */
[----:B0-----:R-:W-:-:S06]  /*b4e0*/  PRMT R101, RZ, 0x7610, R101 ;  /* 0x00007610ff657816 */ /* 0x001fcc0000000065 */
[----:B------:R0:W2:Y:S01]  /*b4f0*/  @P1 LDG.E.U8 R101, desc[UR24][R114.64] ;  /* 0x0000001872651981 */ /* 0x0000a2000c1e1100 */
[----:B------:R-:W-:Y:S02]  /*b500*/  ISETP.GT.AND P4, PT, R4, 0x6, PT ;  /* 0x000000060400780c */ /* 0x000fe40003f84270 */
[----:B------:R-:W-:Y:S01]  /*b510*/  PRMT R100, RZ, 0x7610, R100 ;  /* 0x00007610ff647816 */ /* 0x000fe20000000064 */
[----:B0-----:R-:W-:Y:S02]  /*b520*/  @P2 IMAD.MOV.U32 R114, RZ, RZ, R14 ;  /* 0x000000ffff722224 */ /* 0x001fe400078e000e */
[----:B------:R-:W-:-:S05]  /*b530*/  @P2 IMAD.MOV.U32 R115, RZ, RZ, R16 ;  /* 0x000000ffff732224 */ /* 0x000fca00078e0010 */
[----:B------:R0:W2:Y:S01]  /*b540*/  @P2 LDG.E.U8 R130, desc[UR24][R114.64] ;  /* 0x0000001872822981 */ /* 0x0000a2000c1e1100 */
        /* <DEDUP_REMOVED lines=58> */
[----:B------:R-:W-:Y:S02]  /*b8f0*/  PRMT R102, RZ, 0x7610, R102 ;  /* 0x00007610ff667816 */ /* 0x000fe40000000066 */
[----:B------:R-:W-:Y:S01]  /*b900*/  ISETP.GT.AND P4, PT, R4, 0x19, PT ;  /* 0x000000190400780c */ /* 0x000fe20003f84270 */
        /* <DEDUP_REMOVED lines=8> */
[----:B------:R-:W-:Y:S01]  /*b990*/  PRMT R113, RZ, 0x7610, R113 ;  /* 0x00007610ff717816 */ /* 0x000fe20000000071 */
[----:B------:R-:W-:Y:S01]  /*b9a0*/  @P4 IMAD.MOV.U32 R118, RZ, RZ, R177 ;  /* 0x000000ffff764224 */ /* 0x000fe200078e00b1 */
[----:B------:R-:W-:Y:S01]  /*b9b0*/  PRMT R120, RZ, 0x7610, R120 ;  /* 0x00007610ff787816 */ /* 0x000fe20000000078 */
[----:B0-----:R-:W-:Y:S02]  /*b9c0*/  @P1 IMAD.MOV.U32 R114, RZ, RZ, R26 ;  /* 0x000000ffff721224 */ /* 0x001fe400078e001a */
[----:B------:R-:W-:Y:S02]  /*b9d0*/  @P1 IMAD.MOV.U32 R115, RZ, RZ, R28 ;  /* 0x000000ffff731224 */ /* 0x000fe400078e001c */
[----:B------:R-:W-:-:S03]  /*b9e0*/  @P4 IMAD.MOV.U32 R119, RZ, RZ, R176 ;  /* 0x000000ffff774224 */ /* 0x000fc600078e00b0 */
[----:B------:R0:W2:Y:S01]  /*b9f0*/  @P1 LDG.E.U8 R116, desc[UR24][R114.64] ;  /* 0x0000001872741981 */ /* 0x0000a2000c1e1100 */
[----:B------:R-:W-:-:S03]  /*ba00*/  ISETP.GT.AND P1, PT, R4, 0xe, PT ;  /* 0x0000000e0400780c */ /* 0x000fc60003f24270 */
[----:B------:R1:W2:Y:S01]  /*ba10*/  @P4 LDG.E.U8 R120, desc[UR24][R118.64] ;  /* 0x0000001876784981 */ /* 0x0002a2000c1e1100 */
[----:B0-----:R-:W-:Y:S02]  /*ba20*/  @P3 IMAD.MOV.U32 R114, RZ, RZ, R61 ;  /* 0x000000ffff723224 */ /* 0x001fe400078e003d */
[----:B------:R-:W-:Y:S02]  /*ba30*/  @P3 IMAD.MOV.U32 R115, RZ, RZ, R62 ;  /* 0x000000ffff733224 */ /* 0x000fe400078e003e */
[----:B-1----:R-:W-:-:S03]  /*ba40*/  @P2 IMAD.MOV.U32 R118, RZ, RZ, R69 ;  /* 0x000000ffff762224 */ /* 0x002fc600078e0045 */
[----:B------:R0:W2:Y:S01]  /*ba50*/  @P3 LDG.E.U8 R113, desc[UR24][R114.64] ;  /* 0x0000001872713981 */ /* 0x0000a2000c1e1100 */
[----:B------:R-:W-:Y:S01]  /*ba60*/  @P2 IMAD.MOV.U32 R119, RZ, RZ, R70 ;  /* 0x000000ffff772224 */ /* 0x000fe200078e0046 */
[----:B------:R-:W-:Y:S02]  /*ba70*/  PRMT R122, RZ, 0x7610, R122 ;  /* 0x00007610ff7a7816 */ /* 0x000fe4000000007a */
[----:B0-----:R-:W-:Y:S01]  /*ba80*/  PRMT R114, RZ, 0x7610, R114 ;  /* 0x00007610ff727816 */ /* 0x001fe20000000072 */
[----:B------:R-:W-:Y:S01]  /*ba90*/  @P2 IMAD.MOV.U32 R126, RZ, RZ, R71 ;  /* 0x000000ffff7e2224 */ /* 0x000fe200078e0047 */
[----:B------:R-:W-:Y:S01]  /*baa0*/  PRMT R115, RZ, 0x7610, R115 ;  /* 0x00007610ff737816 */ /* 0x000fe20000000073 */
        /* <DEDUP_REMOVED lines=9> */
[----:B0-----:R-:W-:Y:S02]  /*bb40*/  PRMT R118, RZ, 0x7610, R118 ;  /* 0x00007610ff767816 */ /* 0x001fe40000000076 */
[----:B------:R-:W-:-:S04]  /*bb50*/  PRMT R119, RZ, 0x7610, R119 ;  /* 0x00007610ff777816 */ /* 0x000fc80000000077 */
        /* <DEDUP_REMOVED lines=32> */
[----:B------:R0:W3:Y:S01]  /*bd60*/  @P4 LDG.E.U8 R139, desc[UR24][R126.64] ;  /* 0x000000187e8b4981 */ /* 0x0000e2000c1e1100 */
[----:B------:R-:W-:Y:S01]  /*bd70*/  PRMT R141, RZ, 0x7610, R141 ;  /* 0x00007610ff8d7816 */ /* 0x000fe2000000008d */
[----:B0-----:R-:W-:Y:S02]  /*bd80*/  @P1 IMAD.MOV.U32 R126, RZ, RZ, R59 ;  /* 0x000000ffff7e1224 */ /* 0x001fe400078e003b */
[----:B------:R-:W-:-:S05]  /*bd90*/  @P1 IMAD.MOV.U32 R127, RZ, RZ, R60 ;  /* 0x000000ffff7f1224 */ /* 0x000fca00078e003c */
[----:B------:R0:W3:Y:S01]  /*bda0*/  @P1 LDG.E.U8 R140, desc[UR24][R126.64] ;  /* 0x000000187e8c1981 */ /* 0x0000e2000c1e1100 */
[----:B------:R-:W-:Y:S02]  /*bdb0*/  ISETP.GT.AND P4, PT, R4, 0x1a, PT ;  /* 0x0000001a0400780c */ /* 0x000fe40003f84270 */
        /* <DEDUP_REMOVED lines=17> */
[----:B------:R-:W-:Y:S02]  /*bed0*/  PRMT R146, RZ, 0x7610, R146 ;  /* 0x00007610ff927816 */ /* 0x000fe40000000092 */
[----:B------:R-:W-:Y:S01]  /*bee0*/  ISETP.GT.AND P1, PT, R4, 0x17, PT ;  /* 0x000000170400780c */ /* 0x000fe20003f24270 */
        /* <DEDUP_REMOVED lines=41> */
[----:B------:R0:W3:Y:S02]  /*c180*/  @P2 LDG.E.U8 R154, desc[UR24][R126.64] ;  /* 0x000000187e9a2981 */ /* 0x0000e4000c1e1100 */
[----:B0-----:R-:W-:Y:S02]  /*c190*/  @P2 IMAD.MOV.U32 R126, RZ, RZ, R199 ;  /* 0x000000ffff7e2224 */ /* 0x001fe400078e00c7 */
[----:B------:R-:W-:-:S05]  /*c1a0*/  @P2 IMAD.MOV.U32 R127, RZ, RZ, R198 ;  /* 0x000000ffff7f2224 */ /* 0x000fca00078e00c6 */
[----:B------:R2:W3:Y:S04]  /*c1b0*/  @P2 LDG.E.U8 R155, desc[UR24][R126.64] ;  /* 0x000000187e9b2981 */ /* 0x0004e8000c1e1100 */
[----:B------:R-:W3:Y:S01]  /*c1c0*/  LDL R127, [R1+0x12c] ;  /* 0x00012c00017f7983 */ /* 0x000ee20000100800 */
[----:B------:R-:W-:Y:S02]  /*c1d0*/  ISETP.GT.AND P1, PT, R4, 0x1e, PT ;  /* 0x0000001e0400780c */ /* 0x000fe40003f24270 */
[----:B------:R-:W-:-:S11]  /*c1e0*/  PRMT R156, RZ, 0x7610, R156 ;  /* 0x00007610ff9c7816 */ /* 0x000fd6000000009c */
[----:B--2---:R-:W-:-:S05]  /*c1f0*/  @P1 IMAD.MOV.U32 R126, RZ, RZ, R2 ;  /* 0x000000ffff7e1224 */ /* 0x004fca00078e0002 */
[----:B---3--:R0:W2:Y:S04]  /*c200*/  @P1 LDG.E.U8 R156, desc[UR24][R126.64] ;  /* 0x000000187e9c1981 */ /* 0x0080a8000c1e1100 */
[----:B------:R-:W0:Y:S04]  /*c210*/  LDL R126, [R1+0x134] ;  /* 0x00013400017e7983 */ /* 0x000e280000100800 */
[----:B------:R-:W0:Y:S01]  /*c220*/  LDL R127, [R1+0x138] ;  /* 0x00013800017f7983 */ /* 0x000e220000100800 */
[----:B------:R-:W-:Y:S01]  /*c230*/  PRMT R157, RZ, 0x7610, R157 ;  /* 0x00007610ff9d7816 */ /* 0x000fe2000000009d */
[----:B------:R-:W1:Y:S01]  /*c240*/  S2R R2, SR_TID.X ;  /* 0x0000000000027919 */ /* 0x000e620000002100 */
[----:B0-----:R-:W-:-:S04]  /*c250*/  @P1 LOP3.LUT R127, R127, R126, RZ, 0x3c, !PT ;  /* 0x0000007e7f7f1212 */ /* 0x001fc800078e3cff */
[----:B------:R-:W-:-:S04]  /*c260*/  @P1 LOP3.LUT R126, R127, R126, RZ, 0x3c, !PT ;  /* 0x0000007e7f7e1212 */ /* 0x000fc800078e3cff */
[----:B------:R-:W-:-:S05]  /*c270*/  @P1 LOP3.LUT R127, R127, R126, RZ, 0x3c, !PT ;  /* 0x0000007e7f7f1212 */ /* 0x000fca00078e3cff */
[----:B------:R0:W3:Y:S04]  /*c280*/  @P1 LDG.E.U8 R157, desc[UR24][R126.64] ;  /* 0x000000187e9d1981 */ /* 0x0000e8000c1e1100 */
[----:B------:R-:W2:Y:S01]  /*c290*/  LDL R127, [R1+0x13c] ;  /* 0x00013c00017f7983 */ /* 0x000ea20000100800 */
[----:B------:R-:W-:Y:S02]  /*c2a0*/  ISETP.GT.AND P2, PT, R4, 0x1f, PT ;  /* 0x0000001f0400780c */ /* 0x000fe40003f44270 */
[----:B------:R-:W-:Y:S02]  /*c2b0*/  PRMT R158, RZ, 0x7610, R158 ;  /* 0x00007610ff9e7816 */ /* 0x000fe4000000009e */
[----:B------:R-:W-:-:S09]  /*c2c0*/  PRMT R159, RZ, 0x7610, R159 ;  /* 0x00007610ff9f7816 */ /* 0x000fd2000000009f */
[----:B0-----:R-:W-:Y:S01]  /*c2d0*/  @P2 IMAD.MOV.U32 R126, RZ, RZ, R0 ;  /* 0x000000ffff7e2224 */ /* 0x001fe200078e0000 */
[----:B-1----:R-:W-:-:S04]  /*c2e0*/  LOP3.LUT R2, R2, 0x1f, RZ, 0xc0, !PT ;  /* 0x0000001f02027812 */ /* 0x002fc800078ec0ff */
[----:B------:R-:W-:Y:S02]  /*c2f0*/  ISETP.GE.AND P1, PT, R2, R4, PT ;  /* 0x000000040200720c */ /* 0x000fe40003f26270 */
[----:B------:R-:W-:Y:S01]  /*c300*/  PRMT R160, RZ, 0x7610, R160 ;  /* 0x00007610ffa07816 */ /* 0x000fe200000000a0 */
[----:B------:R-:W0:Y:S01]  /*c310*/  S2R R2, SR_TID.X ;  /* 0x0000000000027919 */ /* 0x000e220000002100 */
[----:B------:R-:W-:Y:S02]  /*c320*/  PRMT R161, RZ, 0x7610, R161 ;  /* 0x00007610ffa17816 */ /* 0x000fe400000000a1 */
[----:B------:R-:W-:Y:S02]  /*c330*/  PRMT R162, RZ, 0x7610, R162 ;  /* 0x00007610ffa27816 */ /* 0x000fe400000000a2 */
[----:B------:R-:W-:Y:S02]  /*c340*/  PRMT R163, RZ, 0x7610, R163 ;  /* 0x00007610ffa37816 */ /* 0x000fe400000000a3 */
[----:B------:R-:W-:-:S02]  /*c350*/  PRMT R164, RZ, 0x7610, R164 ;  /* 0x00007610ffa47816 */ /* 0x000fc400000000a4 */
[----:B------:R-:W-:Y:S02]  /*c360*/  PRMT R165, RZ, 0x7610, R165 ;  /* 0x00007610ffa57816 */ /* 0x000fe400000000a5 */
[----:B------:R-:W-:Y:S02]  /*c370*/  PRMT R166, RZ, 0x7610, R166 ;  /* 0x00007610ffa67816 */ /* 0x000fe400000000a6 */
[----:B0-----:R-:W-:Y:S01]  /*c380*/  LOP3.LUT R0, R2, 0x7f, RZ, 0xc0, !PT ;  /* 0x0000007f02007812 */ /* 0x001fe200078ec0ff */
[----:B--2---:R0:W2:Y:S02]  /*c390*/  @P2 LDG.E.U8 R158, desc[UR24][R126.64] ;  /* 0x000000187e9e2981 */ /* 0x0040a4000c1e1100 */
[----:B0-----:R-:W-:Y:S02]  /*c3a0*/  @P2 IMAD.MOV.U32 R126, RZ, RZ, R250 ;  /* 0x000000ffff7e2224 */ /* 0x001fe400078e00fa */
[----:B------:R-:W-:Y:S01]  /*c3b0*/  @P2 IMAD.MOV.U32 R127, RZ, RZ, R3 ;  /* 0x000000ffff7f2224 */ /* 0x000fe200078e0003 */
[----:B------:R-:W2:Y:S04]  /*c3c0*/  LDL R250, [R1+0x30] ;  /* 0x0000300001fa7983 */ /* 0x000ea80000100800 */
[----:B------:R0:W2:Y:S01]  /*c3d0*/  @P2 LDG.E.U8 R159, desc[UR24][R126.64] ;  /* 0x000000187e9f2981 */ /* 0x0000a2000c1e1100 */
[----:B------:R-:W-:Y:S01]  /*c3e0*/  BAR.SYNC.DEFER_BLOCKING 0x0 ;  /* 0x0000000000007b1d */ /* 0x000fe20000010000 */
[----:B0-----:R-:W-:-:S02]  /*c3f0*/  @!P1 IMAD.MOV.U32 R126, RZ, RZ, R201 ;  /* 0x000000ffff7e9224 */ /* 0x001fc400078e00c9 */
[----:B------:R-:W-:-:S03]  /*c400*/  @!P1 IMAD.MOV.U32 R127, RZ, RZ, R200 ;  /* 0x000000ffff7f9224 */ /* 0x000fc600078e00c8 */
[----:B------:R-:W2:Y:S04]  /*c410*/  LDL R3, [R1+0x20] ;  /* 0x0000200001037983 */ /* 0x000ea80000100800 */
[----:B------:R0:W2:Y:S02]  /*c420*/  @!P1 LDG.E.U8 R160, desc[UR24][R126.64] ;  /* 0x000000187ea09981 */ /* 0x0000a4000c1e1100 */
[----:B0-----:R-:W-:Y:S02]  /*c430*/  @!P1 IMAD.MOV.U32 R126, RZ, RZ, R205 ;  /* 0x000000ffff7e9224 */ /* 0x001fe400078e00cd */
[----:B------:R-:W-:-:S05]  /*c440*/  @!P1 IMAD.MOV.U32 R127, RZ, RZ, R204 ;  /* 0x000000ffff7f9224 */ /* 0x000fca00078e00cc */
        /* <DEDUP_REMOVED lines=12> */
[----:B------:R0:W2:Y:S04]  /*c510*/  @!P1 LDG.E.U8 R165, desc[UR24][R126.64] ;  /* 0x000000187ea59981 */ /* 0x0000a8000c1e1100 */
[----:B------:R1:W-:Y:S01]  /*c520*/  STS.U8 [R0+UR12+0x4000], R135 ;  /* 0x0040008700007988 */ /* 0x0003e2000800000c */
[----:B0-----:R-:W-:Y:S02]  /*c530*/  @!P1 IMAD.MOV.U32 R126, RZ, RZ, R225 ;  /* 0x000000ffff7e9224 */ /* 0x001fe400078e00e1 */
[----:B------:R-:W-:Y:S01]  /*c540*/  @!P1 IMAD.MOV.U32 R127, RZ, RZ, R224 ;  /* 0x000000ffff7f9224 */ /* 0x000fe200078e00e0 */
[----:B-1----:R-:W-:-:S04]  /*c550*/  PRMT R135, RZ, 0x7610, R135 ;  /* 0x00007610ff877816 */ /* 0x002fc80000000087 */
[----:B------:R0:W2:Y:S04]  /*c560*/  @!P1 LDG.E.U8 R166, desc[UR24][R126.64] ;  /* 0x000000187ea69981 */ /* 0x0000a8000c1e1100 */
[----:B----4-:R1:W-:Y:S01]  /*c570*/  STS.U8 [R0+UR12+0x5000], R134 ;  /* 0x0050008600007988 */ /* 0x0103e2000800000c */
[----:B0-----:R-:W-:Y:S02]  /*c580*/  @!P1 IMAD.MOV.U32 R126, RZ, RZ, R229 ;  /* 0x000000ffff7e9224 */ /* 0x001fe400078e00e5 */
[----:B------:R-:W-:Y:S01]  /*c590*/  @!P1 IMAD.MOV.U32 R127, RZ, RZ, R228 ;  /* 0x000000ffff7f9224 */ /* 0x000fe200078e00e4 */
[----:B-1----:R-:W-:-:S04]  /*c5a0*/  PRMT R134, RZ, 0x7610, R134 ;  /* 0x00007610ff867816 */ /* 0x002fc80000000086 */
[----:B------:R0:W4:Y:S04]  /*c5b0*/  @!P1 LDG.E.U8 R135, desc[UR24][R126.64] ;  /* 0x000000187e879981 */ /* 0x000128000c1e1100 */
[----:B------:R1:W-:Y:S01]  /*c5c0*/  STS.U8 [R0+UR12+0x4400], R133 ;  /* 0x0044008500007988 */ /* 0x0003e2000800000c */
[----:B0-----:R-:W-:Y:S02]  /*c5d0*/  @!P1 IMAD.MOV.U32 R126, RZ, RZ, R233 ;  /* 0x000000ffff7e9224 */ /* 0x001fe400078e00e9 */
[----:B------:R-:W-:Y:S01]  /*c5e0*/  @!P1 IMAD.MOV.U32 R127, RZ, RZ, R232 ;  /* 0x000000ffff7f9224 */ /* 0x000fe200078e00e8 */
[----:B-1----:R-:W-:-:S04]  /*c5f0*/  PRMT R133, RZ, 0x7610, R133 ;  /* 0x00007610ff857816 */ /* 0x002fc80000000085 */
[----:B------:R0:W2:Y:S04]  /*c600*/  @!P1 LDG.E.U8 R134, desc[UR24][R126.64] ;  /* 0x000000187e869981 */ /* 0x0000a8000c1e1100 */
        /* <DEDUP_REMOVED lines=14> */
[----:B------:R0:W2:Y:S02]  /*c6f0*/  @!P1 LDG.E.U8 R131, desc[UR24][R126.64] ;  /* 0x000000187e839981 */ /* 0x0000a4000c1e1100 */
[----:B0-----:R-:W-:Y:S02]  /*c700*/  @!P1 IMAD.MOV.U32 R126, RZ, RZ, R249 ;  /* 0x000000ffff7e9224 */ /* 0x001fe400078e00f9 */
[----:B------:R-:W-:-:S05]  /*c710*/  @!P1 IMAD.MOV.U32 R127, RZ, RZ, R248 ;  /* 0x000000ffff7f9224 */ /* 0x000fca00078e00f8 */
[----:B------:R0:W2:Y:S04]  /*c720*/  @!P1 LDG.E.U8 R130, desc[UR24][R126.64] ;  /* 0x000000187e829981 */ /* 0x0000a8000c1e1100 */
[----:B------:R-:W0:Y:S04]  /*c730*/  LDL R127, [R1] ;  /* 0x00000000017f7983 */ /* 0x000e280000100800 */
[----:B------:R1:W-:Y:S02]  /*c740*/  STS.U8 [R0+UR12+0x4c00], R129 ;  /* 0x004c008100007988 */ /* 0x0003e4000800000c */
[----:B-1----:R-:W-:Y:S01]  /*c750*/  PRMT R129, RZ, 0x7610, R129 ;  /* 0x00007610ff817816 */ /* 0x002fe20000000081 */
[----:B0-----:R-:W-:-:S02]  /*c760*/  @!P1 IMAD.MOV.U32 R126, RZ, RZ, R127 ;  /* 0x000000ffff7e9224 */ /* 0x001fc400078e007f */
[----:B------:R-:W-:-:S05]  /*c770*/  @!P1 IMAD.MOV.U32 R127, RZ, RZ, R252 ;  /* 0x000000ffff7f9224 */ /* 0x000fca00078e00fc */
[----:B------:R0:W2:Y:S04]  /*c780*/  @!P1 LDG.E.U8 R129, desc[UR24][R126.64] ;  /* 0x000000187e819981 */ /* 0x0000a8000c1e1100 */
[----:B------:R-:W0:Y:S04]  /*c790*/  LDL R126, [R1+0xc] ;  /* 0x00000c00017e7983 */ /* 0x000e280000100800 */
[----:B------:R-:W0:Y:S04]  /*c7a0*/  LDL R127, [R1+0x10] ;  /* 0x00001000017f7983 */ /* 0x000e280000100800 */
[----:B------:R1:W-:Y:S02]  /*c7b0*/  STS.U8 [R0+UR12+0x5c00], R128 ;  /* 0x005c008000007988 */ /* 0x0003e4000800000c */
[----:B-1----:R-:W-:-:S02]  /*c7c0*/  PRMT R128, RZ, 0x7610, R128 ;  /* 0x00007610ff807816 */ /* 0x002fc40000000080 */
[----:B------:R1:W-:Y:S04]  /*c7d0*/  STS.U8 [R99+UR12+0x4080], R125 ;  /* 0x0040807d63007988 */ /* 0x0003e8000800000c */
[----:B-1----:R-:W3:Y:S01]  /*c7e0*/  LDL R125, [R1+0x2c] ;  /* 0x00002c00017d7983 */ /* 0x002ee20000100800 */
[----:B0-----:R-:W-:-:S04]  /*c7f0*/  @!P1 LOP3.LUT R127, R127, R126, RZ, 0x3c, !PT ;  /* 0x0000007e7f7f9212 */ /* 0x001fc800078e3cff */
[----:B------:R-:W-:-:S04]  /*c800*/  @!P1 LOP3.LUT R126, R127, R126, RZ, 0x3c, !PT ;  /* 0x0000007e7f7e9212 */ /* 0x000fc800078e3cff */
[----:B------:R-:W-:-:S05]  /*c810*/  @!P1 LOP3.LUT R127, R127, R126, RZ, 0x3c, !PT ;  /* 0x0000007e7f7f9212 */ /* 0x000fca00078e3cff */
[----:B------:R2:W3:Y:S04]  /*c820*/  @!P1 LDG.E.U8 R128, desc[UR24][R126.64] ;  /* 0x000000187e809981 */ /* 0x0004e8000c1e1100 */
[----:B------:R-:W3:Y:S01]  /*c830*/  LDL R127, [R1+0x1c] ;  /* 0x00001c00017f7983 */ /* 0x000ee20000100800 */
[----:B------:R-:W-:Y:S01]  /*c840*/  PRMT R167, RZ, 0x7610, R167 ;  /* 0x00007610ffa77816 */ /* 0x000fe200000000a7 */
[----:B--2---:R-:W-:Y:S02]  /*c850*/  @!P1 IMAD.MOV.U32 R126, RZ, RZ, R3 ;  /* 0x000000ffff7e9224 */ /* 0x004fe400078e0003 */
[----:B------:R0:W-:Y:S04]  /*c860*/  STS.U8 [R99+UR12+0x5080], R124 ;  /* 0x0050807c63007988 */ /* 0x0001e8000800000c */
[----:B------:R1:W-:Y:S04]  /*c870*/  STS.U8 [R99+UR12+0x4480], R123 ;  /* 0x0044807b63007988 */ /* 0x0003e8000800000c */
[----:B------:R2:W-:Y:S01]  /*c880*/  STS.U8 [R99+UR12+0x5480], R121 ;  /* 0x0054807963007988 */ /* 0x0005e2000800000c */
[----:B0-----:R-:W-:-:S03]  /*c890*/  @!P1 IMAD.MOV.U32 R124, RZ, RZ, R250 ;  /* 0x000000ffff7c9224 */ /* 0x001fc600078e00fa */
[----:B------:R-:W4:Y:S04]  /*c8a0*/  LDL R3, [R1+0x60] ;  /* 0x0000600001037983 */ /* 0x000f280000100800 */
[----:B---3--:R0:W3:Y:S01]  /*c8b0*/  @!P1 LDG.E.U8 R167, desc[UR24][R126.64] ;  /* 0x000000187ea79981 */ /* 0x0080e2000c1e1100 */
[----:B-1----:R-:W-:Y:S02]  /*c8c0*/  PRMT R123, RZ, 0x7610, R123 ;  /* 0x00007610ff7b7816 */ /* 0x002fe4000000007b */
[----:B--2---:R-:W-:Y:S01]  /*c8d0*/  PRMT R121, RZ, 0x7610, R121 ;  /* 0x00007610ff797816 */ /* 0x004fe20000000079 */
[----:B------:R-:W2:Y:S01]  /*c8e0*/  LDL R250, [R1+0x70] ;  /* 0x0000700001fa7983 */ /* 0x000ea20000100800 */
[----:B0-----:R-:W-:-:S06]  /*c8f0*/  PRMT R126, RZ, 0x7610, R126 ;  /* 0x00007610ff7e7816 */ /* 0x001fcc000000007e */
[----:B------:R0:W2:Y:S04]  /*c900*/  @!P1 LDG.E.U8 R126, desc[UR24][R124.64] ;  /* 0x000000187c7e9981 */ /* 0x0000a8000c1e1100 */
[----:B------:R-:W0:Y:S04]  /*c910*/  LDL R124, [R1+0x3c] ;  /* 0x00003c00017c7983 */ /* 0x000e280000100800 */
[----:B------:R-:W0:Y:S02]  /*c920*/  LDL R125, [R1+0x40] ;  /* 0x00004000017d7983 */ /* 0x000e240000100800 */
[----:B0-----:R-:W-:-:S04]  /*c930*/  @!P1 LOP3.LUT R125, R125, R124, RZ, 0x3c, !PT ;  /* 0x0000007c7d7d9212 */ /* 0x001fc800078e3cff */
[----:B------:R-:W-:-:S04]  /*c940*/  @!P1 LOP3.LUT R124, R125, R124, RZ, 0x3c, !PT ;  /* 0x0000007c7d7c9212 */ /* 0x000fc800078e3cff */
[----:B------:R-:W-:-:S05]  /*c950*/  @!P1 LOP3.LUT R125, R125, R124, RZ, 0x3c, !PT ;  /* 0x0000007c7d7d9212 */ /* 0x000fca00078e3cff */
[----:B------:R0:W2:Y:S04]  /*c960*/  @!P1 LDG.E.U8 R123, desc[UR24][R124.64] ;  /* 0x000000187c7b9981 */ /* 0x0000a8000c1e1100 */
[----:B------:R-:W0:Y:S04]  /*c970*/  LDL R124, [R1+0x4c] ;  /* 0x00004c00017c7983 */ /* 0x000e280000100800 */
[----:B------:R-:W0:Y:S04]  /*c980*/  LDL R125, [R1+0x50] ;  /* 0x00005000017d7983 */ /* 0x000e280000100800 */
[----:B------:R1:W-:Y:S04]  /*c990*/  STS.U8 [R99+UR12+0x4880], R117 ;  /* 0x0048807563007988 */ /* 0x0003e8000800000c */
[----:B-1----:R-:W2:Y:S01]  /*c9a0*/  LDL R117, [R1+0x6c] ;  /* 0x00006c0001757983 */ /* 0x002ea20000100800 */
[----:B0-----:R-:W-:-:S04]  /*c9b0*/  @!P1 LOP3.LUT R125, R125, R124, RZ, 0x3c, !PT ;  /* 0x0000007c7d7d9212 */ /* 0x001fc800078e3cff */
[----:B------:R-:W-:-:S04]  /*c9c0*/  @!P1 LOP3.LUT R124, R125, R124, RZ, 0x3c, !PT ;  /* 0x0000007c7d7c9212 */ /* 0x000fc800078e3cff */
[----:B------:R-:W-:-:S05]  /*c9d0*/  @!P1 LOP3.LUT R125, R125, R124, RZ, 0x3c, !PT ;  /* 0x0000007c7d7d9212 */ /* 0x000fca00078e3cff */
[----:B------:R4:W3:Y:S04]  /*c9e0*/  @!P1 LDG.E.U8 R121, desc[UR24][R124.64] ;  /* 0x000000187c799981 */ /* 0x0008e8000c1e1100 */
[----:B------:R-:W3:Y:S01]  /*c9f0*/  LDL R125, [R1+0x5c] ;  /* 0x00005c00017d7983 */ /* 0x000ee20000100800 */
[----:B------:R-:W-:Y:S01]  /*ca00*/  PRMT R127, RZ, 0x7610, R127 ;  /* 0x00007610ff7f7816 */ /* 0x000fe2000000007f */
[----:B----4-:R-:W-:Y:S02]  /*ca10*/  @!P1 IMAD.MOV.U32 R124, RZ, RZ, R3 ;  /* 0x000000ffff7c9224 */ /* 0x010fe400078e0003 */
[----:B------:R2:W-:Y:S04]  /*ca20*/  STS.U8 [R99+UR12+0x5880], R116 ;  /* 0x0058807463007988 */ /* 0x0005e8000800000c */
[----:B------:R0:W-:Y:S04]  /*ca30*/  STS.U8 [R99+UR12+0x4c80], R120 ;  /* 0x004c807863007988 */ /* 0x0001e8000800000c */
[----:B------:R1:W-:Y:S01]  /*ca40*/  STS.U8 [R99+UR12+0x5c80], R122 ;  /* 0x005c807a63007988 */ /* 0x0003e2000800000c */
[----:B--2---:R-:W-:-:S03]  /*ca50*/  @!P1 IMAD.MOV.U32 R116, RZ, RZ, R250 ;  /* 0x000000ffff749224 */ /* 0x004fc600078e00fa */
[----:B------:R-:W2:Y:S04]  /*ca60*/  LDL R3, [R1+0xa0] ;  /* 0x0000a00001037983 */ /* 0x000ea80000100800 */
[----:B---3--:R3:W4:Y:S01]  /*ca70*/  @!P1 LDG.E.U8 R127, desc[UR24][R124.64] ;  /* 0x000000187c7f9981 */ /* 0x008722000c1e1100 */
[----:B0-----:R-:W-:Y:S02]  /*ca80*/  PRMT R120, RZ, 0x7610, R120 ;  /* 0x00007610ff787816 */ /* 0x001fe40000000078 */
[----:B-1----:R-:W-:Y:S01]  /*ca90*/  PRMT R122, RZ, 0x7610, R122 ;  /* 0x00007610ff7a7816 */ /* 0x002fe2000000007a */
[----:B------:R-:W2:Y:S01]  /*caa0*/  LDL R99, [R1+0xb0] ;  /* 0x0000b00001637983 */ /* 0x000ea20000100800 */
[----:B---3--:R-:W-:-:S06]  /*cab0*/  PRMT R124, RZ, 0x7610, R124 ;  /* 0x00007610ff7c7816 */ /* 0x008fcc000000007c */
[----:B------:R0:W3:Y:S04]  /*cac0*/  @!P1 LDG.E.U8 R124, desc[UR24][R116.64] ;  /* 0x00000018747c9981 */ /* 0x0000e8000c1e1100 */
[----:B------:R-:W0:Y:S04]  /*cad0*/  LDL R116, [R1+0x7c] ;  /* 0x00007c0001747983 */ /* 0x000e280000100800 */
[----:B------:R-:W0:Y:S02]  /*cae0*/  LDL R117, [R1+0x80] ;  /* 0x0000800001757983 */ /* 0x000e240000100800 */
[----:B0-----:R-:W-:-:S04]  /*caf0*/  @!P1 LOP3.LUT R117, R117, R116, RZ, 0x3c, !PT ;  /* 0x0000007475759212 */ /* 0x001fc800078e3cff */
[----:B------:R-:W-:-:S04]  /*cb00*/  @!P1 LOP3.LUT R116, R117, R116, RZ, 0x3c, !PT ;  /* 0x0000007475749212 */ /* 0x000fc800078e3cff */
[----:B------:R-:W-:-:S05]  /*cb10*/  @!P1 LOP3.LUT R117, R117, R116, RZ, 0x3c, !PT ;  /* 0x0000007475759212 */ /* 0x000fca00078e3cff */
[----:B------:R0:W2:Y:S04]  /*cb20*/  @!P1 LDG.E.U8 R120, desc[UR24][R116.64] ;  /* 0x0000001874789981 */ /* 0x0000a8000c1e1100 */
[----:B------:R-:W0:Y:S04]  /*cb30*/  LDL R116, [R1+0x8c] ;  /* 0x00008c0001747983 */ /* 0x000e280000100800 */
[----:B------:R-:W0:Y:S01]  /*cb40*/  LDL R117, [R1+0x90] ;  /* 0x0000900001757983 */ /* 0x000e220000100800 */
[----:B------:R-:W1:Y:S01]  /*cb50*/  S2R R250, SR_TID.X ;  /* 0x0000000000fa7919 */ /* 0x000e620000002100 */
[----:B0-----:R-:W-:-:S04]  /*cb60*/  @!P1 LOP3.LUT R117, R117, R116, RZ, 0x3c, !PT ;  /* 0x0000007475759212 */ /* 0x001fc800078e3cff */
[----:B------:R-:W-:-:S04]  /*cb70*/  @!P1 LOP3.LUT R116, R117, R116, RZ, 0x3c, !PT ;  /* 0x0000007475749212 */ /* 0x000fc800078e3cff */
[----:B------:R-:W-:-:S05]  /*cb80*/  @!P1 LOP3.LUT R117, R117, R116, RZ, 0x3c, !PT ;  /* 0x0000007475759212 */ /* 0x000fca00078e3cff */
[----:B------:R2:W3:Y:S04]  /*cb90*/  @!P1 LDG.E.U8 R122, desc[UR24][R116.64] ;  /* 0x00000018747a9981 */ /* 0x0004e8000c1e1100 */
[----:B------:R-:W3:Y:S01]  /*cba0*/  LDL R117, [R1+0x9c] ;  /* 0x00009c0001757983 */ /* 0x000ee20000100800 */
[----:B-1----:R-:W-:-:S04]  /*cbb0*/  LOP3.LUT R250, R250, 0x7f, RZ, 0xc0, !PT ;  /* 0x0000007ffafa7812 */ /* 0x002fc800078ec0ff */
[----:B------:R-:W-:Y:S01]  /*cbc0*/  LOP3.LUT R250, R250, 0x20, RZ, 0x3c, !PT ;  /* 0x00000020fafa7812 */ /* 0x000fe200078e3cff */
[----:B--2---:R-:W-:Y:S01]  /*cbd0*/  @!P1 IMAD.MOV.U32 R116, RZ, RZ, R3 ;  /* 0x000000ffff749224 */ /* 0x004fe200078e0003 */
[----:B------:R-:W-:Y:S01]  /*cbe0*/  PRMT R125, RZ, 0x7610, R125 ;  /* 0x00007610ff7d7816 */ /* 0x000fe2000000007d */
[----:B------:R-:W2:Y:S04]  /*cbf0*/  LDL R3, [R1+0xe0] ;  /* 0x0000e00001037983 */ /* 0x000ea80000100800 */
[----:B------:R0:W-:Y:S04]  /*cc00*/  STS.U8 [R250+UR12+0x4100], R112 ;  /* 0x00410070fa007988 */ /* 0x0001e8000800000c */
[----:B------:R1:W-:Y:S04]  /*cc10*/  STS.U8 [R250+UR12+0x5100], R111 ;  /* 0x0051006ffa007988 */ /* 0x0003e8000800000c */
[----:B------:R4:W-:Y:S01]  /*cc20*/  STS.U8 [R250+UR12+0x4500], R110 ;  /* 0x0045006efa007988 */ /* 0x0009e2000800000c */
[----:B0-----:R-:W-:-:S03]  /*cc30*/  PRMT R112, RZ, 0x7610, R112 ;  /* 0x00007610ff707816 */ /* 0x001fc60000000070 */
[----:B-1----:R-:W2:Y:S04]  /*cc40*/  LDL R111, [R1+0xc0] ;  /* 0x0000c000016f7983 */ /* 0x002ea80000100800 */
[----:B----4-:R-:W2:Y:S04]  /*cc50*/  LDL R110, [R1+0xbc] ;  /* 0x0000bc00016e7983 */ /* 0x010ea80000100800 */
[----:B---3--:R0:W3:Y:S04]  /*cc60*/  @!P1 LDG.E.U8 R112, desc[UR24][R116.64] ;  /* 0x0000001874709981 */ /* 0x0080e8000c1e1100 */
[----:B------:R-:W4:Y:S01]  /*cc70*/  LDL R117, [R1+0xac] ;  /* 0x0000ac0001757983 */ /* 0x000f220000100800 */
[----:B0-----:R-:W-:-:S03]  /*cc80*/  @!P1 IMAD.MOV.U32 R116, RZ, RZ, R99 ;  /* 0x000000ffff749224 */ /* 0x001fc600078e0063 */
[----:B------:R0:W-:Y:S04]  /*cc90*/  STS.U8 [R250+UR12+0x5500], R109 ;  /* 0x0055006dfa007988 */ /* 0x0001e8000800000c */
[----:B------:R-:W3:Y:S04]  /*cca0*/  LDL R99, [R1+0xf0] ;  /* 0x0000f00001637983 */ /* 0x000ee80000100800 */
[----:B0-----:R-:W3:Y:S01]  /*ccb0*/  LDL R109, [R1+0xdc] ;  /* 0x0000dc00016d7983 */ /* 0x001ee20000100800 */
[----:B--2---:R-:W-:-:S04]  /*ccc0*/  @!P1 LOP3.LUT R111, R111, R110, RZ, 0x3c, !PT ;  /* 0x0000006e6f6f9212 */ /* 0x004fc800078e3cff */
[----:B------:R-:W-:-:S04]  /*ccd0*/  @!P1 LOP3.LUT R110, R111, R110, RZ, 0x3c, !PT ;  /* 0x0000006e6f6e9212 */ /* 0x000fc800078e3cff */
[----:B------:R-:W-:Y:S01]  /*cce0*/  @!P1 LOP3.LUT R111, R111, R110, RZ, 0x3c, !PT ;  /* 0x0000006e6f6f9212 */ /* 0x000fe200078e3cff */
[----:B----4-:R0:W2:Y:S02]  /*ccf0*/  @!P1 LDG.E.U8 R125, desc[UR24][R116.64] ;  /* 0x00000018747d9981 */ /* 0x0100a4000c1e1100 */
[----:B0-----:R-:W-:-:S06]  /*cd00*/  PRMT R116, RZ, 0x7610, R116 ;  /* 0x00007610ff747816 */ /* 0x001fcc0000000074 */
[----:B------:R0:W4:Y:S04]  /*cd10*/  @!P1 LDG.E.U8 R116, desc[UR24][R110.64] ;  /* 0x000000186e749981 */ /* 0x000128000c1e1100 */
[----:B------:R-:W0:Y:S04]  /*cd20*/  LDL R110, [R1+0xcc] ;  /* 0x0000cc00016e7983 */ /* 0x000e280000100800 */
[----:B------:R-:W0:Y:S01]  /*cd30*/  LDL R111, [R1+0xd0] ;  /* 0x0000d000016f7983 */ /* 0x000e220000100800 */
[----:B------:R-:W-:-:S03]  /*cd40*/  PRMT R117, RZ, 0x7610, R117 ;  /* 0x00007610ff757816 */ /* 0x000fc60000000075 */
[----:B------:R1:W-:Y:S02]  /*cd50*/  STS.U8 [R250+UR12+0x4900], R136 ;  /* 0x00490088fa007988 */ /* 0x0003e4000800000c */
[----:B-1----:R-:W-:Y:S02]  /*cd60*/  PRMT R136, RZ, 0x7610, R136 ;  /* 0x00007610ff887816 */ /* 0x002fe40000000088 */
[----:B0-----:R-:W-:-:S04]  /*cd70*/  @!P1 LOP3.LUT R111, R111, R110, RZ, 0x3c, !PT ;  /* 0x0000006e6f6f9212 */ /* 0x001fc800078e3cff */
[----:B------:R-:W-:-:S04]  /*cd80*/  @!P1 LOP3.LUT R110, R111, R110, RZ, 0x3c, !PT ;  /* 0x0000006e6f6e9212 */ /* 0x000fc800078e3cff */
[----:B------:R-:W-:-:S05]  /*cd90*/  @!P1 LOP3.LUT R111, R111, R110, RZ, 0x3c, !PT ;  /* 0x0000006e6f6f9212 */ /* 0x000fca00078e3cff */
[----:B------:R0:W2:Y:S02]  /*cda0*/  @!P1 LDG.E.U8 R117, desc[UR24][R110.64] ;  /* 0x000000186e759981 */ /* 0x0000a4000c1e1100 */
[----:B0-----:R-:W-:Y:S02]  /*cdb0*/  @!P1 IMAD.MOV.U32 R110, RZ, RZ, R3 ;  /* 0x000000ffff6e9224 */ /* 0x001fe400078e0003 */
[----:B---3--:R-:W-:Y:S01]  /*cdc0*/  @!P1 IMAD.MOV.U32 R111, RZ, RZ, R109 ;  /* 0x000000ffff6f9224 */ /* 0x008fe200078e006d */
[----:B------:R0:W-:Y:S04]  /*cdd0*/  STS.U8 [R250+UR12+0x5900], R137 ;  /* 0x00590089fa007988 */ /* 0x0001e8000800000c */
[----:B------:R1:W3:Y:S04]  /*cde0*/  @!P1 LDG.E.U8 R136, desc[UR24][R110.64] ;  /* 0x000000186e889981 */ /* 0x0002e8000c1e1100 */
[----:B------:R-:W2:Y:S04]  /*cdf0*/  LDL R3, [R1+0x120] ;  /* 0x0001200001037983 */ /* 0x000ea80000100800 */
[----:B------:R-:W2:Y:S04]  /*ce00*/  LDL R109, [R1+0x11c] ;  /* 0x00011c00016d7983 */ /* 0x000ea80000100800 */
[----:B------:R-:W2:Y:S01]  /*ce10*/  LDL R111, [R1+0xec] ;  /* 0x0000ec00016f7983 */ /* 0x000ea20000100800 */
[----:B0-----:R-:W-:Y:S01]  /*ce20*/  PRMT R137, RZ, 0x7610, R137 ;  /* 0x00007610ff897816 */ /* 0x001fe20000000089 */
[----:B-1----:R-:W-:-:S05]  /*ce30*/  @!P1 IMAD.MOV.U32 R110, RZ, RZ, R99 ;  /* 0x000000ffff6e9224 */ /* 0x002fca00078e0063 */
[----:B--2---:R0:W2:Y:S04]  /*ce40*/  @!P1 LDG.E.U8 R137, desc[UR24][R110.64] ;  /* 0x000000186e899981 */ /* 0x0040a8000c1e1100 */
[----:B------:R-:W0:Y:S04]  /*ce50*/  LDL R110, [R1+0xfc] ;  /* 0x0000fc00016e7983 */ /* 0x000e280000100800 */
[----:B------:R-:W0:Y:S04]  /*ce60*/  LDL R111, [R1+0x100] ;  /* 0x00010000016f7983 */ /* 0x000e280000100800 */
[----:B------:R1:W-:Y:S02]  /*ce70*/  STS.U8 [R250+UR12+0x4d00], R144 ;  /* 0x004d0090fa007988 */ /* 0x0003e4000800000c */
[----:B-1----:R-:W-:-:S02]  /*ce80*/  PRMT R144, RZ, 0x7610, R144 ;  /* 0x00007610ff907816 */ /* 0x002fc40000000090 */
[----:B------:R1:W-:Y:S01]  /*ce90*/  STS.U8 [R250+UR12+0x5d00], R146 ;  /* 0x005d0092fa007988 */ /* 0x0003e2000800000c */
[----:B0-----:R-:W-:-:S04]  /*cea0*/  @!P1 LOP3.LUT R111, R111, R110, RZ, 0x3c, !PT ;  /* 0x0000006e6f6f9212 */ /* 0x001fc800078e3cff */
[----:B------:R-:W-:-:S04]  /*ceb0*/  @!P1 LOP3.LUT R110, R111, R110, RZ, 0x3c, !PT ;  /* 0x0000006e6f6e9212 */ /* 0x000fc800078e3cff */
[----:B------:R-:W-:-:S05]  /*cec0*/  @!P1 LOP3.LUT R111, R111, R110, RZ, 0x3c, !PT ;  /* 0x0000006e6f6f9212 */ /* 0x000fca00078e3cff */
[----:B------:R0:W2:Y:S04]  /*ced0*/  @!P1 LDG.E.U8 R144, desc[UR24][R110.64] ;  /* 0x000000186e909981 */ /* 0x0000a8000c1e1100 */
[----:B------:R-:W0:Y:S04]  /*cee0*/  LDL R110, [R1+0x10c] ;  /* 0x00010c00016e7983 */ /* 0x000e280000100800 */
[----:B------:R-:W0:Y:S04]  /*cef0*/  LDL R111, [R1+0x110] ;  /* 0x00011000016f7983 */ /* 0x000e280000100800 */
[----:B-1----:R-:W2:Y:S01]  /*cf00*/  LDL.LU R250, [R1+0xa80] ;  /* 0x000a800001fa7983 */ /* 0x002ea20000300800 */
[----:B------:R-:W1:Y:S01]  /*cf10*/  S2R R99, SR_TID.X ;  /* 0x0000000000637919 */ /* 0x000e620000002100 */
[----:B------:R-:W-:-:S02]  /*cf20*/  PRMT R146, RZ, 0x7610, R146 ;  /* 0x00007610ff927816 */ /* 0x000fc40000000092 */
[----:B-1----:R-:W-:-:S04]  /*cf30*/  LOP3.LUT R99, R99, 0x7f, RZ, 0xc0, !PT ;  /* 0x0000007f63637812 */ /* 0x002fc800078ec0ff */
[----:B------:R-:W-:-:S05]  /*cf40*/  LOP3.LUT R99, R99, 0x30, RZ, 0x3c, !PT ;  /* 0x0000003063637812 */ /* 0x000fca00078e3cff */
[----:B------:R1:W-:Y:S02]  /*cf50*/  STS.U8 [R99+UR12+0x4180], R108 ;  /* 0x0041806c63007988 */ /* 0x0003e4000800000c */
[----:B-1----:R-:W-:Y:S02]  /*cf60*/  @!P1 IMAD.MOV.U32 R108, RZ, RZ, R3 ;  /* 0x000000ffff6c9224 */ /* 0x002fe400078e0003 */
[----:B------:R-:W1:Y:S01]  /*cf70*/  S2R R3, SR_TID.X ;  /* 0x0000000000037919 */ /* 0x000e620000002100 */
[----:B------:R3:W-:Y:S04]  /*cf80*/  STS.U8 [R99+UR12+0x5180], R107 ;  /* 0x0051806b63007988 */ /* 0x0007e8000800000c */
[----:B------:R4:W-:Y:S01]  /*cf90*/  STS.U8 [R99+UR12+0x4580], R106 ;  /* 0x0045806a63007988 */ /* 0x0009e2000800000c */
[----:B---3--:R-:W-:-:S02]  /*cfa0*/  @!P1 IMAD.MOV.U32 R107, RZ, RZ, R206 ;  /* 0x000000ffff6b9224 */ /* 0x008fc400078e00ce */
[----:B----4-:R-:W-:Y:S01]  /*cfb0*/  @!P1 IMAD.MOV.U32 R106, RZ, RZ, R207 ;  /* 0x000000ffff6a9224 */ /* 0x010fe200078e00cf */
[----:B------:R-:W-:Y:S04]  /*cfc0*/  STS.U8 [R99+UR12+0x5580], R105 ;  /* 0x0055806963007988 */ /* 0x000fe8000800000c */
[----:B------:R3:W-:Y:S04]  /*cfd0*/  STS.U8 [R99+UR12+0x4980], R138 ;  /* 0x0049808a63007988 */ /* 0x0007e8000800000c */
[----:B------:R4:W-:Y:S01]  /*cfe0*/  STS.U8 [R99+UR12+0x5980], R139 ;  /* 0x0059808b63007988 */ /* 0x0009e2000800000c */
[----:B---3--:R-:W-:-:S02]  /*cff0*/  PRMT R138, RZ, 0x7610, R138 ;  /* 0x00007610ff8a7816 */ /* 0x008fc4000000008a */
[----:B----4-:R-:W-:Y:S01]  /*d000*/  PRMT R139, RZ, 0x7610, R139 ;  /* 0x00007610ff8b7816 */ /* 0x010fe2000000008b */
[----:B------:R3:W-:Y:S01]  /*d010*/  STS.U8 [R99+UR12+0x4d80], R150 ;  /* 0x004d809663007988 */ /* 0x0007e2000800000c */
[----:B-1----:R-:W-:-:S03]  /*d020*/  LOP3.LUT R3, R3, 0x7f, RZ, 0xc0, !PT ;  /* 0x0000007f03037812 */ /* 0x002fc600078ec0ff */
[----:B------:R1:W-:Y:S01]  /*d030*/  STS.U8 [R99+UR12+0x5d80], R151 ;  /* 0x005d809763007988 */ /* 0x0003e2000800000c */
[----:B---3--:R-:W-:Y:S02]  /*d040*/  PRMT R150, RZ, 0x7610, R150 ;  /* 0x00007610ff967816 */ /* 0x008fe40000000096 */
[----:B------:R-:W-:Y:S02]  /*d050*/  LOP3.LUT R3, R3, 0x40, RZ, 0x3c, !PT ;  /* 0x0000004003037812 */ /* 0x000fe400078e3cff */
[----:B-1----:R-:W-:Y:S01]  /*d060*/  PRMT R151, RZ, 0x7610, R151 ;  /* 0x00007610ff977816 */ /* 0x002fe20000000097 */
[----:B------:R-:W-:Y:S01]  /*d070*/  @!P1 IMAD.MOV.U32 R105, RZ, RZ, R230 ;  /* 0x000000ffff699224 */ /* 0x000fe200078e00e6 */
[----:B------:R-:W-:Y:S01]  /*d080*/  LOP3.LUT R2, R2, 0x7f, RZ, 0xc0, !PT ;  /* 0x0000007f02027812 */ /* 0x000fe200078ec0ff */
[----:B------:R1:W-:Y:S04]  /*d090*/  STS.U8 [R3+UR12+0x4200], R104 ;  /* 0x0042006803007988 */ /* 0x0003e8000800000c */
[----:B------:R-:W3:Y:S01]  /*d0a0*/  LDL R99, [R1+0x28] ;  /* 0x0000280001637983 */ /* 0x000ee20000100800 */
[----:B-1----:R-:W-:-:S03]  /*d0b0*/  @!P1 IMAD.MOV.U32 R104, RZ, RZ, R231 ;  /* 0x000000ffff689224 */ /* 0x002fc600078e00e7 */
[----:B------:R1:W-:Y:S04]  /*d0c0*/  STS.U8 [R3+UR12+0x5200], R103 ;  /* 0x0052006703007988 */ /* 0x0003e8000800000c */
[----:B------:R4:W-:Y:S01]  /*d0d0*/  STS.U8 [R3+UR12+0x4600], R102 ;  /* 0x0046006603007988 */ /* 0x0009e2000800000c */
[----:B-1----:R-:W-:Y:S02]  /*d0e0*/  @!P1 IMAD.MOV.U32 R103, RZ, RZ, R238 ;  /* 0x000000ffff679224 */ /* 0x002fe400078e00ee */
[----:B----4-:R-:W-:Y:S01]  /*d0f0*/  @!P1 IMAD.MOV.U32 R102, RZ, RZ, R239 ;  /* 0x000000ffff669224 */ /* 0x010fe200078e00ef */
[----:B------:R1:W-:Y:S04]  /*d100*/  STS.U8 [R3+UR12+0x5600], R113 ;  /* 0x0056007103007988 */ /* 0x0003e8000800000c */
[----:B------:R4:W-:Y:S01]  /*d110*/  STS.U8 [R3+UR12+0x4a00], R140 ;  /* 0x004a008c03007988 */ /* 0x0009e2000800000c */
[----:B-1----:R-:W-:-:S02]  /*d120*/  PRMT R113, RZ, 0x7610, R113 ;  /* 0x00007610ff717816 */ /* 0x002fc40000000071 */
[----:B----4-:R-:W-:Y:S02]  /*d130*/  PRMT R140, RZ, 0x7610, R140 ;  /* 0x00007610ff8c7816 */ /* 0x010fe4000000008c */
[----:B0-----:R-:W-:-:S04]  /*d140*/  @!P1 LOP3.LUT R111, R111, R110, RZ, 0x3c, !PT ;  /* 0x0000006e6f6f9212 */ /* 0x001fc800078e3cff */
[----:B------:R-:W-:-:S04]  /*d150*/  @!P1 LOP3.LUT R110, R111, R110, RZ, 0x3c, !PT ;  /* 0x0000006e6f6e9212 */ /* 0x000fc800078e3cff */
[----:B------:R-:W-:-:S05]  /*d160*/  @!P1 LOP3.LUT R111, R111, R110, RZ, 0x3c, !PT ;  /* 0x0000006e6f6f9212 */ /* 0x000fca00078e3cff */
[----:B------:R0:W4:Y:S02]  /*d170*/  @!P1 LDG.E.U8 R146, desc[UR24][R110.64] ;  /* 0x000000186e929981 */ /* 0x000124000c1e1100 */
[----:B0-----:R-:W-:Y:S02]  /*d180*/  PRMT R110, RZ, 0x7610, R110 ;  /* 0x00007610ff6e7816 */ /* 0x001fe4000000006e */
[----:B------:R-:W-:-:S04]  /*d190*/  PRMT R111, RZ, 0x7610, R111 ;  /* 0x00007610ff6f7816 */ /* 0x000fc8000000006f */
[----:B------:R0:W3:Y:S02]  /*d1a0*/  @!P1 LDG.E.U8 R110, desc[UR24][R108.64] ;  /* 0x000000186c6e9981 */ /* 0x0000e4000c1e1100 */
[----:B0-----:R-:W-:Y:S02]  /*d1b0*/  @!P1 IMAD.MOV.U32 R108, RZ, RZ, R203 ;  /* 0x000000ffff6c9224 */ /* 0x001fe400078e00cb */
[----:B------:R-:W-:-:S05]  /*d1c0*/  @!P1 IMAD.MOV.U32 R109, RZ, RZ, R202 ;  /* 0x000000ffff6d9224 */ /* 0x000fca00078e00ca */
[----:B------:R0:W3:Y:S02]  /*d1d0*/  @!P1 LDG.E.U8 R111, desc[UR24][R108.64] ;  /* 0x000000186c6f9981 */ /* 0x0000e4000c1e1100 */
[----:B0-----:R-:W-:Y:S02]  /*d1e0*/  PRMT R108, RZ, 0x7610, R108 ;  /* 0x00007610ff6c7816 */ /* 0x001fe4000000006c */
[----:B------:R-:W-:-:S04]  /*d1f0*/  PRMT R109, RZ, 0x7610, R109 ;  /* 0x00007610ff6d7816 */ /* 0x000fc8000000006d */
[----:B------:R0:W3:Y:S02]  /*d200*/  @!P1 LDG.E.U8 R108, desc[UR24][R106.64] ;  /* 0x000000186a6c9981 */ /* 0x0000e4000c1e1100 */
[----:B0-----:R-:W-:Y:S02]  /*d210*/  @!P1 IMAD.MOV.U32 R106, RZ, RZ, R211 ;  /* 0x000000ffff6a9224 */ /* 0x001fe400078e00d3 */
[----:B------:R-:W-:-:S05]  /*d220*/  @!P1 IMAD.MOV.U32 R107, RZ, RZ, R210 ;  /* 0x000000ffff6b9224 */ /* 0x000fca00078e00d2 */
        /* <DEDUP_REMOVED lines=29> */
[----:B--2---:R-:W-:-:S05]  /*d400*/  @!P1 IMAD.MOV.U32 R103, RZ, RZ, R250 ;  /* 0x000000ffff679224 */ /* 0x004fca00078e00fa */
[----:B------:R0:W2:Y:S04]  /*d410*/  @!P1 LDG.E.U8 R140, desc[UR24][R102.64] ;  /* 0x00000018668c9981 */ /* 0x0000a8000c1e1100 */
[----:B------:R-:W0:Y:S04]  /*d420*/  LDL R102, [R1+0x4] ;  /* 0x0000040001667983 */ /* 0x000e280000100800 */
[----:B------:R-:W0:Y:S04]  /*d430*/  LDL R103, [R1+0x8] ;  /* 0x0000080001677983 */ /* 0x000e280000100800 */
[----:B------:R1:W-:Y:S02]  /*d440*/  STS.U8 [R3+UR12+0x5a00], R141 ;  /* 0x005a008d03007988 */ /* 0x0003e4000800000c */
[----:B-1----:R-:W-:-:S02]  /*d450*/  PRMT R141, RZ, 0x7610, R141 ;  /* 0x00007610ff8d7816 */ /* 0x002fc4000000008d */
[----:B0-----:R-:W-:-:S04]  /*d460*/  @!P1 LOP3.LUT R103, R103, R102, RZ, 0x3c, !PT ;  /* 0x0000006667679212 */ /* 0x001fc800078e3cff */
[----:B------:R-:W-:-:S04]  /*d470*/  @!P1 LOP3.LUT R102, R103, R102, RZ, 0x3c, !PT ;  /* 0x0000006667669212 */ /* 0x000fc800078e3cff */
[----:B------:R-:W-:-:S05]  /*d480*/  @!P1 LOP3.LUT R103, R103, R102, RZ, 0x3c, !PT ;  /* 0x0000006667679212 */ /* 0x000fca00078e3cff */
[----:B------:R0:W2:Y:S04]  /*d490*/  @!P1 LDG.E.U8 R141, desc[UR24][R102.64] ;  /* 0x00000018668d9981 */ /* 0x0000a8000c1e1100 */
[----:B------:R-:W0:Y:S04]  /*d4a0*/  LDL R102, [R1+0x14] ;  /* 0x0000140001667983 */ /* 0x000e280000100800 */
[----:B------:R-:W0:Y:S01]  /*d4b0*/  LDL R103, [R1+0x18] ;  /* 0x0000180001677983 */ /* 0x000e220000100800 */
[----:B------:R-:W-:-:S03]  /*d4c0*/  LOP3.LUT R2, R2, 0x50, RZ, 0x3c, !PT ;  /* 0x0000005002027812 */ /* 0x000fc600078e3cff */
[----:B------:R1:W-:Y:S04]  /*d4d0*/  STS.U8 [R3+UR12+0x4e00], R152 ;  /* 0x004e009803007988 */ /* 0x0003e8000800000c */
[----:B------:R3:W-:Y:S04]  /*d4e0*/  STS.U8 [R3+UR12+0x5e00], R153 ;  /* 0x005e009903007988 */ /* 0x0007e8000800000c */
[----:B------:R4:W-:Y:S01]  /*d4f0*/  STS.U8 [R2+UR12+0x4280], R101 ;  /* 0x0042806502007988 */ /* 0x0009e2000800000c */
[----:B-1----:R-:W-:-:S03]  /*d500*/  PRMT R152, RZ, 0x7610, R152 ;  /* 0x00007610ff987816 */ /* 0x002fc60000000098 */
[----:B------:R1:W-:Y:S04]  /*d510*/  STS.U8 [R2+UR12+0x5280], R100 ;  /* 0x0052806402007988 */ /* 0x0003e8000800000c */
[----:B---3--:R-:W5:Y:S04]  /*d520*/  LDL.LU R3, [R1+0xa7c] ;  /* 0x000a7c0001037983 */ /* 0x008f680000300800 */
[----:B----4-:R-:W3:Y:S04]  /*d530*/  LDL R101, [R1+0x38] ;  /* 0x0000380001657983 */ /* 0x010ee80000100800 */
[----:B-1----:R-:W3:Y:S01]  /*d540*/  LDL R100, [R1+0x34] ;  /* 0x0000340001647983 */ /* 0x002ee20000100800 */
[----:B0-----:R-:W-:-:S04]  /*d550*/  @!P1 LOP3.LUT R103, R103, R102, RZ, 0x3c, !PT ;  /* 0x0000006667679212 */ /* 0x001fc800078e3cff */
[----:B------:R-:W-:-:S04]  /*d560*/  @!P1 LOP3.LUT R102, R103, R102, RZ, 0x3c, !PT ;  /* 0x0000006667669212 */ /* 0x000fc800078e3cff */
[----:B------:R-:W-:-:S05]  /*d570*/  @!P1 LOP3.LUT R103, R103, R102, RZ, 0x3c, !PT ;  /* 0x0000006667679212 */ /* 0x000fca00078e3cff */
[----:B------:R0:W4:Y:S04]  /*d580*/  @!P1 LDG.E.U8 R152, desc[UR24][R102.64] ;  /* 0x0000001866989981 */ /* 0x000128000c1e1100 */
[----:B------:R-:W2:Y:S01]  /*d590*/  LDL R103, [R1+0x24] ;  /* 0x0000240001677983 */ /* 0x000ea20000100800 */
[----:B------:R-:W-:Y:S01]  /*d5a0*/  PRMT R153, RZ, 0x7610, R153 ;  /* 0x00007610ff997816 */ /* 0x000fe20000000099 */
[----:B0-----:R-:W-:Y:S02]  /*d5b0*/  @!P1 IMAD.MOV.U32 R102, RZ, RZ, R99 ;  /* 0x000000ffff669224 */ /* 0x001fe400078e0063 */
[----:B------:R0:W-:Y:S01]  /*d5c0*/  STS.U8 [R2+UR12+0x4680], R114 ;  /* 0x0046807202007988 */ /* 0x0001e2000800000c */
[----:B---3--:R-:W-:-:S03]  /*d5d0*/  @!P1 LOP3.LUT R101, R101, R100, RZ, 0x3c, !PT ;  /* 0x0000006465659212 */ /* 0x008fc600078e3cff */
[----:B------:R-:W3:Y:S01]  /*d5e0*/  LDL R99, [R1+0x78] ;  /* 0x0000780001637983 */ /* 0x000ee20000100800 */
[----:B------:R-:W-:-:S04]  /*d5f0*/  @!P1 LOP3.LUT R100, R101, R100, RZ, 0x3c, !PT ;  /* 0x0000006465649212 */ /* 0x000fc800078e3cff */
[----:B------:R-:W-:Y:S01]  /*d600*/  @!P1 LOP3.LUT R101, R101, R100, RZ, 0x3c, !PT ;  /* 0x0000006465659212 */ /* 0x000fe200078e3cff */
[----:B--2---:R1:W2:Y:S02]  /*d610*/  @!P1 LDG.E.U8 R153, desc[UR24][R102.64] ;  /* 0x0000001866999981 */ /* 0x0042a4000c1e1100 */
[----:B-1----:R-:W-:-:S06]  /*d620*/  PRMT R102, RZ, 0x7610, R102 ;  /* 0x00007610ff667816 */ /* 0x002fcc0000000066 */
[----:B------:R1:W2:Y:S04]  /*d630*/  @!P1 LDG.E.U8 R102, desc[UR24][R100.64] ;  /* 0x0000001864669981 */ /* 0x0002a8000c1e1100 */
[----:B------:R-:W1:Y:S04]  /*d640*/  LDL R100, [R1+0x44] ;  /* 0x0000440001647983 */ /* 0x000e680000100800 */
[----:B------:R-:W1:Y:S01]  /*d650*/  LDL R101, [R1+0x48] ;  /* 0x0000480001657983 */ /* 0x000e620000100800 */
[----:B------:R-:W-:Y:S02]  /*d660*/  PRMT R103, RZ, 0x7610, R103 ;  /* 0x00007610ff677816 */ /* 0x000fe40000000067 */
[----:B-1----:R-:W-:-:S04]  /*d670*/  @!P1 LOP3.LUT R101, R101, R100, RZ, 0x3c, !PT ;  /* 0x0000006465659212 */ /* 0x002fc800078e3cff */
[----:B------:R-:W-:-:S04]  /*d680*/  @!P1 LOP3.LUT R100, R101, R100, RZ, 0x3c, !PT ;  /* 0x0000006465649212 */ /* 0x000fc800078e3cff */
[----:B------:R-:W-:-:S05]  /*d690*/  @!P1 LOP3.LUT R101, R101, R100, RZ, 0x3c, !PT ;  /* 0x0000006465659212 */ /* 0x000fca00078e3cff */
[----:B------:R1:W2:Y:S04]  /*d6a0*/  @!P1 LDG.E.U8 R103, desc[UR24][R100.64] ;  /* 0x0000001864679981 */ /* 0x0002a8000c1e1100 */
[----:B------:R-:W1:Y:S04]  /*d6b0*/  LDL R100, [R1+0x54] ;  /* 0x0000540001647983 */ /* 0x000e680000100800 */
[----:B------:R-:W1:Y:S01]  /*d6c0*/  LDL R101, [R1+0x58] ;  /* 0x0000580001657983 */ /* 0x000e620000100800 */
[----:B0-----:R-:W-:Y:S02]  /*d6d0*/  PRMT R114, RZ, 0x7610, R114 ;  /* 0x00007610ff727816 */ /* 0x001fe40000000072 */
[----:B-1----:R-:W-:-:S04]  /*d6e0*/  @!P1 LOP3.LUT R101, R101, R100, RZ, 0x3c, !PT ;  /* 0x0000006465659212 */ /* 0x002fc800078e3cff */
[----:B------:R-:W-:-:S04]  /*d6f0*/  @!P1 LOP3.LUT R100, R101, R100, RZ, 0x3c, !PT ;  /* 0x0000006465649212 */ /* 0x000fc800078e3cff */
[----:B------:R-:W-:-:S05]  /*d700*/  @!P1 LOP3.LUT R101, R101, R100, RZ, 0x3c, !PT ;  /* 0x0000006465659212 */ /* 0x000fca00078e3cff */
        /* <DEDUP_REMOVED lines=9> */
[----:B------:R-:W2:Y:S01]  /*d7a0*/  LDL R101, [R1+0x74] ;  /* 0x0000740001657983 */ /* 0x000ea20000100800 */
[----:B---3--:R-:W-:-:S03]  /*d7b0*/  @!P1 IMAD.MOV.U32 R100, RZ, RZ, R99 ;  /* 0x000000ffff649224 */ /* 0x008fc600078e0063 */
[----:B------:R0:W-:Y:S04]  /*d7c0*/  STS.U8 [R2+UR12+0x4a80], R142 ;  /* 0x004a808e02007988 */ /* 0x0001e8000800000c */
[----:B------:R-:W3:Y:S01]  /*d7d0*/  LDL R99, [R1+0xb8] ;  /* 0x0000b80001637983 */ /* 0x000ee20000100800 */
[----:B0-----:R-:W-:-:S06]  /*d7e0*/  PRMT R142, RZ, 0x7610, R142 ;  /* 0x00007610ff8e7816 */ /* 0x001fcc000000008e */
[----:B--2---:R0:W2:Y:S04]  /*d7f0*/  @!P1 LDG.E.U8 R142, desc[UR24][R100.64] ;  /* 0x00000018648e9981 */ /* 0x0040a8000c1e1100 */
        /* <DEDUP_REMOVED lines=9> */
[----:B------:R-:W0:Y:S04]  /*d890*/  LDL R101, [R1+0x98] ;  /* 0x0000980001657983 */ /* 0x000e280000100800 */
[----:B------:R1:W-:Y:S04]  /*d8a0*/  STS.U8 [R2+UR12+0x4e80], R154 ;  /* 0x004e809a02007988 */ /* 0x0003e8000800000c */
[----:B------:R3:W-:Y:S01]  /*d8b0*/  STS.U8 [R2+UR12+0x5e80], R155 ;  /* 0x005e809b02007988 */ /* 0x0007e2000800000c */
[----:B-1----:R-:W-:-:S03]  /*d8c0*/  PRMT R154, RZ, 0x7610, R154 ;  /* 0x00007610ff9a7816 */ /* 0x002fc6000000009a */
[----:B---3--:R-:W5:Y:S01]  /*d8d0*/  LDL.LU R2, [R1+0xa78] ;  /* 0x000a780001027983 */ /* 0x008f620000300800 */
[----:B0-----:R-:W-:-:S04]  /*d8e0*/  @!P1 LOP3.LUT R101, R101, R100, RZ, 0x3c, !PT ;  /* 0x0000006465659212 */ /* 0x001fc800078e3cff */
[----:B------:R-:W-:-:S04]  /*d8f0*/  @!P1 LOP3.LUT R100, R101, R100, RZ, 0x3c, !PT ;  /* 0x0000006465649212 */ /* 0x000fc800078e3cff */
[----:B------:R-:W-:-:S05]  /*d900*/  @!P1 LOP3.LUT R101, R101, R100, RZ, 0x3c, !PT ;  /* 0x0000006465659212 */ /* 0x000fca00078e3cff */
[----:B------:R0:W3:Y:S04]  /*d910*/  @!P1 LDG.E.U8 R154, desc[UR24][R100.64] ;  /* 0x00000018649a9981 */ /* 0x0000e8000c1e1100 */
[----:B------:R-:W0:Y:S04]  /*d920*/  LDL R100, [R1+0xa4] ;  /* 0x0000a40001647983 */ /* 0x000e280000100800 */
[----:B------:R-:W0:Y:S01]  /*d930*/  LDL R101, [R1+0xa8] ;  /* 0x0000a80001657983 */ /* 0x000e220000100800 */
[----:B------:R-:W-:Y:S02]  /*d940*/  PRMT R155, RZ, 0x7610, R155 ;  /* 0x00007610ff9b7816 */ /* 0x000fe4000000009b */
[----:B0-----:R-:W-:-:S04]  /*d950*/  @!P1 LOP3.LUT R101, R101, R100, RZ, 0x3c, !PT ;  /* 0x0000006465659212 */ /* 0x001fc800078e3cff */
[----:B------:R-:W-:-:S04]  /*d960*/  @!P1 LOP3.LUT R100, R101, R100, RZ, 0x3c, !PT ;  /* 0x0000006465649212 */ /* 0x000fc800078e3cff */
[----:B------:R-:W-:-:S05]  /*d970*/  @!P1 LOP3.LUT R101, R101, R100, RZ, 0x3c, !PT ;  /* 0x0000006465659212 */ /* 0x000fca00078e3cff */
[----:B------:R0:W2:Y:S04]  /*d980*/  @!P1 LDG.E.U8 R155, desc[UR24][R100.64] ;  /* 0x00000018649b9981 */ /* 0x0000a8000c1e1100 */
[----:B------:R-:W2:Y:S01]  /*d990*/  LDL R101, [R1+0xb4] ;  /* 0x0000b40001657983 */ /* 0x000ea20000100800 */
[----:B------:R-:W-:Y:S01]  /*d9a0*/  LOP3.LUT R0, R0, 0x60, RZ, 0x3c, !PT ;  /* 0x0000006000007812 */ /* 0x000fe200078e3cff */
[----:B0-----:R-:W-:Y:S02]  /*d9b0*/  @!P1 IMAD.MOV.U32 R100, RZ, RZ, R99 ;  /* 0x000000ffff649224 */ /* 0x001fe400078e0063 */
[----:B------:R-:W3:Y:S04]  /*d9c0*/  LDL R99, [R1+0x108] ;  /* 0x0001080001637983 */ /* 0x000ee80000100800 */
[----:B------:R-:W-:Y:S04]  /*d9d0*/  STS.U8 [R0+UR12+0x4300], R183 ;  /* 0x004300b700007988 */ /* 0x000fe8000800000c */
[----:B------:R0:W-:Y:S02]  /*d9e0*/  STS.U8 [R0+UR12+0x5300], R181 ;  /* 0x005300b500007988 */ /* 0x0001e4000800000c */
        /* <DEDUP_REMOVED lines=36> */
[----:B------:R0:W-:Y:S02]  /*dc30*/  STS.U8 [R0+UR12+0x4f00], R156 ;  /* 0x004f009c00007988 */ /* 0x0001e4000800000c */
[----:B0-----:R-:W-:-:S06]  /*dc40*/  PRMT R156, RZ, 0x7610, R156 ;  /* 0x00007610ff9c7816 */ /* 0x001fcc000000009c */
[----:B--2---:R0:W2:Y:S04]  /*dc50*/  @!P1 LDG.E.U8 R156, desc[UR24][R100.64] ;  /* 0x00000018649c9981 */ /* 0x0040a8000c1e1100 */
[----:B------:R-:W0:Y:S04]  /*dc60*/  LDL R100, [R1+0x114] ;  /* 0x0001140001647983 */ /* 0x000e280000100800 */
[----:B------:R-:W0:Y:S04]  /*dc70*/  LDL R101, [R1+0x118] ;  /* 0x0001180001657983 */ /* 0x000e280000100800 */
[----:B------:R1:W-:Y:S02]  /*dc80*/  STS.U8 [R0+UR12+0x5f00], R157 ;  /* 0x005f009d00007988 */ /* 0x0003e4000800000c */
[----:B-1----:R-:W-:-:S02]  /*dc90*/  PRMT R157, RZ, 0x7610, R157 ;  /* 0x00007610ff9d7816 */ /* 0x002fc4000000009d */
[----:B------:R-:W5:Y:S01]  /*dca0*/  LDL.LU R0, [R1+0xa74] ;  /* 0x000a740001007983 */ /* 0x000f620000300800 */
[----:B0-----:R-:W-:-:S04]  /*dcb0*/  @!P1 LOP3.LUT R101, R101, R100, RZ, 0x3c, !PT ;  /* 0x0000006465659212 */ /* 0x001fc800078e3cff */
[----:B------:R-:W-:-:S04]  /*dcc0*/  @!P1 LOP3.LUT R100, R101, R100, RZ, 0x3c, !PT ;  /* 0x0000006465649212 */ /* 0x000fc800078e3cff */
[----:B------:R-:W-:-:S05]  /*dcd0*/  @!P1 LOP3.LUT R101, R101, R100, RZ, 0x3c, !PT ;  /* 0x0000006465659212 */ /* 0x000fca00078e3cff */
[----:B------:R0:W3:Y:S04]  /*dce0*/  @!P1 LDG.E.U8 R157, desc[UR24][R100.64] ;  /* 0x00000018649d9981 */ /* 0x0000e8000c1e1100 */
[----:B------:R-:W0:Y:S04]  /*dcf0*/  LDL R100, [R1+0x124] ;  /* 0x0001240001647983 */ /* 0x000e280000100800 */
[----:B------:R-:W0:Y:S01]  /*dd00*/  LDL R101, [R1+0x128] ;  /* 0x0001280001657983 */ /* 0x000e220000100800 */
[----:B------:R-:W-:Y:S01]  /*dd10*/  PRMT R183, RZ, 0x7610, R183 ;  /* 0x00007610ffb77816 */ /* 0x000fe200000000b7 */
[----:B------:R-:W1:Y:S02]  /*dd20*/  S2R R99, SR_TID.X ;  /* 0x0000000000637919 */ /* 0x000e640000002100 */
[----:B-1----:R-:W-:-:S04]  /*dd30*/  LOP3.LUT R99, R99, 0x7f, RZ, 0xc0, !PT ;  /* 0x0000007f63637812 */ /* 0x002fc800078ec0ff */
[----:B------:R-:W-:-:S05]  /*dd40*/  LOP3.LUT R99, R99, 0x70, RZ, 0x3c, !PT ;  /* 0x0000007063637812 */ /* 0x000fca00078e3cff */
[----:B------:R1:W-:Y:S02]  /*dd50*/  STS.U8 [R99+UR12+0x4380], R190 ;  /* 0x004380be63007988 */ /* 0x0003e4000800000c */
[----:B-1----:R-:W1:Y:S01]  /*dd60*/  S2R R190, SR_TID.X ;  /* 0x0000000000be7919 */ /* 0x002e620000002100 */
[----:B0-----:R-:W-:-:S04]  /*dd70*/  @!P1 LOP3.LUT R101, R101, R100, RZ, 0x3c, !PT ;  /* 0x0000006465659212 */ /* 0x001fc800078e3cff */
[----:B------:R-:W-:-:S04]  /*dd80*/  @!P1 LOP3.LUT R100, R101, R100, RZ, 0x3c, !PT ;  /* 0x0000006465649212 */ /* 0x000fc800078e3cff */
[----:B------:R-:W-:-:S05]  /*dd90*/  @!P1 LOP3.LUT R101, R101, R100, RZ, 0x3c, !PT ;  /* 0x0000006465659212 */ /* 0x000fca00078e3cff */
[----:B------:R0:W3:Y:S01]  /*dda0*/  @!P1 LDG.E.U8 R183, desc[UR24][R100.64] ;  /* 0x0000001864b79981 */ /* 0x0000e2000c1e1100 */
[----:B-1----:R-:W-:-:S04]  /*ddb0*/  LOP3.LUT R190, R190, 0x7f, RZ, 0xc0, !PT ;  /* 0x0000007fbebe7812 */ /* 0x002fc800078ec0ff */
[----:B0-----:R-:W-:Y:S02]  /*ddc0*/  LOP3.LUT R101, R190, 0x70, RZ, 0x3c, !PT ;  /* 0x00000070be657812 */ /* 0x001fe400078e3cff */
[----:B------:R-:W0:Y:S01]  /*ddd0*/  S2R R190, SR_TID.X ;  /* 0x0000000000be7919 */ /* 0x000e220000002100 */
[----:B------:R-:W1:Y:S02]  /*dde0*/  S2R R99, SR_TID.X ;  /* 0x0000000000637919 */ /* 0x000e640000002100 */
[----:B------:R0:W-:Y:S04]  /*ddf0*/  STS.U8 [R101+UR12+0x5380], R189 ;  /* 0x005380bd65007988 */ /* 0x0001e8000800000c */
[----:B------:R0:W-:Y:S04]  /*de00*/  STS.U8 [R101+UR12+0x4780], R171 ;  /* 0x004780ab65007988 */ /* 0x0001e8000800000c */
[----:B------:R0:W-:Y:S04]  /*de10*/  STS.U8 [R101+UR12+0x5780], R169 ;  /* 0x005780a965007988 */ /* 0x0001e8000800000c */
[----:B------:R0:W-:Y:S04]  /*de20*/  STS.U8 [R101+UR12+0x4b80], R148 ;  /* 0x004b809465007988 */ /* 0x0001e8000800000c */
[----:B------:R0:W-:Y:S04]  /*de30*/  STS.U8 [R101+UR12+0x5b80], R149 ;  /* 0x005b809565007988 */ /* 0x0001e8000800000c */
[----:B------:R1:W-:Y:S01]  /*de40*/  STS.U8 [R101+UR12+0x4f80], R158 ;  /* 0x004f809e65007988 */ /* 0x0003e2000800000c */
[----:B0-----:R-:W-:-:S03]  /*de50*/  LOP3.LUT R190, R190, 0x7f, RZ, 0xc0, !PT ;  /* 0x0000007fbebe7812 */ /* 0x001fc600078ec0ff */
[----:B------:R0:W-:Y:S04]  /*de60*/  STS.U8 [R101+UR12+0x5f80], R159 ;  /* 0x005f809f65007988 */ /* 0x0001e8000800000c */
        /* <DEDUP_REMOVED lines=19> */
[----:B------:R0:W-:Y:S01]  /*dfa0*/  STS.U8 [R190+UR12+0x7300], R127 ;  /* 0x0073007fbe007988 */ /* 0x0001e2000800000c */
[----:B-1----:R-:W-:-:S03]  /*dfb0*/  LOP3.LUT R99, R99, 0x7f, RZ, 0xc0, !PT ;  /* 0x0000007f63637812 */ /* 0x002fc600078ec0ff */
[----:B------:R0:W-:Y:S04]  /*dfc0*/  STS.U8 [R190+UR12+0x7400], R124 ;  /* 0x0074007cbe007988 */ /* 0x0001e8000800000c */
[----:B------:R0:W-:Y:S04]  /*dfd0*/  STS.U8 [R190+UR12+0x7500], R120 ;  /* 0x00750078be007988 */ /* 0x0001e8000800000c */
[----:B------:R0:W-:Y:S04]  /*dfe0*/  STS.U8 [R190+UR12+0x7600], R122 ;  /* 0x0076007abe007988 */ /* 0x0001e8000800000c */
[----:B------:R0:W-:Y:S01]  /*dff0*/  STS.U8 [R190+UR12+0x7700], R112 ;  /* 0x00770070be007988 */ /* 0x0001e2000800000c */
[----:B------:R-:W-:-:S03]  /*e000*/  LOP3.LUT R99, R99, 0x10, RZ, 0x3c, !PT ;  /* 0x0000001063637812 */ /* 0x000fc600078e3cff */
        /* <DEDUP_REMOVED lines=22> */
[----:B----4-:R0:W-:Y:S04]  /*e170*/  STS.U8 [R99+UR12+0x6e80], R152 ;  /* 0x006e809863007988 */ /* 0x0101e8000800000c */
        /* <DEDUP_REMOVED lines=14> */
[----:B--2---:R0:W-:Y:S04]  /*e260*/  STS.U8 [R99+UR12+0x7d80], R156 ;  /* 0x007d809c63007988 */ /* 0x0041e8000800000c */
[----:B---3--:R0:W-:Y:S04]  /*e270*/  STS.U8 [R99+UR12+0x7e80], R157 ;  /* 0x007e809d63007988 */ /* 0x0081e8000800000c */
[----:B------:R0:W-:Y:S01]  /*e280*/  STS.U8 [R99+UR12+0x7f80], R183 ;  /* 0x007f80b763007988 */ /* 0x0001e2000800000c */
[----:B------:R1:W-:Y:S06]  /*e290*/  MEMBAR.ALL.CTA ;  /* 0x0000000000007992 */ /* 0x0003ec0000008000 */
[----:B-1----:R-:W1:Y:S01]  /*e2a0*/  FENCE.VIEW.ASYNC.S ;  /* 0x00000000000073c6 */ /* 0x002e620000000000 */
[----:B------:R-:W-:Y:S01]  /*e2b0*/  ULEA UR13, UR26, UR12, 0x3 ;  /* 0x0000000c1a0d7291 */ /* 0x000fe2000f8e18ff */
[----:B------:R-:W-:-:S03]  /*e2c0*/  UMOV UR4, UR5 ;  /* 0x0000000500047c82 */ /* 0x000fc60008000000 */
[----:B------:R-:W-:Y:S01]  /*e2d0*/  UIADD3 UR13, UPT, UPT, UR13, 0x8000, URZ ;  /* 0x000080000d0d7890 */ /* 0x000fe2000fffe0ff */
[----:B-1----:R-:W-:Y:S06]  /*e2e0*/  BAR.SYNC.DEFER_BLOCKING 0x0 ;  /* 0x0000000000007b1d */ /* 0x002fec0000010000 */
[----:B0-----:R-:W-:Y:S05]  /*e2f0*/  @P0 BRA `(.L_x_9) ;  /* 0x0000000000380947 */ /* 0x001fea0003800000 */
[----:B------:R-:W-:Y:S01]  /*e300*/  UIADD3 UR29, UPT, UPT, UR10, 0x100, URZ ;  /* 0x000001000a1d7890 */ /* 0x000fe2000fffe0ff */
[----:B------:R-:W-:Y:S01]  /*e310*/  UMOV UR18, UR6 ;  /* 0x0000000600127c82 */ /* 0x000fe20008000000 */
[----:B------:R-:W-:Y:S01]  /*e320*/  UMOV UR19, 0x40004040 ;  /* 0x4000404000137882 */ /* 0x000fe20000000000 */
[----:B------:R-:W-:Y:S01]  /*e330*/  UMOV UR20, 0x0 ;  /* 0x0000000000147882 */ /* 0x000fe20000000000 */
[----:B------:R-:W-:Y:S01]  /*e340*/  UMOV UR21, 0x8408010 ;  /* 0x0840801000157882 */ /* 0x000fe20000000000 */
[----:B------:R-:W-:Y:S01]  /*e350*/  UMOV UR8, UR13 ;  /* 0x0000000d00087c82 */ /* 0x000fe20008000000 */
[----:B------:R-:W-:Y:S01]  /*e360*/  UMOV UR9, URZ ;  /* 0x000000ff00097c82 */ /* 0x000fe20008000000 */
[----:B------:R-:W-:Y:S01]  /*e370*/  UMOV UR30, 0x0 ;  /* 0x00000000001e7882 */ /* 0x000fe20000000000 */
[----:B------:R-:W-:Y:S01]  /*e380*/  UMOV UR31, 0x8408010 ;  /* 0x08408010001f7882 */ /* 0x000fe20000000000 */
[----:B------:R0:W-:Y:S01]  /*e390*/  UTCQMMA gdesc[UR18], gdesc[UR14], tmem[UR10], tmem[UR20], idesc[UR21], UPT ;  /* 0x00ff140e120075ea */ /* 0x0001e2000b80030a */
[----:B------:R-:W-:Y:S01]  /*e3a0*/  UMOV UR5, UR8 ;  /* 0x0000000800057c82 */ /* 0x000fe20008000000 */
[----:B------:R0:W-:Y:S01]  /*e3b0*/  UTCQMMA gdesc[UR16], gdesc[UR14], tmem[UR29], tmem[UR30], idesc[UR31], UPT ;  /* 0x00ff1e0e100075ea */ /* 0x0001e2000b80031d */
[----:B------:R0:W-:Y:S01]  /*e3c0*/  UTCBAR [UR5], URZ ;  /* 0x000000ff050073e9 */ /* 0x0001e200080000ff */
[----:B------:R-:W-:-:S02]  /*e3d0*/  NOP ;  /* 0x0000000000007918 */ /* 0x000fc40000000000 */
.L_x_9:
[----:B------:R-:W2:Y:S01]  /*e3e0*/  LDL.LU R100, [R1+0x14c] ;  /* 0x00014c0001647983 */ /* 0x000ea20000300800 */
[----:B------:R-:W-:Y:S01]  /*e3f0*/  UIADD3 UR26, UPT, UPT, UR26, 0x1, URZ ;  /* 0x000000011a1a7890 */ /* 0x000fe2000fffe0ff */
[----:B------:R-:W-:-:S03]  /*e400*/  VIADD R4, R4, 0xffffffe0 ;  /* 0xffffffe004047836 */ /* 0x000fc60000000000 */
[----:B------:R-:W-:-:S04]  /*e410*/  UISETP.GT.AND UP1, UPT, UR26, 0x1, UPT ;  /* 0x000000011a00788c */ /* 0x000fc8000bf24270 */
[----:B0-----:R-:W-:Y:S02]  /*e420*/  USEL UR5, URZ, 0x1, !UP1 ;  /* 0x00000001ff057887 */ /* 0x001fe4000c800000 */
[----:B------:R-:W-:Y:S02]  /*e430*/  USEL UR26, UR26, URZ, !UP1 ;  /* 0x000000ff1a1a7287 */ /* 0x000fe4000c800000 */
[----:B------:R-:W-:Y:S01]  /*e440*/  ULOP3.LUT UR5, UR4, UR5, URZ, 0x3c, !UPT ;  /* 0x0000000504057292 */ /* 0x000fe2000f8e3cff */
[----:B--2---:R-:W-:-:S05]  /*e450*/  VIADD R100, R100, 0xffffffff ;  /* 0xffffffff64647836 */ /* 0x004fca0000000000 */
[----:B------:R-:W-:Y:S01]  /*e460*/  ISETP.NE.U32.AND P1, PT, R100, RZ, PT ;  /* 0x000000ff6400720c */ /* 0x000fe20003f25070 */
[----:B------:R0:W-:Y:S02]  /*e470*/  STL [R1+0x14c], R100 ;  /* 0x00014c6401007387 */ /* 0x0001e40000100800 */
[----:B0-----:R-:W-:-:S10]  /*e480*/  IMAD.U32 R100, RZ, RZ, UR4 ;  /* 0x00000004ff647e24 */ /* 0x001fd4000f8e00ff */
[----:B------:R-:W-:Y:S05]  /*e490*/  @P1 BRA `(.L_x_10) ;  /* 0xffffffb0004c1947 */ /* 0x000fea000383ffff */
.L_x_7:
[----:B------:R-:W1:Y:S01]  /*e4a0*/  LDC R101, c[0x0][0x3a0] ;  /* 0x0000e800ff657b82 */ /* 0x000e620000000800 */
[----:B------:R-:W2:Y:S01]  /*e4b0*/  LDCU UR5, c[0x0][0x39c] ;  /* 0x00007380ff0577ac */ /* 0x000ea20008000800 */
[C---:B-----5:R-:W-:Y:S02]  /*e4c0*/  VIADD R4, R0.reuse, 0x1 ;  /* 0x0000000100047836 */ /* 0x060fe40000000000 */
[C---:B------:R-:W-:Y:S01]  /*e4d0*/  VIADD R6, R0.reuse, 0x2 ;  /* 0x0000000200067836 */ /* 0x040fe20000000000 */
[----:B------:R-:W3:Y:S01]  /*e4e0*/  LDCU UR60, c[0x0][0x3b8] ;  /* 0x00007700ff3c77ac */ /* 0x000ee20008000800 */
[----:B------:R-:W-:Y:S02]  /*e4f0*/  VIADD R5, R0, 0x3 ;  /* 0x0000000300057836 */ /* 0x000fe40000000000 */
[----:B------:R-:W4:Y:S01]  /*e500*/  LDC R199, c[0x0][0x3b4] ;  /* 0x0000ed00ffc77b82 */ /* 0x000f220000000800 */
[----:B------:R-:W0:Y:S01]  /*e510*/  LDCU UR8, c[0x0][0x39c] ;  /* 0x00007380ff0877ac */ /* 0x000e220008000800 */
[----:B------:R-:W0:Y:S01]  /*e520*/  LDCU UR9, c[0x0][0x39c] ;  /* 0x00007380ff0977ac */ /* 0x000e220008000800 */
[----:B------:R-:W0:Y:S01]  /*e530*/  LDCU UR14, c[0x0][0x39c] ;  /* 0x00007380ff0e77ac */ /* 0x000e220008000800 */
[----:B--2---:R-:W-:Y:S01]  /*e540*/  ISETP.GE.AND P3, PT, R4, UR5, PT ;  /* 0x0000000504007c0c */ /* 0x004fe2000bf66270 */
[C---:B------:R-:W-:Y:S01]  /*e550*/  VIADD R4, R0.reuse, 0x4 ;  /* 0x0000000400047836 */ /* 0x040fe20000000000 */
[----:B------:R-:W2:Y:S01]  /*e560*/  LDCU.128 UR16, c[0x0][0x390] ;  /* 0x00007200ff1077ac */ /* 0x000ea20008000c00 */
[----:B---3--:R-:W-:-:S02]  /*e570*/  IMAD R218, R0, UR60, RZ ;  /* 0x0000003c00da7c24 */ /* 0x008fc4000f8e02ff */
[----:B-1----:R-:W-:Y:S01]  /*e580*/  VIADD R101, R101, 0x1f ;  /* 0x0000001f65657836 */ /* 0x002fe20000000000 */
[----:B------:R-:W1:Y:S01]  /*e590*/  LDCU UR15, c[0x0][0x39c] ;  /* 0x00007380ff0f77ac */ /* 0x000e620008000800 */
[----:B0-----:R-:W-:Y:S01]  /*e5a0*/  ISETP.GE.AND P2, PT, R6, UR8, PT ;  /* 0x0000000806007c0c */ /* 0x001fe2000bf46270 */
[----:B------:R-:W-:Y:S02]  /*e5b0*/  VIADD R206, R218, UR60 ;  /* 0x0000003cdace7c36 */ /* 0x000fe40008000000 */
[----:B------:R-:W-:Y:S01]  /*e5c0*/  ISETP.GE.AND P4, PT, R101, 0x20, PT ;  /* 0x000000206500780c */ /* 0x000fe20003f86270 */
[----:B------:R-:W0:Y:S01]  /*e5d0*/  LDCU UR22, c[0x0][0x39c] ;  /* 0x00007380ff1677ac */ /* 0x000e220008000800 */
[----:B----4-:R-:W-:Y:S01]  /*e5e0*/  IMAD R196, R2, R199, RZ ;  /* 0x000000c702c47224 */ /* 0x010fe200078e02ff */
[----:B------:R-:W-:Y:S01]  /*e5f0*/  ISETP.GE.AND P1, PT, R5, UR9, PT ;  /* 0x0000000905007c0c */ /* 0x000fe2000bf26270 */
[----:B------:R-:W3:Y:S01]  /*e600*/  LDCU.64 UR30, c[0x0][0x398] ;  /* 0x00007300ff1e77ac */ /* 0x000ee20008000a00 */
[----:B------:R-:W-:Y:S01]  /*e610*/  ISETP.GE.AND P0, PT, R4, UR14, PT ;  /* 0x0000000e04007c0c */ /* 0x000fe2000bf06270 */
[----:B------:R-:W-:Y:S01]  /*e620*/  IMAD R199, R199, 0x80, R196 ;  /* 0x00000080c7c77824 */ /* 0x000fe200078e02c4 */
[----:B------:R-:W-:Y:S01]  /*e630*/  SHF.R.S32.HI R4, RZ, 0x1f, R218 ;  /* 0x0000001fff047819 */ /* 0x000fe200000114da */
[----:B------:R-:W4:Y:S01]  /*e640*/  LDCU.64 UR6, c[0x0][0x398] ;  /* 0x00007300ff0677ac */ /* 0x000f220008000a00 */
[----:B--2---:R-:W-:-:S04]  /*e650*/  IADD3 R197, P6, PT, R196, UR16, RZ ;  /* 0x00000010c4c57c10 */ /* 0x004fc8000ffde0ff */
[----:B------:R-:W-:Y:S09]  /*e660*/  @!P4 BRA `(.L_x_11) ;  /* 0x000000000010c947 */ /* 0x000ff20003800000 */
[----:B------:R-:W-:-:S06]  /*e670*/  USHF.L.U32 UR4, UR4, 0x1f, URZ ;  /* 0x0000001f04047899 */ /* 0x000fcc00080006ff */
[----:B------:R-:W-:-:S04]  /*e680*/  IMAD.U32 R5, RZ, RZ, UR4 ;  /* 0x00000004ff057e24 */ /* 0x000fc8000f8e00ff */
[----:B------:R-:W2:Y:S02]  /*e690*/  SYNCS.PHASECHK.TRANS64.TRYWAIT P4, [UR13], R5 ;  /* 0x00000005ff0075a7 */ /* 0x000ea4000808110d */
[----:B--2---:R-:W-:Y:S05]  /*e6a0*/  @!P4 BRA `(.L_x_12) ;  /* 0x0000016800c4c947 */ /* 0x004fea0003800000 */
.L_x_11:
[----:B------:R-:W-:Y:S01]  /*e6b0*/  BAR.SYNC.DEFER_BLOCKING 0x0 ;  /* 0x0000000000007b1d */ /* 0x000fe20000010000 */
[----:B------:R-:W-:Y:S01]  /*e6c0*/  LEA.HI.X.SX32 R196, R196, UR17, 0x1, P6 ;  /* 0x00000011c4c47c11 */ /* 0x000fe2000b0f0eff */
[----:B------:R-:W-:Y:S01]  /*e6d0*/  VIADD R200, R206, UR60 ;  /* 0x0000003ccec87c36 */ /* 0x000fe20008000000 */
[-C--:B------:R-:W-:Y:S02]  /*e6e0*/  IADD3 R220, P6, PT, R218, R197.reuse, RZ ;  /* 0x000000c5dadc7210 */ /* 0x080fe40007fde0ff */
[C---:B------:R-:W-:Y:S01]  /*e6f0*/  IADD3 R198, P4, PT, R199.reuse, UR16, RZ ;  /* 0x00000010c7c67c10 */ /* 0x040fe2000ff9e0ff */
[----:B------:R-:W2:Y:S01]  /*e700*/  LDCU.64 UR4, c[0x0][0x398] ;  /* 0x00007300ff0477ac */ /* 0x000ea20008000a00 */
[----:B------:R-:W-:Y:S01]  /*e710*/  SHF.R.S32.HI R5, RZ, 0x1f, R206 ;  /* 0x0000001fff057819 */ /* 0x000fe200000114ce */
[----:B------:R-:W-:Y:S01]  /*e720*/  IMAD.X R221, R4, 0x1, R196, P6 ;  /* 0x0000000104dd7824 */ /* 0x000fe200030e06c4 */
[----:B------:R-:W-:Y:S01]  /*e730*/  IADD3 R216, P6, PT, R206, R197, RZ ;  /* 0x000000c5ced87210 */ /* 0x000fe20007fde0ff */
[----:B------:R-:W5:Y:S01]  /*e740*/  LDCU.64 UR8, c[0x0][0x398] ;  /* 0x00007300ff0877ac */ /* 0x000f620008000a00 */
[----:B------:R-:W-:-:S02]  /*e750*/  LEA.HI.X.SX32 R199, R199, UR17, 0x1, P4 ;  /* 0x00000011c7c77c11 */ /* 0x000fc4000a0f0eff */
[-C--:B------:R-:W-:Y:S01]  /*e760*/  IADD3 R218, P4, PT, R218, R198.reuse, RZ ;  /* 0x000000c6dada7210 */ /* 0x080fe20007f9e0ff */
[C---:B------:R-:W-:Y:S01]  /*e770*/  IMAD.X R217, R5.reuse, 0x1, R196, P6 ;  /* 0x0000000105d97824 */ /* 0x040fe200030e06c4 */
[----:B------:R-:W-:Y:S01]  /*e780*/  SHF.R.S32.HI R6, RZ, 0x1f, R200 ;  /* 0x0000001fff067819 */ /* 0x000fe200000114c8 */
[----:B------:R-:W4:Y:S01]  /*e790*/  LDCU.64 UR20, c[0x0][0x398] ;  /* 0x00007300ff1477ac */ /* 0x000f220008000a00 */
[-C--:B------:R-:W-:Y:S01]  /*e7a0*/  IADD3 R204, P6, PT, R200, R197.reuse, RZ ;  /* 0x000000c5c8cc7210 */ /* 0x080fe20007fde0ff */
[--C-:B------:R-:W-:Y:S01]  /*e7b0*/  IMAD.X R219, R4, 0x1, R199.reuse, P4 ;  /* 0x0000000104db7824 */ /* 0x100fe200020e06c7 */
[-C--:B------:R-:W-:Y:S01]  /*e7c0*/  IADD3 R206, P4, PT, R206, R198.reuse, RZ ;  /* 0x000000c6cece7210 */ /* 0x080fe20007f9e0ff */
[----:B------:R-:W-:Y:S01]  /*e7d0*/  VIADD R4, R200, UR60 ;  /* 0x0000003cc8047c36 */ /* 0x000fe20008000000 */
[----:B------:R-:W3:Y:S01]  /*e7e0*/  LDCU.64 UR16, c[0x0][0x398] ;  /* 0x00007300ff1077ac */ /* 0x000ee20008000a00 */
[----:B------:R-:W-:Y:S01]  /*e7f0*/  IMAD.X R205, R6, 0x1, R196, P6 ;  /* 0x0000000106cd7824 */ /* 0x000fe200030e06c4 */
[-C--:B------:R-:W-:Y:S01]  /*e800*/  IADD3 R200, P6, PT, R200, R198.reuse, RZ ;  /* 0x000000c6c8c87210 */ /* 0x080fe20007fde0ff */
[----:B------:R-:W1:Y:S02]  /*e810*/  @!P5 SYNCS.CCTL.IV [UR12+0x8000] ;  /* 0x00800000ff00d9b1 */ /* 0x000e64000800000c */
[----:B-1----:R-:W-:Y:S01]  /*e820*/  BAR.SYNC.DEFER_BLOCKING 0x0 ;  /* 0x0000000000007b1d */ /* 0x002fe20000010000 */
[----:B------:R-:W-:Y:S01]  /*e830*/  SHF.R.S32.HI R7, RZ, 0x1f, R4 ;  /* 0x0000001fff077819 */ /* 0x000fe20000011404 */
[--C-:B------:R-:W-:Y:S01]  /*e840*/  IMAD.X R207, R5, 0x1, R199.reuse, P4 ;  /* 0x0000000105cf7824 */ /* 0x100fe200020e06c7 */
[----:B------:R-:W-:Y:S01]  /*e850*/  ISETP.GE.AND P4, PT, R2, UR18, PT ;  /* 0x0000001202007c0c */ /* 0x000fe2000bf86270 */
[----:B------:R-:W-:Y:S01]  /*e860*/  IMAD.X R201, R6, 0x1, R199, P6 ;  /* 0x0000000106c97824 */ /* 0x000fe200030e06c7 */
[CC--:B------:R-:W-:Y:S01]  /*e870*/  IADD3 R224, P6, PT, R4.reuse, R197.reuse, RZ ;  /* 0x000000c504e07210 */ /* 0x0c0fe20007fde0ff */
[----:B------:R-:W-:Y:S01]  /*e880*/  VIADD R5, R4, UR60 ;  /* 0x0000003c04057c36 */ /* 0x000fe20008000000 */
[----:B---3--:R-:W-:Y:S01]  /*e890*/  ISETP.LT.AND P4, PT, R0, UR31, !P4 ;  /* 0x0000001f00007c0c */ /* 0x008fe2000e781270 */
[----:B------:R-:W1:Y:S01]  /*e8a0*/  LDTM.x64 R16, tmem[UR11] ;  /* 0x0000000b001079ee */ /* 0x000e620008340000 */
[----:B------:R3:W-:Y:S01]  /*e8b0*/  STL [R1+0xd04], R206 ;  /* 0x000d04ce01007387 */ /* 0x0007e20000100800 */
[----:B------:R-:W-:Y:S01]  /*e8c0*/  IMAD.X R225, R7, 0x1, R196, P6 ;  /* 0x0000000107e17824 */ /* 0x000fe200030e06c4 */
[-C--:B------:R-:W-:Y:S01]  /*e8d0*/  IADD3 R8, P6, PT, R4, R198.reuse, RZ ;  /* 0x000000c604087210 */ /* 0x080fe20007fde0ff */
[----:B------:R-:W-:Y:S01]  /*e8e0*/  VIADD R232, R5, UR60 ;  /* 0x0000003c05e87c36 */ /* 0x000fe20008000000 */
[----:B------:R0:W-:Y:S01]  /*e8f0*/  STL [R1+0xd00], R207 ;  /* 0x000d00cf01007387 */ /* 0x0001e20000100800 */
[----:B------:R-:W-:Y:S01]  /*e900*/  SHF.R.S32.HI R4, RZ, 0x1f, R5 ;  /* 0x0000001fff047819 */ /* 0x000fe20000011405 */
[----:B------:R-:W0:Y:S01]  /*e910*/  LDCU.64 UR26, c[0x0][0x398] ;  /* 0x00007300ff1a77ac */ /* 0x000e220008000a00 */
[----:B------:R-:W-:Y:S01]  /*e920*/  IMAD.X R9, R7, 0x1, R199, P6 ;  /* 0x0000000107097824 */ /* 0x000fe200030e06c7 */
[----:B------:R-:W-:Y:S01]  /*e930*/  STL [R1+0xcfc], R204 ;  /* 0x000cfccc01007387 */ /* 0x000fe20000100800 */
[----:B------:R-:W-:Y:S01]  /*e940*/  VIADD R228, R232, UR60 ;  /* 0x0000003ce8e47c36 */ /* 0x000fe20008000000 */
[----:B------:R-:W2:Y:S02]  /*e950*/  LDCU.64 UR28, c[0x0][0x398] ;  /* 0x00007300ff1c77ac */ /* 0x000ea40008000a00 */
[----:B------:R-:W-:Y:S02]  /*e960*/  STL [R1+0xcf8], R205 ;  /* 0x000cf8cd01007387 */ /* 0x000fe40000100800 */
[----:B------:R-:W-:Y:S01]  /*e970*/  SHF.R.S32.HI R6, RZ, 0x1f, R228 ;  /* 0x0000001fff067819 */ /* 0x000fe200000114e4 */
[----:B------:R-:W2:Y:S01]  /*e980*/  @!P5 SYNCS.CCTL.IV [UR12+0x8008] ;  /* 0x00800800ff00d9b1 */ /* 0x000ea2000800000c */
[CC--:B------:R-:W-:Y:S01]  /*e990*/  IADD3 R10, P5, PT, R5.reuse, R197.reuse, RZ ;  /* 0x000000c5050a7210 */ /* 0x0c0fe20007fbe0ff */
[----:B------:R4:W-:Y:S01]  /*e9a0*/  STL.64 [R1+0x528], R8 ;  /* 0x0005280801007387 */ /* 0x0009e20000100a00 */
[----:B------:R-:W2:Y:S03]  /*e9b0*/  LDCU.64 UR12, c[0x0][0x398] ;  /* 0x00007300ff0c77ac */ /* 0x000ea60008000a00 */
[----:B------:R-:W-:Y:S01]  /*e9c0*/  IMAD.X R11, R4, 0x1, R196, P5 ;  /* 0x00000001040b7824 */ /* 0x000fe200028e06c4 */
[----:B------:R-:W-:Y:S01]  /*e9d0*/  IADD3 R234, P5, PT, R232, R197, RZ ;  /* 0x000000c5e8ea7210 */ /* 0x000fe20007fbe0ff */
[----:B-1----:R-:W-:Y:S01]  /*e9e0*/  IMAD.MOV.U32 R12, RZ, RZ, R16 ;  /* 0x000000ffff0c7224 */ /* 0x002fe200078e0010 */
[----:B------:R-:W1:Y:S01]  /*e9f0*/  LDCU UR31, c[0x0][0x398] ;  /* 0x00007300ff1f77ac */ /* 0x000e620008000800 */
[----:B---3--:R-:W-:Y:S01]  /*ea00*/  IMAD.MOV.U32 R206, RZ, RZ, R18 ;  /* 0x000000ffffce7224 */ /* 0x008fe200078e0012 */
[----:B------:R3:W-:Y:S01]  /*ea10*/  STL.64 [R1+0x520], R10 ;  /* 0x0005200a01007387 */ /* 0x0007e20000100a00 */
[----:B0-----:R-:W-:Y:S01]  /*ea20*/  IMAD.MOV.U32 R207, RZ, RZ, R19 ;  /* 0x000000ffffcf7224 */ /* 0x001fe200078e0013 */
[----:B------:R-:W0:Y:S01]  /*ea30*/  LDCU UR32, c[0x0][0x398] ;  /* 0x00007300ff2077ac */ /* 0x000e220008000800 */
[----:B----4-:R-:W-:-:S02]  /*ea40*/  IADD3 R8, P6, PT, R5, R198, RZ ;  /* 0x000000c605087210 */ /* 0x010fc40007fde0ff */
[----:B------:R-:W-:Y:S01]  /*ea50*/  SHF.R.S32.HI R5, RZ, 0x1f, R232 ;  /* 0x0000001fff057819 */ /* 0x000fe200000114e8 */
[----:B------:R-:W4:Y:S02]  /*ea60*/  LDCU UR33, c[0x0][0x398] ;  /* 0x00007300ff2177ac */ /* 0x000f240008000800 */
[----:B------:R-:W-:Y:S01]  /*ea70*/  IMAD.X R9, R4, 0x1, R199, P6 ;  /* 0x0000000104097824 */ /* 0x000fe200030e06c7 */
[-C--:B------:R-:W-:Y:S01]  /*ea80*/  IADD3 R232, P6, PT, R232, R198.reuse, RZ ;  /* 0x000000c6e8e87210 */ /* 0x080fe20007fde0ff */
[C-C-:B------:R-:W-:Y:S01]  /*ea90*/  IMAD.X R235, R5.reuse, 0x1, R196.reuse, P5 ;  /* 0x0000000105eb7824 */ /* 0x140fe200028e06c4 */
[CC--:B------:R-:W-:Y:S01]  /*eaa0*/  IADD3 R230, P5, PT, R228.reuse, R197.reuse, RZ ;  /* 0x000000c5e4e67210 */ /* 0x0c0fe20007fbe0ff */
[----:B---3--:R-:W-:Y:S01]  /*eab0*/  IMAD.MOV.U32 R11, RZ, RZ, R17 ;  /* 0x000000ffff0b7224 */ /* 0x008fe200078e0011 */
[----:B------:R3:W-:Y:S01]  /*eac0*/  STL.64 [R1+0x518], R8 ;  /* 0x0005180801007387 */ /* 0x0007e20000100a00 */
[----:B------:R-:W-:Y:S01]  /*ead0*/  VIADD R4, R228, UR60 ;  /* 0x0000003ce4047c36 */ /* 0x000fe20008000000 */
[----:B------:R-:W0:Y:S01]  /*eae0*/  LDCU UR34, c[0x0][0x398] ;  /* 0x00007300ff2277ac */ /* 0x000e220008000800 */
[----:B------:R-:W-:Y:S01]  /*eaf0*/  IMAD.X R231, R6, 0x1, R196, P5 ;  /* 0x0000000106e77824 */ /* 0x000fe200028e06c4 */
[----:B------:R-:W-:Y:S01]  /*eb00*/  STL.64 [R1+0x410], R20 ;  /* 0x0004101401007387 */ /* 0x000fe20000100a00 */
[--C-:B------:R-:W-:Y:S01]  /*eb10*/  IMAD.X R233, R5, 0x1, R199.reuse, P6 ;  /* 0x0000000105e97824 */ /* 0x100fe200030e06c7 */
[-C--:B------:R-:W-:Y:S01]  /*eb20*/  IADD3 R228, P6, PT, R228, R198.reuse, RZ ;  /* 0x000000c6e4e47210 */ /* 0x080fe20007fde0ff */
[----:B------:R-:W-:Y:S01]  /*eb30*/  VIADD R5, R4, UR60 ;  /* 0x0000003c04057c36 */ /* 0x000fe20008000000 */
[----:B------:R-:W-:Y:S01]  /*eb40*/  STL.64 [R1+0x418], R22 ;  /* 0x0004181601007387 */ /* 0x000fe20000100a00 */
[----:B------:R-:W-:Y:S01]  /*eb50*/  SHF.R.S32.HI R7, RZ, 0x1f, R4 ;  /* 0x0000001fff077819 */ /* 0x000fe20000011404 */
[----:B------:R-:W0:Y:S01]  /*eb60*/  LDCU UR35, c[0x0][0x398] ;  /* 0x00007300ff2377ac */ /* 0x000e220008000800 */
[----:B------:R-:W-:Y:S01]  /*eb70*/  IMAD.X R229, R6, 0x1, R199, P6 ;  /* 0x0000000106e57824 */ /* 0x000fe200030e06c7 */
[----:B------:R-:W-:Y:S01]  /*eb80*/  STL.64 [R1+0x420], R24 ;  /* 0x0004201801007387 */ /* 0x000fe20000100a00 */
[CC--:B------:R-:W-:Y:S01]  /*eb90*/  IADD3 R14, P5, PT, R4.reuse, R197.reuse, RZ ;  /* 0x000000c5040e7210 */ /* 0x0c0fe20007fbe0ff */
[----:B------:R-:W0:Y:S01]  /*eba0*/  LDCU UR36, c[0x0][0x398] ;  /* 0x00007300ff2477ac */ /* 0x000e220008000800 */
[----:B---3--:R-:W-:Y:S01]  /*ebb0*/  IADD3 R8, P6, PT, R4, R198, RZ ;  /* 0x000000c604087210 */ /* 0x008fe20007fde0ff */
[----:B------:R-:W-:Y:S01]  /*ebc0*/  STL.64 [R1+0x428], R26 ;  /* 0x0004281a01007387 */ /* 0x000fe20000100a00 */
[----:B------:R-:W-:Y:S01]  /*ebd0*/  SHF.R.S32.HI R6, RZ, 0x1f, R5 ;  /* 0x0000001fff067819 */ /* 0x000fe20000011405 */
[----:B------:R-:W-:Y:S01]  /*ebe0*/  IMAD.X R15, R7, 0x1, R196, P5 ;  /* 0x00000001070f7824 */ /* 0x000fe200028e06c4 */
[----:B------:R-:W-:Y:S01]  /*ebf0*/  F2FP.SATFINITE.E4M3.F32.PACK_AB_MERGE_C R239, R11, R12, RZ ;  /* 0x0000000c0bef723e */ /* 0x000fe200048070ff */
[----:B------:R-:W-:Y:S01]  /*ec00*/  STL.64 [R1+0x430], R28 ;  /* 0x0004301c01007387 */ /* 0x000fe20000100a00 */
[----:B------:R-:W-:Y:S01]  /*ec10*/  IMAD.X R9, R7, 0x1, R199, P6 ;  /* 0x0000000107097824 */ /* 0x000fe200030e06c7 */
[----:B------:R-:W3:Y:S01]  /*ec20*/  LDCU UR37, c[0x0][0x398] ;  /* 0x00007300ff2577ac */ /* 0x000ee20008000800 */
[C---:B------:R-:W-:Y:S01]  /*ec30*/  VIADD R4, R5.reuse, UR60 ;  /* 0x0000003c05047c36 */ /* 0x040fe20008000000 */
[----:B------:R-:W-:Y:S01]  /*ec40*/  STL.64 [R1+0x438], R30 ;  /* 0x0004381e01007387 */ /* 0x000fe20000100a00 */
[----:B------:R-:W0:Y:S03]  /*ec50*/  LDCU UR40, c[0x0][0x398] ;  /* 0x00007300ff2877ac */ /* 0x000e260008000800 */
[----:B------:R-:W-:Y:S01]  /*ec60*/  STL.64 [R1+0x440], R32 ;  /* 0x0004402001007387 */ /* 0x000fe20000100a00 */
[----:B------:R-:W-:Y:S01]  /*ec70*/  SHF.R.S32.HI R7, RZ, 0x1f, R4 ;  /* 0x0000001fff077819 */ /* 0x000fe20000011404 */
[----:B------:R-:W0:Y:S02]  /*ec80*/  LDCU UR42, c[0x0][0x398] ;  /* 0x00007300ff2a77ac */ /* 0x000e240008000800 */
[----:B------:R-:W-:Y:S01]  /*ec90*/  STL.64 [R1+0x448], R34 ;  /* 0x0004482201007387 */ /* 0x000fe20000100a00 */
[----:B------:R-:W0:Y:S03]  /*eca0*/  LDCU UR44, c[0x0][0x398] ;  /* 0x00007300ff2c77ac */ /* 0x000e260008000800 */
        /* <DEDUP_REMOVED lines=42> */
[----:B------:R1:W-:Y:S01]  /*ef50*/  STL.64 [R1+0x4f8], R78 ;  /* 0x0004f84e01007387 */ /* 0x0003e20000100a00 */
[----:B------:R-:W0:Y:S03]  /*ef60*/  LDCU UR69, c[0x0][0x398] ;  /* 0x00007300ff4577ac */ /* 0x000e260008000800 */
[----:B------:R-:W-:Y:S01]  /*ef70*/  STL [R1+0xcf4], R234 ;  /* 0x000cf4ea01007387 */ /* 0x000fe20000100800 */
[----:B------:R-:W0:Y:S03]  /*ef80*/  LDCU UR71, c[0x0][0x398] ;  /* 0x00007300ff4777ac */ /* 0x000e260008000800 */
[----:B------:R-:W-:Y:S01]  /*ef90*/  STL [R1+0xcf0], R235 ;  /* 0x000cf0eb01007387 */ /* 0x000fe20000100800 */
[----:B------:R-:W0:Y:S01]  /*efa0*/  LDCU UR73, c[0x0][0x398] ;  /* 0x00007300ff4977ac */ /* 0x000e220008000800 */
[----:B-1----:R-:W1:Y:S01]  /*efb0*/  LDTM.x64 R16, tmem[UR11+0x40] ;  /* 0x0000400b001079ee */ /* 0x002e620008340000 */
[----:B------:R-:W0:Y:S01]  /*efc0*/  LDCU UR61, c[0x0][0x39c] ;  /* 0x00007380ff3d77ac */ /* 0x000e220008000800 */
[----:B------:R-:W0:Y:S01]  /*efd0*/  LDCU UR63, c[0x0][0x39c] ;  /* 0x00007380ff3f77ac */ /* 0x000e220008000800 */
[----:B------:R-:W0:Y:S01]  /*efe0*/  LDCU UR64, c[0x0][0x39c] ;  /* 0x00007380ff4077ac */ /* 0x000e220008000800 */
[----:B------:R-:W0:Y:S01]  /*eff0*/  LDCU UR66, c[0x0][0x39c] ;  /* 0x00007380ff4277ac */ /* 0x000e220008000800 */
[----:B------:R-:W0:Y:S01]  /*f000*/  LDCU UR67, c[0x0][0x39c] ;  /* 0x00007380ff4377ac */ /* 0x000e220008000800 */
[----:B------:R-:W0:Y:S01]  /*f010*/  LDCU UR75, c[0x0][0x398] ;  /* 0x00007300ff4b77ac */ /* 0x000e220008000800 */
[----:B-1----:R-:W-:Y:S01]  /*f020*/  STL.64 [R1+0x300], R16 ;  /* 0x0003001001007387 */ /* 0x002fe20000100a00 */
[----:B------:R-:W1:Y:S03]  /*f030*/  LDCU UR68, c[0x0][0x39c] ;  /* 0x00007380ff4477ac */ /* 0x000e660008000800 */
        /* <DEDUP_REMOVED lines=10> */
[----:B------:R-:W-:Y:S04]  /*f0e0*/  STL.64 [R1+0x330], R28 ;  /* 0x0003301c01007387 */ /* 0x000fe80000100a00 */
        /* <DEDUP_REMOVED lines=24> */
[----:B------:R0:W-:Y:S04]  /*f270*/  STL.64 [R1+0x3f8], R78 ;  /* 0x0003f84e01007387 */ /* 0x0001e80000100a00 */
[----:B------:R-:W-:Y:S04]  /*f280*/  STL [R1+0xcec], R230 ;  /* 0x000cece601007387 */ /* 0x000fe80000100800 */
[----:B------:R-:W-:Y:S01]  /*f290*/  STL [R1+0xce8], R231 ;  /* 0x000ce8e701007387 */ /* 0x000fe20000100800 */
[----:B0-----:R-:W0:Y:S03]  /*f2a0*/  LDTM.x64 R16, tmem[UR11+0x80] ;  /* 0x0000800b001079ee */ /* 0x001e260008340000 */
[----:B0-----:R-:W-:Y:S04]  /*f2b0*/  STL.64 [R1+0x200], R16 ;  /* 0x0002001001007387 */ /* 0x001fe80000100a00 */
        /* <DEDUP_REMOVED lines=31> */
[----:B------:R1:W-:Y:S04]  /*f4b0*/  STL.64 [R1+0x550], R14 ;  /* 0x0005500e01007387 */ /* 0x0003e80000100a00 */
[----:B------:R2:W-:Y:S01]  /*f4c0*/  STL.64 [R1+0x598], R8 ;  /* 0x0005980801007387 */ /* 0x0005e20000100a00 */
[----:B0-----:R-:W0:Y:S01]  /*f4d0*/  LDTM.x64 R16, tmem[UR11+0xc0] ;  /* 0x0000c00b001079ee */ /* 0x001e220008340000 */
[----:B-1----:R-:W-:-:S02]  /*f4e0*/  IADD3 R14, P5, PT, R5, R197, RZ ;  /* 0x000000c5050e7210 */ /* 0x002fc40007fbe0ff */
[----:B--2---:R-:W-:-:S03]  /*f4f0*/  IADD3 R8, P6, PT, R5, R198, RZ ;  /* 0x000000c605087210 */ /* 0x004fc60007fde0ff */
[----:B------:R-:W-:Y:S02]  /*f500*/  IMAD.X R15, R6, 0x1, R196, P5 ;  /* 0x00000001060f7824 */ /* 0x000fe400028e06c4 */
[----:B------:R-:W-:Y:S02]  /*f510*/  VIADD R5, R4, UR60 ;  /* 0x0000003c04057c36 */ /* 0x000fe40008000000 */
[----:B------:R-:W-:-:S03]  /*f520*/  IMAD.X R9, R6, 0x1, R199, P6 ;  /* 0x0000000106097824 */ /* 0x000fc600030e06c7 */
[----:B------:R-:W-:Y:S01]  /*f530*/  SHF.R.S32.HI R6, RZ, 0x1f, R5 ;  /* 0x0000001fff067819 */ /* 0x000fe20000011405 */
[----:B0-----:R0:W-:Y:S04]  /*f540*/  STL.64 [R1+0x100], R16 ;  /* 0x0001001001007387 */ /* 0x0011e80000100a00 */
[----:B------:R-:W-:Y:S04]  /*f550*/  STL.64 [R1+0x108], R18 ;  /* 0x0001081201007387 */ /* 0x000fe80000100a00 */
[----:B------:R-:W-:Y:S04]  /*f560*/  STL.64 [R1+0x110], R20 ;  /* 0x0001101401007387 */ /* 0x000fe80000100a00 */
[----:B------:R-:W-:Y:S01]  /*f570*/  STL.64 [R1+0x118], R22 ;  /* 0x0001181601007387 */ /* 0x000fe20000100a00 */
[----:B0-----:R-:W-:-:S03]  /*f580*/  IADD3 R16, P5, PT, R4, R197, RZ ;  /* 0x000000c504107210 */ /* 0x001fc60007fbe0ff */
[----:B------:R-:W-:Y:S02]  /*f590*/  STL.64 [R1+0x120], R24 ;  /* 0x0001201801007387 */ /* 0x000fe40000100a00 */
[----:B------:R-:W-:Y:S02]  /*f5a0*/  IMAD.X R17, R7, 0x1, R196, P5 ;  /* 0x0000000107117824 */ /* 0x000fe400028e06c4 */
        /* <DEDUP_REMOVED lines=30> */
[----:B------:R-:W2:Y:S01]  /*f790*/  LDTM.x64 R132, tmem[UR11+0x140] ;  /* 0x0001400b008479ee */ /* 0x000ea20008340000 */
[----:B-1----:R-:W-:Y:S01]  /*f7a0*/  IADD3 R14, P6, PT, R4, R198, RZ ;  /* 0x000000c6040e7210 */ /* 0x002fe20007fde0ff */
[----:B------:R-:W-:-:S04]  /*f7b0*/  VIADD R4, R5, UR60 ;  /* 0x0000003c05047c36 */ /* 0x000fc80008000000 */
[----:B------:R-:W-:Y:S01]  /*f7c0*/  IMAD.X R15, R7, 0x1, R199, P6 ;  /* 0x00000001070f7824 */ /* 0x000fe200030e06c7 */
[----:B------:R-:W-:Y:S01]  /*f7d0*/  SHF.R.S32.HI R7, RZ, 0x1f, R4 ;  /* 0x0000001fff077819 */ /* 0x000fe20000011404 */
[----:B0-----:R-:W-:Y:S01]  /*f7e0*/  STL.64 [R1+0x20], R28 ;  /* 0x0000201c01007387 */ /* 0x001fe20000100a00 */
[----:B------:R-:W-:Y:S02]  /*f7f0*/  IMAD.MOV.U32 R10, RZ, RZ, R20 ;  /* 0x000000ffff0a7224 */ /* 0x000fe400078e0014 */
[----:B--2---:R-:W-:Y:S01]  /*f800*/  IMAD.MOV.U32 R9, RZ, RZ, R21 ;  /* 0x000000ffff097224 */ /* 0x004fe200078e0015 */
[----:B------:R-:W-:Y:S01]  /*f810*/  STL.64 [R1+0x28], R30 ;  /* 0x0000281e01007387 */ /* 0x000fe20000100a00 */
[----:B------:R-:W-:Y:S02]  /*f820*/  IMAD.MOV.U32 R204, RZ, RZ, R22 ;  /* 0x000000ffffcc7224 */ /* 0x000fe400078e0016 */
[----:B------:R-:W-:Y:S01]  /*f830*/  IMAD.MOV.U32 R205, RZ, RZ, R23 ;  /* 0x000000ffffcd7224 */ /* 0x000fe200078e0017 */
[----:B------:R-:W-:Y:S01]  /*f840*/  STL.64 [R1+0x30], R32 ;  /* 0x0000302001007387 */ /* 0x000fe20000100a00 */
[----:B------:R-:W-:Y:S01]  /*f850*/  IMAD.MOV.U32 R234, RZ, RZ, R24 ;  /* 0x000000ffffea7224 */ /* 0x000fe200078e0018 */
[----:B------:R-:W-:Y:S01]  /*f860*/  F2FP.SATFINITE.E4M3.F32.PACK_AB_MERGE_C R237, R9, R10, RZ ;  /* 0x0000000a09ed723e */ /* 0x000fe200048070ff */
[----:B------:R-:W-:Y:S01]  /*f870*/  IMAD.MOV.U32 R235, RZ, RZ, R25 ;  /* 0x000000ffffeb7224 */ /* 0x000fe200078e0019 */
[----:B------:R-:W-:Y:S01]  /*f880*/  STL.64 [R1+0x38], R34 ;  /* 0x0000382201007387 */ /* 0x000fe20000100a00 */
[----:B------:R-:W-:-:S02]  /*f890*/  IMAD.MOV.U32 R230, RZ, RZ, R26 ;  /* 0x000000ffffe67224 */ /* 0x000fc400078e001a */
[----:B------:R-:W-:Y:S01]  /*f8a0*/  IMAD.MOV.U32 R231, RZ, RZ, R27 ;  /* 0x000000ffffe77224 */ /* 0x000fe200078e001b */
[----:B------:R-:W-:Y:S01]  /*f8b0*/  STL [R1+0x40], R36 ;  /* 0x0000402401007387 */ /* 0x000fe20000100800 */
[----:B------:R-:W-:-:S03]  /*f8c0*/  IMAD.MOV.U32 R252, RZ, RZ, R37 ;  /* 0x000000fffffc7224 */ /* 0x000fc600078e0025 */
        /* <DEDUP_REMOVED lines=30> */
[----:B------:R-:W-:Y:S01]  /*fab0*/  IMAD.X R15, R6, 0x1, R199, P6 ;  /* 0x00000001060f7824 */ /* 0x000fe200030e06c7 */
[----:B------:R1:W-:Y:S02]  /*fac0*/  STL.64 [R1+0x5b8], R16 ;  /* 0x0005b81001007387 */ /* 0x0003e40000100a00 */
[----:B------:R-:W-:Y:S02]  /*fad0*/  SHF.R.S32.HI R6, RZ, 0x1f, R5 ;  /* 0x0000001fff067819 */ /* 0x000fe40000011405 */
[----:B------:R2:W-:Y:S01]  /*fae0*/  STL.64 [R1+0x578], R14 ;  /* 0x0005780e01007387 */ /* 0x0005e20000100a00 */
        /* <DEDUP_REMOVED lines=18> */
[--C-:B------:R-:W-:Y:S01]  /*fc10*/  IMAD.X R17, R7, 0x1, R196.reuse, P5 ;  /* 0x0000000107117824 */ /* 0x100fe200028e06c4 */
[C---:B------:R-:W-:Y:S01]  /*fc20*/  IADD3 R226, P5, PT, R5.reuse, R197, RZ ;  /* 0x000000c505e27210 */ /* 0x040fe20007fbe0ff */
[----:B------:R-:W-:Y:S02]  /*fc30*/  VIADD R4, R5, UR60 ;  /* 0x0000003c05047c36 */ /* 0x000fe40008000000 */
[--C-:B------:R-:W-:Y:S01]  /*fc40*/  IMAD.X R15, R7, 0x1, R199.reuse, P6 ;  /* 0x00000001070f7824 */ /* 0x100fe200030e06c7 */
[----:B------:R-:W-:Y:S01]  /*fc50*/  IADD3 R222, P6, PT, R5, R198, RZ ;  /* 0x000000c605de7210 */ /* 0x000fe20007fde0ff */
[----:B------:R1:W-:Y:S01]  /*fc60*/  STL.64 [R1+0x540], R16 ;  /* 0x0005401001007387 */ /* 0x0003e20000100a00 */
[----:B------:R-:W-:Y:S01]  /*fc70*/  IMAD.X R227, R6, 0x1, R196, P5 ;  /* 0x0000000106e37824 */ /* 0x000fe200028e06c4 */
[----:B------:R-:W-:Y:S01]  /*fc80*/  SHF.R.S32.HI R7, RZ, 0x1f, R4 ;  /* 0x0000001fff077819 */ /* 0x000fe20000011404 */
[----:B------:R-:W-:Y:S01]  /*fc90*/  VIADD R5, R4, UR60 ;  /* 0x0000003c04057c36 */ /* 0x000fe20008000000 */
[----:B------:R2:W-:Y:S01]  /*fca0*/  STL.64 [R1+0x510], R14 ;  /* 0x0005100e01007387 */ /* 0x0005e20000100a00 */
[----:B------:R-:W-:-:S03]  /*fcb0*/  IMAD.X R223, R6, 0x1, R199, P6 ;  /* 0x0000000106df7824 */ /* 0x000fc600030e06c7 */
[----:B------:R-:W-:Y:S02]  /*fcc0*/  SHF.R.S32.HI R6, RZ, 0x1f, R5 ;  /* 0x0000001fff067819 */ /* 0x000fe40000011405 */
[C---:B-1----:R-:W-:Y:S02]  /*fcd0*/  IADD3 R16, P5, PT, R4.reuse, R197, RZ ;  /* 0x000000c504107210 */ /* 0x042fe40007fbe0ff */
        /* <DEDUP_REMOVED lines=24> */
[-C--:B--2---:R-:W-:Y:S01]  /*fe60*/  IADD3 R14, P6, PT, R5, R198.reuse, RZ ;  /* 0x000000c6050e7210 */ /* 0x084fe20007fde0ff */
[----:B------:R-:W-:Y:S02]  /*fe70*/  VIADD R5, R4, UR60 ;  /* 0x0000003c04057c36 */ /* 0x000fe40008000000 */
[C---:B------:R-:W-:Y:S02]  /*fe80*/  IMAD.X R17, R6.reuse, 0x1, R196, P5 ;  /* 0x0000000106117824 */ /* 0x040fe400028e06c4 */
[----:B------:R-:W-:Y:S01]  /*fe90*/  IMAD.X R15, R6, 0x1, R199, P6 ;  /* 0x00000001060f7824 */ /* 0x000fe200030e06c7 */
[-C--:B------:R-:W-:Y:S02]  /*fea0*/  IADD3 R250, P6, PT, R4, R198.reuse, RZ ;  /* 0x000000c604fa7210 */ /* 0x080fe40007fde0ff */
[----:B------:R-:W-:Y:S02]  /*feb0*/  SHF.R.S32.HI R6, RZ, 0x1f, R5 ;  /* 0x0000001fff067819 */ /* 0x000fe40000011405 */
[----:B------:R1:W-:Y:S01]  /*fec0*/  STL.64 [R1+0x5b0], R14 ;  /* 0x0005b00e01007387 */ /* 0x0003e20000100a00 */
[----:B------:R-:W-:Y:S01]  /*fed0*/  IMAD.X R251, R7, 0x1, R199, P6 ;  /* 0x0000000107fb7824 */ /* 0x000fe200030e06c7 */
[----:B------:R-:W-:-:S02]  /*fee0*/  IADD3 R246, P6, PT, R5, R198, RZ ;  /* 0x000000c605f67210 */ /* 0x000fc40007fde0ff */
[----:B------:R2:W-:Y:S03]  /*fef0*/  STL.64 [R1+0x5d8], R16 ;  /* 0x0005d81001007387 */ /* 0x0005e60000100a00 */
[----:B------:R-:W-:Y:S01]  /*ff00*/  IMAD.X R247, R6, 0x1, R199, P6 ;  /* 0x0000000106f77824 */ /* 0x000fe200030e06c7 */
[----:B-1----:R-:W-:Y:S01]  /*ff10*/  IADD3 R14, P5, PT, R4, R197, RZ ;  /* 0x000000c5040e7210 */ /* 0x002fe20007fbe0ff */
[----:B------:R-:W-:-:S04]  /*ff20*/  VIADD R4, R5, UR60 ;  /* 0x0000003c05047c36 */ /* 0x000fc80008000000 */
[----:B------:R-:W-:Y:S01]  /*ff30*/  IMAD.X R15, R7, 0x1, R196, P5 ;  /* 0x00000001070f7824 */ /* 0x000fe200028e06c4 */
[-C--:B------:R-:W-:Y:S01]  /*ff40*/  IADD3 R248, P5, PT, R5, R197.reuse, RZ ;  /* 0x000000c505f87210 */ /* 0x080fe20007fbe0ff */
[C---:B------:R-:W-:Y:S01]  /*ff50*/  VIADD R5, R4.reuse, UR60 ;  /* 0x0000003c04057c36 */ /* 0x040fe20008000000 */
[----:B------:R-:W-:Y:S02]  /*ff60*/  SHF.R.S32.HI R7, RZ, 0x1f, R4 ;  /* 0x0000001fff077819 */ /* 0x000fe40000011404 */
[-C--:B------:R-:W-:Y:S01]  /*ff70*/  IADD3 R214, P6, PT, R4, R198.reuse, RZ ;  /* 0x000000c604d67210 */ /* 0x080fe20007fde0ff */
[--C-:B------:R-:W-:Y:S01]  /*ff80*/  IMAD.X R249, R6, 0x1, R196.reuse, P5 ;  /* 0x0000000106f97824 */ /* 0x100fe200028e06c4 */
[-C--:B------:R-:W-:Y:S01]  /*ff90*/  IADD3 R244, P5, PT, R4, R197.reuse, RZ ;  /* 0x000000c504f47210 */ /* 0x080fe20007fbe0ff */
[----:B------:R-:W-:Y:S01]  /*ffa0*/  VIADD R4, R5, UR60 ;  /* 0x0000003c05047c36 */ /* 0x000fe20008000000 */
[----:B------:R-:W-:Y:S01]  /*ffb0*/  SHF.R.S32.HI R8, RZ, 0x1f, R5 ;  /* 0x0000001fff087819 */ /* 0x000fe20000011405 */
[--C-:B------:R-:W-:Y:S01]  /*ffc0*/  IMAD.X R215, R7, 0x1, R199.reuse, P6 ;  /* 0x0000000107d77824 */ /* 0x100fe200030e06c7 */
[-C--:B------:R-:W-:Y:S01]  /*ffd0*/  IADD3 R202, P6, PT, R5, R198.reuse, RZ ;  /* 0x000000c605ca7210 */ /* 0x080fe20007fde0ff */
[----:B------:R-:W-:Y:S01]  /*ffe0*/  IMAD.X R245, R7, 0x1, R196, P5 ;  /* 0x0000000107f57824 */ /* 0x000fe200028e06c4 */
[-C--:B------:R-:W-:Y:S01]  /*fff0*/  IADD3 R212, P5, PT, R5, R197.reuse, RZ ;  /* 0x000000c505d47210 */ /* 0x080fe20007fbe0ff */
[----:B------:R-:W-:Y:S01]  /*10000*/  VIADD R6, R4, UR60 ;  /* 0x0000003c04067c36 */ /* 0x000fe20008000000 */
[----:B------:R-:W-:Y:S01]  /*10010*/  SHF.R.S32.HI R7, RZ, 0x1f, R4 ;  /* 0x0000001fff077819 */ /* 0x000fe20000011404 */
[--C-:B------:R-:W-:Y:S01]  /*10020*/  IMAD.X R203, R8, 0x1, R199.reuse, P6 ;  /* 0x0000000108cb7824 */ /* 0x100fe200030e06c7 */
[-C--:B------:R-:W-:Y:S01]  /*10030*/  IADD3 R242, P6, PT, R4, R198.reuse, RZ ;  /* 0x000000c604f27210 */ /* 0x080fe20007fde0ff */
[----:B------:R-:W-:Y:S01]  /*10040*/  IMAD.X R213, R8, 0x1, R196, P5 ;  /* 0x0000000108d57824 */ /* 0x000fe200028e06c4 */
[-C--:B------:R-:W-:Y:S01]  /*10050*/  IADD3 R210, P5, PT, R4, R197.reuse, RZ ;  /* 0x000000c504d27210 */ /* 0x080fe20007fbe0ff */
[C---:B------:R-:W-:Y:S01]  /*10060*/  VIADD R5, R6.reuse, UR60 ;  /* 0x0000003c06057c36 */ /* 0x040fe20008000000 */
[----:B------:R-:W-:Y:S01]  /*10070*/  SHF.R.S32.HI R8, RZ, 0x1f, R6 ;  /* 0x0000001fff087819 */ /* 0x000fe20000011406 */
[C---:B------:R-:W-:Y:S01]  /*10080*/  IMAD.X R243, R7.reuse, 0x1, R199, P6 ;  /* 0x0000000107f37824 */ /* 0x040fe200030e06c7 */
[C---:B------:R-:W-:Y:S01]  /*10090*/  IADD3 R208, P6, PT, R6.reuse, R198, RZ ;  /* 0x000000c606d07210 */ /* 0x040fe20007fde0ff */
[--C-:B------:R-:W-:Y:S01]  /*100a0*/  IMAD.X R211, R7, 0x1, R196.reuse, P5 ;  /* 0x0000000107d37824 */ /* 0x100fe200028e06c4 */
[-C--:B------:R-:W-:Y:S01]  /*100b0*/  IADD3 R240, P5, PT, R6, R197.reuse, RZ ;  /* 0x000000c506f07210 */ /* 0x080fe20007fbe0ff */
[----:B------:R1:W-:Y:S01]  /*100c0*/  STL.64 [R1+0x5a8], R14 ;  /* 0x0005a80e01007387 */ /* 0x0003e20000100a00 */
[----:B------:R-:W-:Y:S01]  /*100d0*/  SHF.R.S32.HI R6, RZ, 0x1f, R5 ;  /* 0x0000001fff067819 */ /* 0x000fe20000011405 */
[C---:B------:R-:W-:Y:S01]  /*100e0*/  IMAD.X R209, R8.reuse, 0x1, R199, P6 ;  /* 0x0000000108d17824 */ /* 0x040fe200030e06c7 */
[----:B--2---:R-:W-:Y:S01]  /*100f0*/  IADD3 R16, P6, PT, R5, R197, RZ ;  /* 0x000000c505107210 */ /* 0x004fe20007fde0ff */
[----:B------:R-:W-:-:S02]  /*10100*/  IMAD.X R241, R8, 0x1, R196, P5 ;  /* 0x0000000108f17824 */ /* 0x000fc400028e06c4 */
[C---:B------:R-:W-:Y:S02]  /*10110*/  VIADD R4, R5.reuse, UR60 ;  /* 0x0000003c05047c36 */ /* 0x040fe40008000000 */
[----:B------:R-:W-:Y:S02]  /*10120*/  IMAD.X R17, R6, 0x1, R196, P6 ;  /* 0x0000000106117824 */ /* 0x000fe400030e06c4 */
[----:B------:R-:W-:Y:S01]  /*10130*/  VIADD R238, R4, UR60 ;  /* 0x0000003c04ee7c36 */ /* 0x000fe20008000000 */
[----:B-1----:R-:W-:Y:S02]  /*10140*/  IADD3 R14, P5, PT, R5, R198, RZ ;  /* 0x000000c6050e7210 */ /* 0x002fe40007fbe0ff */
[----:B------:R1:W-:Y:S01]  /*10150*/  STL.64 [R1+0x5a0], R16 ;  /* 0x0005a01001007387 */ /* 0x0003e20000100a00 */
[----:B------:R-:W-:Y:S02]  /*10160*/  SHF.R.S32.HI R5, RZ, 0x1f, R4 ;  /* 0x0000001fff057819 */ /* 0x000fe40000011404 */
[----:B------:R-:W-:Y:S01]  /*10170*/  SHF.R.S32.HI R236, RZ, 0x1f, R238 ;  /* 0x0000001fffec7819 */ /* 0x000fe200000114ee */
[----:B------:R-:W-:-:S05]  /*10180*/  IMAD.X R15, R6, 0x1, R199, P5 ;  /* 0x00000001060f7824 */ /* 0x000fca00028e06c7 */
[----:B------:R2:W-:Y:S01]  /*10190*/  STL.64 [R1+0x5f0], R14 ;  /* 0x0005f00e01007387 */ /* 0x0005e20000100a00 */
[----:B-1----:R-:W-:-:S05]  /*101a0*/  IADD3 R16, P6, PT, R4, R197, RZ ;  /* 0x000000c504107210 */ /* 0x002fca0007fde0ff */
[C-C-:B------:R-:W-:Y:S01]  /*101b0*/  IMAD.X R17, R5.reuse, 0x1, R196.reuse, P6 ;  /* 0x0000000105117824 */ /* 0x140fe200030e06c4 */
[----:B------:R-:W-:Y:S02]  /*101c0*/  IADD3 R6, P6, PT, R238, R197, RZ ;  /* 0x000000c5ee067210 */ /* 0x000fe40007fde0ff */
[----:B--2---:R-:W-:Y:S02]  /*101d0*/  IADD3 R14, P5, PT, R4, R198, RZ ;  /* 0x000000c6040e7210 */ /* 0x004fe40007fbe0ff */
[----:B------:R-:W-:Y:S01]  /*101e0*/  STL.64 [R1+0x5e8], R16 ;  /* 0x0005e81001007387 */ /* 0x000fe20000100a00 */
[----:B------:R-:W-:Y:S02]  /*101f0*/  IMAD.X R7, R236, 0x1, R196, P6 ;  /* 0x00000001ec077824 */ /* 0x000fe400030e06c4 */
[C---:B------:R-:W-:Y:S02]  /*10200*/  VIADD R4, R0.reuse, 0x5 ;  /* 0x0000000500047836 */ /* 0x040fe40000000000 */
[----:B------:R-:W-:Y:S01]  /*10210*/  IMAD.X R15, R5, 0x1, R199, P5 ;  /* 0x00000001050f7824 */ /* 0x000fe200028e06c7 */
[----:B------:R-:W-:Y:S01]  /*10220*/  ISETP.GE.AND P5, PT, R0, UR19, PT ;  /* 0x0000001300007c0c */ /* 0x000fe2000bfa6270 */
[----:B------:R-:W1:Y:S01]  /*10230*/  LDCU.64 UR18, c[0x0][0x398] ;  /* 0x00007300ff1277ac */ /* 0x000e620008000a00 */
[----:B------:R-:W-:-:S02]  /*10240*/  ISETP.GE.AND P6, PT, R4, UR15, PT ;  /* 0x0000000f04007c0c */ /* 0x000fc4000bfc6270 */
[----:B------:R-:W-:Y:S01]  /*10250*/  STL.64 [R1+0x5d0], R14 ;  /* 0x0005d00e01007387 */ /* 0x000fe20000100a00 */
[----:B------:R-:W-:Y:S01]  /*10260*/  ISETP.LT.AND P5, PT, R3, UR6, !P5 ;  /* 0x0000000603007c0c */ /* 0x000fe2000efa1270 */
[----:B------:R-:W2:Y:S02]  /*10270*/  LDCU UR6, c[0x0][0x39c] ;  /* 0x00007380ff0677ac */ /* 0x000ea40008000800 */
[----:B------:R0:W-:Y:S01]  /*10280*/  STL.64 [R1+0x5c8], R6 ;  /* 0x0005c80601007387 */ /* 0x0001e20000100a00 */
[----:B------:R-:W1:Y:S03]  /*10290*/  LDCU.64 UR14, c[0x0][0x398] ;  /* 0x00007300ff0e77ac */ /* 0x000e660008000a00 */
[----:B------:R2:W-:Y:S01]  /*102a0*/  STL.64 [R1+0xcd0], R172 ;  /* 0x000cd0ac01007387 */ /* 0x0005e20000100a00 */
[----:B0-----:R-:W0:Y:S01]  /*102b0*/  LDTM.x64 R4, tmem[UR11+0x1c0] ;  /* 0x0001c00b000479ee */ /* 0x001e220008340000 */
[----:B------:R-:W-:-:S02]  /*102c0*/  NOP ;  /* 0x0000000000007918 */ /* 0x000fc40000000000 */
[----:B--2---:R-:W2:Y:S01]  /*102d0*/  LDL.LU.64 R172, [R1+0x518] ;  /* 0x0005180001ac7983 */ /* 0x004ea20000300a00 */
[----:B------:R-:W0:Y:S03]  /*102e0*/  LDCU UR11, c[0x0][0x398] ;  /* 0x00007300ff0b77ac */ /* 0x000e260008000800 */
[----:B------:R1:W-:Y:S04]  /*102f0*/  STL.64 [R1+0xcc8], R174 ;  /* 0x000cc8ae01007387 */ /* 0x0003e80000100a00 */
[----:B-1----:R-:W2:Y:S04]  /*10300*/  LDL.LU R174, [R1+0x418] ;  /* 0x0004180001ae7983 */ /* 0x002ea80000300800 */
[----:B------:R-:W2:Y:S04]  /*10310*/  LDL.LU R175, [R1+0x41c] ;  /* 0x00041c0001af7983 */ /* 0x000ea80000300800 */
[----:B------:R1:W-:Y:S04]  /*10320*/  STL.64 [R1+0xcc0], R176 ;  /* 0x000cc0b001007387 */ /* 0x0003e80000100a00 */
[----:B-1----:R-:W2:Y:S04]  /*10330*/  LDL.LU.64 R176, [R1+0x520] ;  /* 0x0005200001b07983 */ /* 0x002ea80000300a00 */
        /* <DEDUP_REMOVED lines=58> */
[----:B------:R0:W-:Y:S01]  /*106e0*/  @P4 STG.E.U8 desc[UR24][R220.64], R239 ;  /* 0x000000efdc004986 */ /* 0x0001e2000c101118 */
[----:B------:R-:W-:Y:S01]  /*106f0*/  ISETP.LT.AND P4, PT, R2, UR4, !P3 ;  /* 0x0000000402007c0c */ /* 0x000fe2000df81270 */
[----:B------:R-:W1:Y:S01]  /*10700*/  LDCU UR4, c[0x0][0x39c] ;  /* 0x00007380ff0477ac */ /* 0x000e620008000800 */
[----:B-----5:R-:W-:Y:S01]  /*10710*/  ISETP.LT.AND P3, PT, R3, UR8, !P3 ;  /* 0x0000000803007c0c */ /* 0x020fe2000df61270 */
[----:B------:R-:W-:Y:S01]  /*10720*/  STL.64 [R1+0xae8], R38 ;  /* 0x000ae82601007387 */ /* 0x000fe20000100a00 */
[----:B------:R-:W5:Y:S03]  /*10730*/  LDCU UR8, c[0x0][0x398] ;  /* 0x00007300ff0877ac */ /* 0x000f660008000800 */
[----:B------:R-:W-:Y:S04]  /*10740*/  STL.64 [R1+0xae0], R40 ;  /* 0x000ae02801007387 */ /* 0x000fe80000100a00 */
[----:B------:R-:W-:Y:S01]  /*10750*/  STL.64 [R1+0xad8], R42 ;  /* 0x000ad82a01007387 */ /* 0x000fe20000100a00 */
[----:B0-----:R-:W-:Y:S01]  /*10760*/  PRMT R221, R239, 0x9910, RZ ;  /* 0x00009910efdd7816 */ /* 0x001fe200000000ff */
[----:B------:R-:W-:-:S02]  /*10770*/  VIADD R220, R0, 0x6 ;  /* 0x0000000600dc7836 */ /* 0x000fc40000000000 */
[----:B------:R-:W-:Y:S04]  /*10780*/  STL.64 [R1+0xad0], R44 ;  /* 0x000ad02c01007387 */ /* 0x000fe80000100a00 */
[----:B------:R-:W-:Y:S04]  /*10790*/  STL.64 [R1+0xac8], R46 ;  /* 0x000ac82e01007387 */ /* 0x000fe80000100a00 */
[----:B------:R-:W-:Y:S04]  /*107a0*/  STL.64 [R1+0xac0], R48 ;  /* 0x000ac03001007387 */ /* 0x000fe80000100a00 */
[----:B------:R-:W-:Y:S04]  /*107b0*/  STL.64 [R1+0xab8], R50 ;  /* 0x000ab83201007387 */ /* 0x000fe80000100a00 */
[----:B------:R-:W-:Y:S04]  /*107c0*/  STL.64 [R1+0xab0], R52 ;  /* 0x000ab03401007387 */ /* 0x000fe80000100a00 */
[----:B------:R0:W-:Y:S01]  /*107d0*/  @P5 STG.E.U8 desc[UR24][R218.64], R237 ;  /* 0x000000edda005986 */ /* 0x0001e2000c101118 */
[----:B------:R-:W-:Y:S01]  /*107e0*/  ISETP.GE.AND P5, PT, R220, UR22, PT ;  /* 0x00000016dc007c0c */ /* 0x000fe2000bfa6270 */
[----:B------:R-:W1:Y:S02]  /*107f0*/  LDCU.64 UR22, c[0x0][0x398] ;  /* 0x00007300ff1677ac */ /* 0x000e640008000a00 */
[----:B------:R-:W-:Y:S04]  /*10800*/  STL.64 [R1+0xaa8], R54 ;  /* 0x000aa83601007387 */ /* 0x000fe80000100a00 */
[----:B------:R-:W-:Y:S01]  /*10810*/  STL.64 [R1+0xaa0], R56 ;  /* 0x000aa03801007387 */ /* 0x000fe20000100a00 */
[----:B0-----:R-:W-:-:S03]  /*10820*/  SHF.R.S32.HI R218, RZ, 0x8, R221 ;  /* 0x00000008ffda7819 */ /* 0x001fc600000114dd */
[----:B------:R-:W-:Y:S01]  /*10830*/  STL.64 [R1+0xa98], R58 ;  /* 0x000a983a01007387 */ /* 0x000fe20000100a00 */
[----:B------:R-:W-:-:S03]  /*10840*/  PRMT R237, R237, 0x9910, RZ ;  /* 0x00009910eded7816 */ /* 0x000fc600000000ff */
[----:B------:R-:W-:Y:S04]  /*10850*/  STL.64 [R1+0xa90], R60 ;  /* 0x000a903c01007387 */ /* 0x000fe80000100a00 */
[----:B------:R-:W-:Y:S04]  /*10860*/  STL.64 [R1+0xa88], R62 ;  /* 0x000a883e01007387 */ /* 0x000fe80000100a00 */
[----:B------:R-:W-:Y:S04]  /*10870*/  STL.64 [R1+0xa80], R64 ;  /* 0x000a804001007387 */ /* 0x000fe80000100a00 */
[----:B------:R0:W-:Y:S01]  /*10880*/  @P4 STG.E.U8 desc[UR24][R216.64], R218 ;  /* 0x000000dad8004986 */ /* 0x0001e2000c101118 */
[----:B------:R-:W-:Y:S01]  /*10890*/  ISETP.LT.AND P4, PT, R2, UR12, !P2 ;  /* 0x0000000c02007c0c */ /* 0x000fe2000d781270 */
[----:B------:R-:W1:Y:S02]  /*108a0*/  LDCU UR12, c[0x0][0x398] ;  /* 0x00007300ff0c77ac */ /* 0x000e640008000800 */
[----:B------:R-:W-:Y:S01]  /*108b0*/  STL.64 [R1+0xa78], R66 ;  /* 0x000a784201007387 */ /* 0x000fe20000100a00 */
[----:B0-----:R-:W-:Y:S01]  /*108c0*/  F2FP.SATFINITE.E4M3.F32.PACK_AB_MERGE_C R217, R207, R206, RZ ;  /* 0x000000cecfd9723e */ /* 0x001fe200048070ff */
[----:B------:R-:W-:-:S02]  /*108d0*/  IMAD.MOV.U32 R216, RZ, RZ, R237 ;  /* 0x000000ffffd87224 */ /* 0x000fc400078e00ed */
[----:B------:R-:W2:Y:S01]  /*108e0*/  LDL.LU R206, [R1+0xd04] ;  /* 0x000d040001ce7983 */ /* 0x000ea20000300800 */
[----:B------:R-:W-:-:S03]  /*108f0*/  F2FP.SATFINITE.E4M3.F32.PACK_AB_MERGE_C R218, R205, R204, RZ ;  /* 0x000000cccdda723e */ /* 0x000fc600048070ff */
[----:B------:R-:W2:Y:S01]  /*10900*/  LDL.LU R207, [R1+0xd00] ;  /* 0x000d000001cf7983 */ /* 0x000ea20000300800 */
[----:B------:R-:W-:-:S03]  /*10910*/  SHF.R.S32.HI R216, RZ, 0x8, R216 ;  /* 0x00000008ffd87819 */ /* 0x000fc600000114d8 */
[----:B------:R-:W3:Y:S04]  /*10920*/  LDL.LU R204, [R1+0xcfc] ;  /* 0x000cfc0001cc7983 */ /* 0x000ee80000300800 */
[----:B------:R-:W3:Y:S04]  /*10930*/  LDL.LU R205, [R1+0xcf8] ;  /* 0x000cf80001cd7983 */ /* 0x000ee80000300800 */
[----:B------:R-:W4:Y:S04]  /*10940*/  LDL.LU R180, [R1+0x410] ;  /* 0x0004100001b47983 */ /* 0x000f280000300800 */
[----:B------:R-:W4:Y:S04]  /*10950*/  LDL.LU R181, [R1+0x414] ;  /* 0x0004140001b57983 */ /* 0x000f280000300800 */
[----:B------:R-:W4:Y:S01]  /*10960*/  LDL.LU.64 R178, [R1+0x528] ;  /* 0x0005280001b27983 */ /* 0x000f220000300a00 */
[C---:B------:R-:W-:Y:S01]  /*10970*/  ISETP.LT.AND P2, PT, R3.reuse, UR20, !P2 ;  /* 0x0000001403007c0c */ /* 0x040fe2000d741270 */
[----:B------:R-:W0:Y:S02]  /*10980*/  LDCU UR20, c[0x0][0x398] ;  /* 0x00007300ff1477ac */ /* 0x000e240008000800 */
[----:B--2---:R2:W-:Y:S01]  /*10990*/  @P3 STG.E.U8 desc[UR24][R206.64], R216 ;  /* 0x000000d8ce003986 */ /* 0x0045e2000c101118 */
[----:B------:R-:W-:Y:S01]  /*109a0*/  ISETP.LT.AND P3, PT, R2, UR16, !P1 ;  /* 0x0000001002007c0c */ /* 0x000fe2000cf61270 */
[----:B------:R-:W0:Y:S01]  /*109b0*/  LDCU UR16, c[0x0][0x398] ;  /* 0x00007300ff1077ac */ /* 0x000e220008000800 */
[----:B------:R-:W-:Y:S01]  /*109c0*/  ISETP.LT.AND P1, PT, R3, UR18, !P1 ;  /* 0x0000001203007c0c */ /* 0x000fe2000cf21270 */
[----:B------:R-:W0:Y:S01]  /*109d0*/  LDCU UR18, c[0x0][0x398] ;  /* 0x00007300ff1277ac */ /* 0x000e220008000800 */
[----:B---3--:R3:W-:Y:S01]  /*109e0*/  @P4 STG.E.U8 desc[UR24][R204.64], R217 ;  /* 0x000000d9cc004986 */ /* 0x0087e2000c101118 */
[----:B--2---:R-:W-:-:S04]  /*109f0*/  PRMT R207, R217, 0x9910, RZ ;  /* 0x00009910d9cf7816 */ /* 0x004fc800000000ff */
[----:B------:R2:W-:Y:S01]  /*10a00*/  @P2 STG.E.U8 desc[UR24][R200.64], R218 ;  /* 0x000000dac8002986 */ /* 0x0005e2000c101118 */
[----:B------:R-:W-:-:S05]  /*10a10*/  VIADD R206, R0, 0x7 ;  /* 0x0000000700ce7836 */ /* 0x000fca0000000000 */
[----:B-1----:R-:W-:Y:S01]  /*10a20*/  ISETP.GE.AND P4, PT, R206, UR4, PT ;  /* 0x00000004ce007c0c */ /* 0x002fe2000bf86270 */
[----:B---3--:R-:W-:Y:S01]  /*10a30*/  IMAD.MOV.U32 R204, RZ, RZ, R207 ;  /* 0x000000ffffcc7224 */ /* 0x008fe200078e00cf */
[----:B------:R-:W1:Y:S01]  /*10a40*/  LDCU UR4, c[0x0][0x39c] ;  /* 0x00007380ff0477ac */ /* 0x000e620008000800 */
[----:B------:R-:W-:Y:S02]  /*10a50*/  PRMT R205, R218, 0x9910, RZ ;  /* 0x00009910dacd7816 */ /* 0x000fe400000000ff */
[----:B----4-:R-:W-:Y:S01]  /*10a60*/  F2FP.SATFINITE.E4M3.F32.PACK_AB_MERGE_C R206, R181, R180, RZ ;  /* 0x000000b4b5ce723e */ /* 0x010fe200048070ff */
[C---:B--2---:R-:W-:Y:S01]  /*10a70*/  VIADD R201, R238.reuse, UR60 ;  /* 0x0000003ceec97c36 */ /* 0x044fe20008000000 */
[----:B------:R-:W-:Y:S02]  /*10a80*/  SHF.R.S32.HI R200, RZ, 0x8, R204 ;  /* 0x00000008ffc87819 */ /* 0x000fe400000114cc */
[----:B------:R-:W-:Y:S02]  /*10a90*/  IADD3 R238, P2, PT, R238, R198, RZ ;  /* 0x000000c6eeee7210 */ /* 0x000fe40007f5e0ff */
[----:B------:R-:W-:Y:S01]  /*10aa0*/  SHF.R.S32.HI R204, RZ, 0x1f, R201 ;  /* 0x0000001fffcc7819 */ /* 0x000fe200000114c9 */
[----:B------:R2:W-:Y:S01]  /*10ab0*/  @P3 STG.E.U8 desc[UR24][R224.64], R200 ;  /* 0x000000c8e0003986 */ /* 0x0005e2000c101118 */
[----:B------:R-:W-:Y:S01]  /*10ac0*/  SHF.R.S32.HI R205, RZ, 0x8, R205 ;  /* 0x00000008ffcd7819 */ /* 0x000fe200000114cd */
[----:B------:R-:W-:Y:S01]  /*10ad0*/  IMAD.X R239, R236, 0x1, R199, P2 ;  /* 0x00000001ecef7824 */ /* 0x000fe200010e06c7 */
[----:B------:R-:W-:-:S03]  /*10ae0*/  IADD3 R236, P2, PT, R201, R197, RZ ;  /* 0x000000c5c9ec7210 */ /* 0x000fc60007f5e0ff */
[----:B------:R3:W-:Y:S02]  /*10af0*/  @P1 STG.E.U8 desc[UR24][R178.64], R205 ;  /* 0x000000cdb2001986 */ /* 0x0007e4000c101118 */
[----:B------:R-:W-:Y:S01]  /*10b00*/  IMAD.X R237, R204, 0x1, R196, P2 ;  /* 0x00000001cced7824 */ /* 0x000fe200010e06c4 */
[----:B------:R-:W-:Y:S01]  /*10b10*/  ISETP.LT.AND P2, PT, R2, UR26, !P0 ;  /* 0x0000001a02007c0c */ /* 0x000fe2000c741270 */
[C---:B------:R-:W-:Y:S01]  /*10b20*/  VIADD R216, R0.reuse, 0xe ;  /* 0x0000000e00d87836 */ /* 0x040fe20000000000 */
[----:B------:R-:W-:Y:S01]  /*10b30*/  ISETP.LT.AND P0, PT, R3, UR14, !P0 ;  /* 0x0000000e03007c0c */ /* 0x000fe2000c701270 */
[----:B--2---:R-:W-:Y:S01]  /*10b40*/  VIADD R200, R0, 0x8 ;  /* 0x0000000800c87836 */ /* 0x004fe20000000000 */
[----:B------:R-:W2:Y:S04]  /*10b50*/  LDCU UR14, c[0x0][0x398] ;  /* 0x00007300ff0e77ac */ /* 0x000ea80008000800 */
[----:B------:R-:W-:Y:S01]  /*10b60*/  ISETP.GE.AND P3, PT, R200, UR6, PT ;  /* 0x00000006c8007c0c */ /* 0x000fe2000bf66270 */
[----:B------:R-:W4:Y:S01]  /*10b70*/  LDCU UR6, c[0x0][0x39c] ;  /* 0x00007380ff0677ac */ /* 0x000f220008000800 */
[----:B---3--:R-:W-:Y:S01]  /*10b80*/  F2FP.SATFINITE.E4M3.F32.PACK_AB_MERGE_C R205, R235, R234, RZ ;  /* 0x000000eaebcd723e */ /* 0x008fe200048070ff */
[----:B------:R-:W-:Y:S01]  /*10b90*/  VIADD R200, R0, 0x9 ;  /* 0x0000000900c87836 */ /* 0x000fe20000000000 */
[----:B------:R-:W3:Y:S01]  /*10ba0*/  LDL.LU R234, [R1+0xcf4] ;  /* 0x000cf40001ea7983 */ /* 0x000ee20000300800 */
[----:B------:R-:W-:Y:S01]  /*10bb0*/  F2FP.SATFINITE.E4M3.F32.PACK_AB_MERGE_C R135, R135, R134, RZ ;  /* 0x000000868787723e */ /* 0x000fe200048070ff */
[----:B------:R-:W0:Y:S02]  /*10bc0*/  LDCU UR26, c[0x0][0x398] ;  /* 0x00007300ff1a77ac */ /* 0x000e240008000800 */
[----:B------:R-:W3:Y:S01]  /*10bd0*/  LDL.LU R235, [R1+0xcf0] ;  /* 0x000cf00001eb7983 */ /* 0x000ee20000300800 */
[----:B-1----:R-:W-:Y:S01]  /*10be0*/  ISETP.GE.AND P1, PT, R200, UR4, PT ;  /* 0x00000004c8007c0c */ /* 0x002fe2000bf26270 */
[----:B------:R-:W-:Y:S01]  /*10bf0*/  VIADD R200, R0, 0xa ;  /* 0x0000000a00c87836 */ /* 0x000fe20000000000 */
[----:B------:R-:W1:Y:S01]  /*10c00*/  LDCU UR4, c[0x0][0x39c] ;  /* 0x00007380ff0477ac */ /* 0x000e620008000800 */
[----:B------:R0:W-:Y:S04]  /*10c10*/  @P2 STG.E.U8 desc[UR24][R176.64], R206 ;  /* 0x000000ceb0002986 */ /* 0x0001e8000c101118 */
[----:B------:R2:W-:Y:S01]  /*10c20*/  @P0 STG.E.U8 desc[UR24][R172.64], R205 ;  /* 0x000000cdac000986 */ /* 0x0005e2000c101118 */
[----:B----4-:R-:W-:Y:S01]  /*10c30*/  ISETP.GE.AND P0, PT, R200, UR6, PT ;  /* 0x00000006c8007c0c */ /* 0x010fe2000bf06270 */
[----:B------:R-:W4:Y:S01]  /*10c40*/  LDCU UR6, c[0x0][0x39c] ;  /* 0x00007380ff0677ac */ /* 0x000f220008000800 */
[----:B0-----:R-:W-:Y:S01]  /*10c50*/  PRMT R206, R206, 0x9910, RZ ;  /* 0x00009910cece7816 */ /* 0x001fe200000000ff */
[----:B--2---:R-:W2:Y:S03]  /*10c60*/  LDL.LU.64 R172, [R1+0x550] ;  /* 0x0005500001ac7983 */ /* 0x004ea60000300a00 */
[----:B------:R-:W-:-:S02]  /*10c70*/  SHF.R.S32.HI R200, RZ, 0x8, R206 ;  /* 0x00000008ffc87819 */ /* 0x000fc400000114ce */
[----:B------:R-:W-:Y:S01]  /*10c80*/  F2FP.SATFINITE.E4M3.F32.PACK_AB_MERGE_C R206, R231, R230, RZ ;  /* 0x000000e6e7ce723e */ /* 0x000fe200048070ff */
[----:B------:R-:W2:Y:S04]  /*10c90*/  LDL.LU.64 R178, [R1+0x598] ;  /* 0x0005980001b27983 */ /* 0x000ea80000300a00 */
[----:B------:R-:W2:Y:S04]  /*10ca0*/  LDL.LU.64 R176, [R1+0x590] ;  /* 0x0005900001b07983 */ /* 0x000ea80000300a00 */
[----:B------:R-:W2:Y:S04]  /*10cb0*/  LDL.LU R230, [R1+0xcec] ;  /* 0x000cec0001e67983 */ /* 0x000ea80000300800 */
[----:B------:R-:W2:Y:S01]  /*10cc0*/  LDL.LU R231, [R1+0xce8] ;  /* 0x000ce80001e77983 */ /* 0x000ea20000300800 */
[----:B------:R-:W-:Y:S01]  /*10cd0*/  ISETP.LT.AND P2, PT, R2, UR22, !P6 ;  /* 0x0000001602007c0c */ /* 0x000fe2000f741270 */
[----:B------:R-:W-:Y:S01]  /*10ce0*/  VIADD R134, R0, 0x47 ;  /* 0x0000004700867836 */ /* 0x000fe20000000000 */
[----:B------:R-:W-:Y:S01]  /*10cf0*/  PRMT R205, R205, 0x9910, RZ ;  /* 0x00009910cdcd7816 */ /* 0x000fe200000000ff */
[----:B------:R-:W4:Y:S01]  /*10d00*/  LDL.LU R182, [R1+0x420] ;  /* 0x0004200001b67983 */ /* 0x000f220000300800 */
[----:B------:R-:W-:Y:S01]  /*10d10*/  ISETP.LT.AND P6, PT, R3, UR28, !P6 ;  /* 0x0000001c03007c0c */ /* 0x000fe2000f7c1270 */
[----:B------:R-:W0:Y:S02]  /*10d20*/  LDCU UR22, c[0x0][0x398] ;  /* 0x00007300ff1677ac */ /* 0x000e240008000800 */
[----:B------:R-:W4:Y:S01]  /*10d30*/  LDL.LU R183, [R1+0x424] ;  /* 0x0004240001b77983 */ /* 0x000f220000300800 */
[----:B------:R-:W-:Y:S01]  /*10d40*/  F2FP.SATFINITE.E4M3.F32.PACK_AB_MERGE_C R137, R137, R136, RZ ;  /* 0x000000888989723e */ /* 0x000fe200048070ff */
[----:B------:R-:W0:Y:S02]  /*10d50*/  LDCU UR28, c[0x0][0x398] ;  /* 0x00007300ff1c77ac */ /* 0x000e240008000800 */
[----:B------:R-:W4:Y:S04]  /*10d60*/  LDL.LU R180, [R1+0x20] ;  /* 0x0000200001b47983 */ /* 0x000f280000300800 */
[----:B------:R-:W4:Y:S04]  /*10d70*/  LDL.LU R181, [R1+0x24] ;  /* 0x0000240001b57983 */ /* 0x000f280000300800 */
[----:B---3--:R3:W-:Y:S01]  /*10d80*/  @P2 STG.E.U8 desc[UR24][R234.64], R200 ;  /* 0x000000c8ea002986 */ /* 0x0087e2000c101118 */
[----:B------:R-:W-:Y:S01]  /*10d90*/  ISETP.LT.AND P2, PT, R2, UR30, !P5 ;  /* 0x0000001e02007c0c */ /* 0x000fe2000ef41270 */
[----:B------:R-:W0:Y:S01]  /*10da0*/  LDCU UR30, c[0x0][0x398] ;  /* 0x00007300ff1e77ac */ /* 0x000e220008000800 */
[----:B---3--:R-:W-:Y:S01]  /*10db0*/  IMAD.MOV.U32 R200, RZ, RZ, R205 ;  /* 0x000000ffffc87224 */ /* 0x008fe200078e00cd */
[----:B------:R-:W-:-:S02]  /*10dc0*/  F2FP.SATFINITE.E4M3.F32.PACK_AB_MERGE_C R205, R175, R174, RZ ;  /* 0x000000aeafcd723e */ /* 0x000fc400048070ff */
[----:B------:R-:W3:Y:S02]  /*10dd0*/  LDL.LU.64 R174, [R1+0x588] ;  /* 0x0005880001ae7983 */ /* 0x000ee40000300a00 */
[----:B------:R-:W-:Y:S02]  /*10de0*/  SHF.R.S32.HI R200, RZ, 0x8, R200 ;  /* 0x00000008ffc87819 */ /* 0x000fe400000114c8 */
[----:B------:R-:W-:Y:S02]  /*10df0*/  PRMT R207, R205, 0x9910, RZ ;  /* 0x00009910cdcf7816 */ /* 0x000fe400000000ff */
[----:B-----5:R-:W-:Y:S01]  /*10e00*/  ISETP.LT.AND P5, PT, R3, UR8, !P5 ;  /* 0x0000000803007c0c */ /* 0x020fe2000efa1270 */
[----:B------:R-:W-:Y:S01]  /*10e10*/  @P6 STG.E.U8 desc[UR24][R232.64], R200 ;  /* 0x000000c8e8006986 */ /* 0x000fe2000c101118 */
[----:B------:R-:W-:Y:S01]  /*10e20*/  ISETP.LT.AND P6, PT, R2, UR11, !P4 ;  /* 0x0000000b02007c0c */ /* 0x000fe2000e7c1270 */
[----:B------:R-:W5:Y:S01]  /*10e30*/  LDCU UR11, c[0x0][0x398] ;  /* 0x00007300ff0b77ac */ /* 0x000f620008000800 */
[----:B------:R-:W0:Y:S01]  /*10e40*/  LDCU UR8, c[0x0][0x39c] ;  /* 0x00007380ff0877ac */ /* 0x000e220008000800 */
[----:B--2---:R2:W-:Y:S02]  /*10e50*/  @P2 STG.E.U8 desc[UR24][R230.64], R205 ;  /* 0x000000cde6002986 */ /* 0x0045e4000c101118 */
[----:B--2---:R-:W-:-:S06]  /*10e60*/  IMAD.MOV.U32 R205, RZ, RZ, R207 ;  /* 0x000000ffffcd7224 */ /* 0x004fcc00078e00cf */
[----:B------:R-:W-:Y:S01]  /*10e70*/  @P5 STG.E.U8 desc[UR24][R228.64], R206 ;  /* 0x000000cee4005986 */ /* 0x000fe2000c101118 */
[----:B------:R-:W-:-:S05]  /*10e80*/  SHF.R.S32.HI R205, RZ, 0x8, R205 ;  /* 0x00000008ffcd7819 */ /* 0x000fca00000114cd */
[----:B------:R2:W-:Y:S04]  /*10e90*/  @P6 STG.E.U8 desc[UR24][R172.64], R205 ;  /* 0x000000cdac006986 */ /* 0x0005e8000c101118 */
[----:B--2---:R-:W2:Y:S01]  /*10ea0*/  LDL.LU.64 R172, [R1+0x580] ;  /* 0x0005800001ac7983 */ /* 0x004ea20000300a00 */
[----:B------:R-:W-:Y:S01]  /*10eb0*/  VIADD R200, R0, 0xb ;  /* 0x0000000b00c87836 */ /* 0x000fe20000000000 */
[----:B------:R-:W-:-:S04]  /*10ec0*/  IADD3 R234, P5, PT, R201, R198, RZ ;  /* 0x000000c6c9ea7210 */ /* 0x000fc80007fbe0ff */
[----:B-1----:R-:W-:Y:S01]  /*10ed0*/  ISETP.GE.AND P2, PT, R200, UR4, PT ;  /* 0x00000004c8007c0c */ /* 0x002fe2000bf46270 */
[----:B------:R-:W-:Y:S01]  /*10ee0*/  VIADD R200, R201, UR60 ;  /* 0x0000003cc9c87c36 */ /* 0x000fe20008000000 */
[C---:B-----5:R-:W-:Y:S01]  /*10ef0*/  ISETP.LT.AND P4, PT, R3.reuse, UR11, !P4 ;  /* 0x0000000b03007c0c */ /* 0x060fe2000e781270 */
[----:B------:R-:W-:Y:S01]  /*10f00*/  IMAD.X R235, R204, 0x1, R199, P5 ;  /* 0x00000001cceb7824 */ /* 0x000fe200028e06c7 */
[----:B------:R-:W-:Y:S01]  /*10f10*/  ISETP.LT.AND P6, PT, R2, UR12, !P3 ;  /* 0x0000000c02007c0c */ /* 0x000fe2000dfc1270 */
[----:B------:R-:W1:Y:S01]  /*10f20*/  LDCU UR4, c[0x0][0x39c] ;  /* 0x00007380ff0477ac */ /* 0x000e620008000800 */
[----:B------:R-:W-:Y:S02]  /*10f30*/  SHF.R.S32.HI R201, RZ, 0x1f, R200 ;  /* 0x0000001fffc97819 */ /* 0x000fe400000114c8 */
[----:B------:R-:W-:Y:S01]  /*10f40*/  IADD3 R232, P5, PT, R200, R197, RZ ;  /* 0x000000c5c8e87210 */ /* 0x000fe20007fbe0ff */
[----:B------:R-:W-:Y:S01]  /*10f50*/  VIADD R204, R0, 0xc ;  /* 0x0000000c00cc7836 */ /* 0x000fe20000000000 */
[----:B------:R-:W-:Y:S01]  /*10f60*/  ISETP.LT.AND P3, PT, R3, UR14, !P3 ;  /* 0x0000000e03007c0c */ /* 0x000fe2000df61270 */
[----:B------:R-:W5:Y:S02]  /*10f70*/  LDCU UR12, c[0x0][0x398] ;  /* 0x00007300ff0c77ac */ /* 0x000f640008000800 */
[----:B------:R-:W-:Y:S01]  /*10f80*/  IMAD.X R233, R201, 0x1, R196, P5 ;  /* 0x00000001c9e97824 */ /* 0x000fe200028e06c4 */
[----:B------:R-:W-:Y:S01]  /*10f90*/  IADD3 R230, P5, PT, R200, R198, RZ ;  /* 0x000000c6c8e67210 */ /* 0x000fe20007fbe0ff */
[----:B------:R-:W0:Y:S01]  /*10fa0*/  LDCU UR14, c[0x0][0x398] ;  /* 0x00007300ff0e77ac */ /* 0x000e220008000800 */
[----:B------:R-:W-:-:S03]  /*10fb0*/  PRMT R205, R206, 0x9910, RZ ;  /* 0x00009910cecd7816 */ /* 0x000fc600000000ff */
[----:B------:R-:W-:Y:S01]  /*10fc0*/  IMAD.X R231, R201, 0x1, R199, P5 ;  /* 0x00000001c9e77824 */ /* 0x000fe200028e06c7 */
[----:B----4-:R-:W-:Y:S01]  /*10fd0*/  ISETP.GE.AND P5, PT, R204, UR6, PT ;  /* 0x00000006cc007c0c */ /* 0x010fe2000bfa6270 */
[----:B------:R-:W-:Y:S01]  /*10fe0*/  VIADD R200, R200, UR60 ;  /* 0x0000003cc8c87c36 */ /* 0x000fe20008000000 */
[----:B------:R-:W-:Y:S01]  /*10ff0*/  F2FP.SATFINITE.E4M3.F32.PACK_AB_MERGE_C R204, R183, R182, RZ ;  /* 0x000000b6b7cc723e */ /* 0x000fe200048070ff */
[----:B------:R-:W4:Y:S01]  /*11000*/  LDCU UR11, c[0x0][0x39c] ;  /* 0x00007380ff0b77ac */ /* 0x000f220008000800 */
[----:B------:R-:W-:Y:S01]  /*11010*/  SHF.R.S32.HI R201, RZ, 0x8, R205 ;  /* 0x00000008ffc97819 */ /* 0x000fe200000114cd */
[----:B------:R-:W4:Y:S01]  /*11020*/  LDL.LU R182, [R1+0x428] ;  /* 0x0004280001b67983 */ /* 0x000f220000300800 */
[----:B------:R-:W-:Y:S01]  /*11030*/  F2FP.SATFINITE.E4M3.F32.PACK_AB_MERGE_C R205, R181, R180, RZ ;  /* 0x000000b4b5cd723e */ /* 0x000fe200048070ff */
[----:B------:R-:W0:Y:S02]  /*11040*/  LDCU UR6, c[0x0][0x39c] ;  /* 0x00007380ff0677ac */ /* 0x000e240008000800 */
[----:B------:R-:W4:Y:S04]  /*11050*/  LDL.LU R183, [R1+0x42c] ;  /* 0x00042c0001b77983 */ /* 0x000f280000300800 */
[----:B------:R-:W4:Y:S04]  /*11060*/  LDL.LU R180, [R1+0x28] ;  /* 0x0000280001b47983 */ /* 0x000f280000300800 */
[----:B------:R-:W4:Y:S04]  /*11070*/  LDL.LU R181, [R1+0x2c] ;  /* 0x00002c0001b57983 */ /* 0x000f280000300800 */
[----:B------:R0:W-:Y:S04]  /*11080*/  @P4 STG.E.U8 desc[UR24][R178.64], R201 ;  /* 0x000000c9b2004986 */ /* 0x0001e8000c101118 */
[----:B------:R1:W-:Y:S01]  /*11090*/  @P6 STG.E.U8 desc[UR24][R176.64], R204 ;  /* 0x000000ccb0006986 */ /* 0x0003e2000c101118 */
[----:B------:R-:W-:-:S03]  /*110a0*/  PRMT R206, R204, 0x9910, RZ ;  /* 0x00009910ccce7816 */ /* 0x000fc600000000ff */
[----:B0-----:R-:W4:Y:S04]  /*110b0*/  LDL.LU.64 R178, [R1+0x5c0] ;  /* 0x0005c00001b27983 */ /* 0x001f280000300a00 */
[----:B-1----:R-:W4:Y:S01]  /*110c0*/  LDL.LU.64 R176, [R1+0x5b8] ;  /* 0x0005b80001b07983 */ /* 0x002f220000300a00 */
[----:B------:R-:W-:Y:S01]  /*110d0*/  ISETP.LT.AND P4, PT, R2, UR16, !P1 ;  /* 0x0000001002007c0c */ /* 0x000fe2000cf81270 */
[----:B------:R-:W-:Y:S01]  /*110e0*/  IMAD.MOV.U32 R204, RZ, RZ, R206 ;  /* 0x000000ffffcc7224 */ /* 0x000fe200078e00ce */
[----:B------:R-:W-:Y:S01]  /*110f0*/  PRMT R218, R205, 0x9910, RZ ;  /* 0x00009910cdda7816 */ /* 0x000fe200000000ff */
[----:B------:R-:W-:Y:S01]  /*11100*/  VIADD R201, R0, 0xd ;  /* 0x0000000d00c97836 */ /* 0x000fe20000000000 */
[----:B------:R-:W0:Y:S02]  /*11110*/  LDCU UR16, c[0x0][0x398] ;  /* 0x00007300ff1077ac */ /* 0x000e240008000800 */
[----:B------:R-:W-:Y:S01]  /*11120*/  SHF.R.S32.HI R204, RZ, 0x8, R204 ;  /* 0x00000008ffcc7819 */ /* 0x000fe200000114cc */
[----:B---3--:R1:W-:Y:S04]  /*11130*/  @P3 STG.E.U8 desc[UR24][R174.64], R205 ;  /* 0x000000cdae003986 */ /* 0x0083e8000c101118 */
[----:B-1----:R-:W3:Y:S04]  /*11140*/  LDL.LU.64 R174, [R1+0x578] ;  /* 0x0005780001ae7983 */ /* 0x002ee80000300a00 */
[----:B--2---:R1:W-:Y:S04]  /*11150*/  @P4 STG.E.U8 desc[UR24][R172.64], R204 ;  /* 0x000000ccac004986 */ /* 0x0043e8000c101118 */
[----:B-1----:R-:W2:Y:S01]  /*11160*/  LDL.LU.64 R172, [R1+0x570] ;  /* 0x0005700001ac7983 */ /* 0x002ea20000300a00 */
[----:B------:R-:W-:Y:S01]  /*11170*/  ISETP.GE.AND P6, PT, R201, UR8, PT ;  /* 0x00000008c9007c0c */ /* 0x000fe2000bfc6270 */
[----:B------:R-:W1:Y:S01]  /*11180*/  LDCU UR8, c[0x0][0x398] ;  /* 0x00007300ff0877ac */ /* 0x000e620008000800 */
[----:B------:R-:W-:-:S02]  /*11190*/  SHF.R.S32.HI R201, RZ, 0x1f, R200 ;  /* 0x0000001fffc97819 */ /* 0x000fc400000114c8 */
[CC--:B------:R-:W-:Y:S01]  /*111a0*/  IADD3 R206, P3, PT, R200.reuse, R197.reuse, RZ ;  /* 0x000000c5c8ce7210 */ /* 0x0c0fe20007f7e0ff */
[----:B------:R-:W-:Y:S01]  /*111b0*/  VIADD R204, R200, UR60 ;  /* 0x0000003cc8cc7c36 */ /* 0x000fe20008000000 */
[----:B-----5:R-:W-:Y:S01]  /*111c0*/  ISETP.LT.AND P1, PT, R3, UR12, !P1 ;  /* 0x0000000c03007c0c */ /* 0x020fe2000cf21270 */
[----:B------:R-:W5:Y:S01]  /*111d0*/  LDL.LU R188, [R1+0x430] ;  /* 0x0004300001bc7983 */ /* 0x000f620000300800 */
[----:B------:R-:W-:Y:S01]  /*111e0*/  ISETP.GE.AND P4, PT, R216, UR4, PT ;  /* 0x00000004d8007c0c */ /* 0x000fe2000bf86270 */
[C---:B------:R-:W-:Y:S01]  /*111f0*/  IMAD.X R207, R201.reuse, 0x1, R196, P3 ;  /* 0x00000001c9cf7824 */ /* 0x040fe200018e06c4 */
[----:B------:R-:W-:Y:S01]  /*11200*/  IADD3 R200, P3, PT, R200, R198, RZ ;  /* 0x000000c6c8c87210 */ /* 0x000fe20007f7e0ff */
[----:B------:R-:W5:Y:S01]  /*11210*/  LDL.LU R189, [R1+0x434] ;  /* 0x0004340001bd7983 */ /* 0x000f620000300800 */
[----:B------:R-:W-:Y:S01]  /*11220*/  SHF.R.S32.HI R205, RZ, 0x1f, R204 ;  /* 0x0000001fffcd7819 */ /* 0x000fe200000114cc */
[----:B------:R-:W0:Y:S02]  /*11230*/  LDCU UR12, c[0x0][0x398] ;  /* 0x00007300ff0c77ac */ /* 0x000e240008000800 */
[----:B------:R-:W-:Y:S01]  /*11240*/  IMAD.X R201, R201, 0x1, R199, P3 ;  /* 0x00000001c9c97824 */ /* 0x000fe200018e06c7 */
[----:B------:R-:W-:Y:S01]  /*11250*/  IADD3 R228, P3, PT, R204, R197, RZ ;  /* 0x000000c5cce47210 */ /* 0x000fe20007f7e0ff */
[----:B------:R-:W5:Y:S01]  /*11260*/  LDL.LU.64 R186, [R1+0x568] ;  /* 0x0005680001ba7983 */ /* 0x000f620000300a00 */
[----:B------:R-:W-:Y:S01]  /*11270*/  SHF.R.S32.HI R216, RZ, 0x8, R218 ;  /* 0x00000008ffd87819 */ /* 0x000fe200000114da */
[----:B------:R-:W0:Y:S02]  /*11280*/  LDCU UR4, c[0x0][0x39c] ;  /* 0x00007380ff0477ac */ /* 0x000e240008000800 */
[----:B------:R-:W-:Y:S01]  /*11290*/  IMAD.X R229, R205, 0x1, R196, P3 ;  /* 0x00000001cde57824 */ /* 0x000fe200018e06c4 */
[----:B-1----:R-:W-:Y:S01]  /*112a0*/  ISETP.LT.AND P3, PT, R2, UR8, !P0 ;  /* 0x0000000802007c0c */ /* 0x002fe2000c761270 */
[----:B------:R-:W5:Y:S01]  /*112b0*/  LDL.LU.64 R184, [R1+0x560] ;  /* 0x0005600001b87983 */ /* 0x000f620000300a00 */
[----:B------:R-:W-:Y:S01]  /*112c0*/  ISETP.LT.AND P0, PT, R3, UR14, !P0 ;  /* 0x0000000e03007c0c */ /* 0x000fe2000c701270 */
[----:B------:R-:W1:Y:S01]  /*112d0*/  LDCU UR8, c[0x0][0x398] ;  /* 0x00007300ff0877ac */ /* 0x000e620008000800 */
[----:B----4-:R-:W-:-:S02]  /*112e0*/  F2FP.SATFINITE.E4M3.F32.PACK_AB_MERGE_C R217, R183, R182, RZ ;  /* 0x000000b6b7d9723e */ /* 0x010fc400048070ff */
[----:B------:R-:W4:Y:S01]  /*112f0*/  LDL.LU R182, [R1+0x30] ;  /* 0x0000300001b67983 */ /* 0x000f220000300800 */
[----:B------:R-:W0:Y:S01]  /*11300*/  LDCU UR14, c[0x0][0x398] ;  /* 0x00007300ff0e77ac */ /* 0x000e220008000800 */
[----:B------:R-:W-:Y:S02]  /*11310*/  F2FP.SATFINITE.E4M3.F32.PACK_AB_MERGE_C R218, R181, R180, RZ ;  /* 0x000000b4b5da723e */ /* 0x000fe400048070ff */
[----:B------:R-:W4:Y:S01]  /*11320*/  LDL.LU R183, [R1+0x34] ;  /* 0x0000340001b77983 */ /* 0x000f220000300800 */
[----:B------:R-:W-:-:S03]  /*11330*/  PRMT R219, R217, 0x9910, RZ ;  /* 0x00009910d9db7816 */ /* 0x000fc600000000ff */
[----:B------:R-:W-:Y:S04]  /*11340*/  @P1 STG.E.U8 desc[UR24][R178.64], R216 ;  /* 0x000000d8b2001986 */ /* 0x000fe8000c101118 */
[----:B------:R1:W-:Y:S01]  /*11350*/  @P3 STG.E.U8 desc[UR24][R176.64], R217 ;  /* 0x000000d9b0003986 */ /* 0x0003e2000c101118 */
[----:B0-----:R-:W-:Y:S01]  /*11360*/  ISETP.LT.AND P1, PT, R2, UR16, !P2 ;  /* 0x0000001002007c0c */ /* 0x001fe2000d721270 */
[----:B------:R-:W0:Y:S01]  /*11370*/  LDCU UR16, c[0x0][0x398] ;  /* 0x00007300ff1077ac */ /* 0x000e220008000800 */
[----:B-1----:R-:W-:-:S05]  /*11380*/  IMAD.MOV.U32 R217, RZ, RZ, R219 ;  /* 0x000000ffffd97224 */ /* 0x002fca00078e00db */
[----:B------:R-:W-:Y:S01]  /*11390*/  SHF.R.S32.HI R217, RZ, 0x8, R217 ;  /* 0x00000008ffd97819 */ /* 0x000fe200000114d9 */
[----:B---3--:R1:W-:Y:S04]  /*113a0*/  @P0 STG.E.U8 desc[UR24][R174.64], R218 ;  /* 0x000000daae000986 */ /* 0x0083e8000c101118 */
[----:B-1----:R-:W3:Y:S04]  /*113b0*/  LDL.LU.64 R174, [R1+0x548] ;  /* 0x0005480001ae7983 */ /* 0x002ee80000300a00 */
[----:B------:R-:W3:Y:S04]  /*113c0*/  LDL.LU.64 R180, [R1+0x540] ;  /* 0x0005400001b47983 */ /* 0x000ee80000300a00 */
[----:B------:R-:W3:Y:S04]  /*113d0*/  LDL.LU R178, [R1+0x438] ;  /* 0x0004380001b27983 */ /* 0x000ee80000300800 */
[----:B------:R-:W3:Y:S04]  /*113e0*/  LDL.LU R179, [R1+0x43c] ;  /* 0x00043c0001b37983 */ /* 0x000ee80000300800 */
[----:B------:R-:W3:Y:S04]  /*113f0*/  LDL.LU R176, [R1+0x38] ;  /* 0x0000380001b07983 */ /* 0x000ee80000300800 */
[----:B------:R-:W3:Y:S04]  /*11400*/  LDL.LU R177, [R1+0x3c] ;  /* 0x00003c0001b17983 */ /* 0x000ee80000300800 */
[----:B--2---:R1:W-:Y:S04]  /*11410*/  @P1 STG.E.U8 desc[UR24][R172.64], R217 ;  /* 0x000000d9ac001986 */ /* 0x0043e8000c101118 */
[----:B-1----:R-:W2:Y:S01]  /*11420*/  LDL.LU.64 R172, [R1+0x510] ;  /* 0x0005100001ac7983 */ /* 0x002ea20000300a00 */
[----:B------:R-:W-:-:S05]  /*11430*/  VIADD R216, R0, 0xf ;  /* 0x0000000f00d87836 */ /* 0x000fca0000000000 */
[----:B------:R-:W-:Y:S01]  /*11440*/  ISETP.GE.AND P3, PT, R216, UR11, PT ;  /* 0x0000000bd8007c0c */ /* 0x000fe2000bf66270 */
[----:B------:R-:W1:Y:S01]  /*11450*/  LDCU UR11, c[0x0][0x398] ;  /* 0x00007300ff0b77ac */ /* 0x000e620008000800 */
[----:B------:R-:W-:Y:S01]  /*11460*/  ISETP.LT.AND P2, PT, R3, UR12, !P2 ;  /* 0x0000000c03007c0c */ /* 0x000fe2000d741270 */
[----:B------:R-:W-:Y:S01]  /*11470*/  VIADD R216, R0, 0x10 ;  /* 0x0000001000d87836 */ /* 0x000fe20000000000 */
[----:B------:R-:W-:Y:S01]  /*11480*/  ISETP.LT.AND P0, PT, R2, UR8, !P5 ;  /* 0x0000000802007c0c */ /* 0x000fe2000ef01270 */
[----:B------:R-:W0:Y:S01]  /*11490*/  LDCU UR8, c[0x0][0x39c] ;  /* 0x00007380ff0877ac */ /* 0x000e220008000800 */
[----:B------:R-:W-:Y:S02]  /*114a0*/  PRMT R218, R218, 0x9910, RZ ;  /* 0x00009910dada7816 */ /* 0x000fe400000000ff */
[----:B------:R-:W-:Y:S01]  /*114b0*/  ISETP.GE.AND P1, PT, R216, UR6, PT ;  /* 0x00000006d8007c0c */ /* 0x000fe2000bf26270 */
[----:B------:R-:W0:Y:S01]  /*114c0*/  LDCU UR6, c[0x0][0x398] ;  /* 0x00007300ff0677ac */ /* 0x000e220008000800 */
[----:B------:R-:W-:-:S02]  /*114d0*/  SHF.R.S32.HI R218, RZ, 0x8, R218 ;  /* 0x00000008ffda7819 */ /* 0x000fc400000114da */
[----:B-----5:R-:W-:Y:S01]  /*114e0*/  F2FP.SATFINITE.E4M3.F32.PACK_AB_MERGE_C R217, R189, R188, RZ ;  /* 0x000000bcbdd9723e */ /* 0x020fe200048070ff */
[----:B------:R-:W-:Y:S01]  /*114f0*/  VIADD R216, R0, 0x11 ;  /* 0x0000001100d87836 */ /* 0x000fe20000000000 */
[----:B------:R-:W5:Y:S01]  /*11500*/  LDCU UR12, c[0x0][0x398] ;  /* 0x00007300ff0c77ac */ /* 0x000f620008000800 */
[----:B-1----:R-:W-:Y:S01]  /*11510*/  ISETP.LT.AND P5, PT, R3, UR11, !P5 ;  /* 0x0000000b03007c0c */ /* 0x002fe2000efa1270 */
[----:B------:R1:W-:Y:S02]  /*11520*/  @P2 STG.E.U8 desc[UR24][R186.64], R218 ;  /* 0x000000daba002986 */ /* 0x0003e4000c101118 */
[----:B------:R-:W-:Y:S01]  /*11530*/  ISETP.GE.AND P2, PT, R216, UR4, PT ;  /* 0x00000004d8007c0c */ /* 0x000fe2000bf46270 */
[----:B------:R-:W2:Y:S01]  /*11540*/  LDCU UR11, c[0x0][0x398] ;  /* 0x00007300ff0b77ac */ /* 0x000ea20008000800 */
[----:B------:R4:W-:Y:S01]  /*11550*/  @P0 STG.E.U8 desc[UR24][R184.64], R217 ;  /* 0x000000d9b8000986 */ /* 0x0009e2000c101118 */
[----:B------:R-:W-:Y:S01]  /*11560*/  ISETP.LT.AND P0, PT, R2, UR14, !P6 ;  /* 0x0000000e02007c0c */ /* 0x000fe2000f701270 */
[----:B------:R-:W-:Y:S01]  /*11570*/  VIADD R216, R0, 0x12 ;  /* 0x0000001200d87836 */ /* 0x000fe20000000000 */
[----:B-1----:R-:W-:Y:S01]  /*11580*/  PRMT R218, R217, 0x9910, RZ ;  /* 0x00009910d9da7816 */ /* 0x002fe200000000ff */
[----:B------:R-:W1:Y:S01]  /*11590*/  LDCU UR14, c[0x0][0x398] ;  /* 0x00007300ff0e77ac */ /* 0x000e620008000800 */
[----:B----4-:R-:W-:Y:S01]  /*115a0*/  F2FP.SATFINITE.E4M3.F32.PACK_AB_MERGE_C R217, R183, R182, RZ ;  /* 0x000000b6b7d9723e */ /* 0x010fe200048070ff */
[----:B------:R-:W4:Y:S01]  /*115b0*/  LDCU UR4, c[0x0][0x39c] ;  /* 0x00007380ff0477ac */ /* 0x000f220008000800 */
[----:B0-----:R-:W-:Y:S01]  /*115c0*/  ISETP.LT.AND P6, PT, R3, UR6, !P6 ;  /* 0x0000000603007c0c */ /* 0x001fe2000f7c1270 */
[----:B------:R-:W0:Y:S02]  /*115d0*/  LDCU UR6, c[0x0][0x39c] ;  /* 0x00007380ff0677ac */ /* 0x000e240008000800 */
[----:B---3--:R3:W-:Y:S01]  /*115e0*/  @P5 STG.E.U8 desc[UR24][R174.64], R217 ;  /* 0x000000d9ae005986 */ /* 0x0087e2000c101118 */
[----:B------:R-:W-:Y:S01]  /*115f0*/  ISETP.GE.AND P5, PT, R216, UR8, PT ;  /* 0x00000008d8007c0c */ /* 0x000fe2000bfa6270 */
[----:B------:R-:W0:Y:S01]  /*11600*/  LDCU UR8, c[0x0][0x39c] ;  /* 0x00007380ff0877ac */ /* 0x000e220008000800 */
[----:B------:R-:W-:Y:S01]  /*11610*/  SHF.R.S32.HI R216, RZ, 0x8, R218 ;  /* 0x00000008ffd87819 */ /* 0x000fe200000114da */
[----:B---3--:R-:W3:Y:S01]  /*11620*/  LDL.LU.64 R174, [R1+0x508] ;  /* 0x0005080001ae7983 */ /* 0x008ee20000300a00 */
[----:B------:R-:W-:-:S03]  /*11630*/  PRMT R217, R217, 0x9910, RZ ;  /* 0x00009910d9d97816 */ /* 0x000fc600000000ff */
[----:B------:R0:W-:Y:S04]  /*11640*/  @P0 STG.E.U8 desc[UR24][R180.64], R216 ;  /* 0x000000d8b4000986 */ /* 0x0001e8000c101118 */
[----:B------:R-:W3:Y:S01]  /*11650*/  LDL.LU R183, [R1+0x440] ;  /* 0x0004400001b77983 */ /* 0x000ee20000300800 */
[----:B0-----:R-:W-:-:S03]  /*11660*/  IMAD.MOV.U32 R216, RZ, RZ, R217 ;  /* 0x000000ffffd87224 */ /* 0x001fc600078e00d9 */
[----:B------:R-:W3:Y:S02]  /*11670*/  LDL.LU R180, [R1+0x444] ;  /* 0x0004440001b47983 */ /* 0x000ee40000300800 */
[----:B------:R-:W-:Y:S02]  /*11680*/  SHF.R.S32.HI R216, RZ, 0x8, R216 ;  /* 0x00000008ffd87819 */ /* 0x000fe400000114d8 */
[----:B------:R-:W3:Y:S01]  /*11690*/  LDL.LU R181, [R1+0x40] ;  /* 0x0000400001b57983 */ /* 0x000ee20000300800 */
[----:B------:R-:W-:-:S03]  /*116a0*/  F2FP.SATFINITE.E4M3.F32.PACK_AB_MERGE_C R217, R179, R178, RZ ;  /* 0x000000b2b3d9723e */ /* 0x000fc600048070ff */
[----:B------:R-:W3:Y:S04]  /*116b0*/  LDL.LU.64 R178, [R1+0x538] ;  /* 0x0005380001b27983 */ /* 0x000ee80000300a00 */
[----:B--2---:R0:W-:Y:S04]  /*116c0*/  @P6 STG.E.U8 desc[UR24][R172.64], R216 ;  /* 0x000000d8ac006986 */ /* 0x0041e8000c101118 */
[----:B0-----:R-:W2:Y:S01]  /*116d0*/  LDL.LU.64 R172, [R1+0x530] ;  /* 0x0005300001ac7983 */ /* 0x001ea20000300a00 */
[----:B------:R-:W-:Y:S01]  /*116e0*/  ISETP.LT.AND P0, PT, R2, UR11, !P4 ;  /* 0x0000000b02007c0c */ /* 0x000fe2000e701270 */
[----:B------:R-:W-:Y:S01]  /*116f0*/  VIADD R216, R0, 0x13 ;  /* 0x0000001300d87836 */ /* 0x000fe20000000000 */
[----:B-----5:R-:W-:Y:S01]  /*11700*/  ISETP.LT.AND P4, PT, R3, UR12, !P4 ;  /* 0x0000000c03007c0c */ /* 0x020fe2000e781270 */
[----:B------:R-:W0:Y:S01]  /*11710*/  LDCU UR11, c[0x0][0x398] ;  /* 0x00007300ff0b77ac */ /* 0x000e220008000800 */
[----:B------:R-:W-:-:S02]  /*11720*/  PRMT R218, R217, 0x9910, RZ ;  /* 0x00009910d9da7816 */ /* 0x000fc400000000ff */
[----:B-1----:R-:W-:Y:S01]  /*11730*/  ISETP.LT.AND P6, PT, R2, UR14, !P3 ;  /* 0x0000000e02007c0c */ /* 0x002fe2000dfc1270 */
[----:B------:R-:W1:Y:S01]  /*11740*/  LDCU UR12, c[0x0][0x398] ;  /* 0x00007300ff0c77ac */ /* 0x000e620008000800 */
[----:B------:R-:W-:Y:S02]  /*11750*/  F2FP.SATFINITE.E4M3.F32.PACK_AB_MERGE_C R219, R177, R176, RZ ;  /* 0x000000b0b1db723e */ /* 0x000fe400048070ff */
[----:B------:R-:W5:Y:S01]  /*11760*/  LDL.LU.64 R176, [R1+0x500] ;  /* 0x0005000001b07983 */ /* 0x000f620000300a00 */
[----:B------:R-:W0:Y:S03]  /*11770*/  LDCU UR14, c[0x0][0x398] ;  /* 0x00007300ff0e77ac */ /* 0x000e260008000800 */
[----:B------:R1:W-:Y:S01]  /*11780*/  @P0 STG.E.U8 desc[UR24][R226.64], R217 ;  /* 0x000000d9e2000986 */ /* 0x0003e2000c101118 */
[----:B----4-:R-:W-:Y:S01]  /*11790*/  ISETP.GE.AND P0, PT, R216, UR4, PT ;  /* 0x00000004d8007c0c */ /* 0x010fe2000bf06270 */
[----:B------:R-:W-:Y:S01]  /*117a0*/  IMAD.MOV.U32 R216, RZ, RZ, R218 ;  /* 0x000000ffffd87224 */ /* 0x000fe200078e00da */
[----:B------:R-:W4:Y:S01]  /*117b0*/  LDCU UR4, c[0x0][0x39c] ;  /* 0x00007380ff0477ac */ /* 0x000f220008000800 */
[----:B------:R0:W-:Y:S01]  /*117c0*/  @P4 STG.E.U8 desc[UR24][R222.64], R219 ;  /* 0x000000dbde004986 */ /* 0x0001e2000c101118 */
[----:B------:R-:W-:-:S02]  /*117d0*/  VIADD R218, R204, UR60 ;  /* 0x0000003cccda7c36 */ /* 0x000fc40008000000 */
[----:B------:R-:W-:Y:S02]  /*117e0*/  SHF.R.S32.HI R216, RZ, 0x8, R216 ;  /* 0x00000008ffd87819 */ /* 0x000fe400000114d8 */
[----:B-1----:R-:W-:Y:S02]  /*117f0*/  IADD3 R226, P4, PT, R204, R198, RZ ;  /* 0x000000c6cce27210 */ /* 0x002fe40007f9e0ff */
[----:B------:R-:W-:-:S03]  /*11800*/  SHF.R.S32.HI R204, RZ, 0x1f, R218 ;  /* 0x0000001fffcc7819 */ /* 0x000fc600000114da */
[----:B------:R-:W-:Y:S01]  /*11810*/  IMAD.X R227, R205, 0x1, R199, P4 ;  /* 0x00000001cde37824 */ /* 0x000fe200020e06c7 */
[----:B------:R-:W-:Y:S02]  /*11820*/  IADD3 R224, P4, PT, R218, R197, RZ ;  /* 0x000000c5dae07210 */ /* 0x000fe40007f9e0ff */
[----:B0-----:R-:W-:Y:S01]  /*11830*/  ISETP.LT.AND P3, PT, R3, UR11, !P3 ;  /* 0x0000000b03007c0c */ /* 0x001fe2000df61270 */
[----:B------:R-:W-:Y:S01]  /*11840*/  VIADD R205, R0, 0x14 ;  /* 0x0000001400cd7836 */ /* 0x000fe20000000000 */
[----:B------:R-:W0:Y:S01]  /*11850*/  LDCU UR11, c[0x0][0x39c] ;  /* 0x00007380ff0b77ac */ /* 0x000e220008000800 */
[----:B------:R-:W-:Y:S01]  /*11860*/  IMAD.X R225, R204, 0x1, R196, P4 ;  /* 0x00000001cce17824 */ /* 0x000fe200020e06c4 */
[----:B------:R-:W-:-:S05]  /*11870*/  IADD3 R222, P4, PT, R218, R198, RZ ;  /* 0x000000c6dade7210 */ /* 0x000fca0007f9e0ff */
[----:B------:R-:W-:Y:S01]  /*11880*/  IMAD.X R223, R204, 0x1, R199, P4 ;  /* 0x00000001ccdf7824 */ /* 0x000fe200020e06c7 */
[----:B------:R-:W-:Y:S01]  /*11890*/  ISETP.GE.AND P4, PT, R205, UR6, PT ;  /* 0x00000006cd007c0c */ /* 0x000fe2000bf86270 */
[----:B---3--:R1:W-:Y:S01]  /*118a0*/  @P6 STG.E.U8 desc[UR24][R174.64], R216 ;  /* 0x000000d8ae006986 */ /* 0x0083e2000c101118 */
[----:B------:R-:W-:Y:S02]  /*118b0*/  ISETP.LT.AND P6, PT, R2, UR12, !P1 ;  /* 0x0000000c02007c0c */ /* 0x000fe4000cfc1270 */
[----:B------:R-:W-:Y:S01]  /*118c0*/  F2FP.SATFINITE.E4M3.F32.PACK_AB_MERGE_C R217, R252, R181, RZ ;  /* 0x000000b5fcd9723e */ /* 0x000fe200048070ff */
[----:B-1----:R-:W3:Y:S01]  /*118d0*/  LDL.LU.64 R174, [R1+0x558] ;  /* 0x0005580001ae7983 */ /* 0x002ee20000300a00 */
[----:B------:R-:W-:Y:S01]  /*118e0*/  PRMT R216, R219, 0x9910, RZ ;  /* 0x00009910dbd87816 */ /* 0x000fe200000000ff */
[----:B------:R-:W-:Y:S01]  /*118f0*/  VIADD R218, R218, UR60 ;  /* 0x0000003cdada7c36 */ /* 0x000fe20008000000 */
[----:B------:R-:W-:Y:S01]  /*11900*/  F2FP.SATFINITE.E4M3.F32.PACK_AB_MERGE_C R205, R180, R183, RZ ;  /* 0x000000b7b4cd723e */ /* 0x000fe200048070ff */
[----:B------:R-:W1:Y:S01]  /*11910*/  LDCU UR12, c[0x0][0x398] ;  /* 0x00007300ff0c77ac */ /* 0x000e620008000800 */
[----:B------:R-:W-:Y:S01]  /*11920*/  SHF.R.S32.HI R204, RZ, 0x8, R216 ;  /* 0x00000008ffcc7819 */ /* 0x000fe200000114d8 */
[----:B------:R-:W0:Y:S04]  /*11930*/  LDCU UR6, c[0x0][0x39c] ;  /* 0x00007380ff0677ac */ /* 0x000e280008000800 */
[----:B------:R-:W-:Y:S04]  /*11940*/  @P3 STG.E.U8 desc[UR24][R178.64], R204 ;  /* 0x000000ccb2003986 */ /* 0x000fe8000c101118 */
[----:B--2---:R2:W-:Y:S04]  /*11950*/  @P6 STG.E.U8 desc[UR24][R172.64], R205 ;  /* 0x000000cdac006986 */ /* 0x0045e8000c101118 */
[----:B--2---:R-:W2:Y:S04]  /*11960*/  LDL.LU R172, [R1+0x448] ;  /* 0x0004480001ac7983 */ /* 0x004ea80000300800 */
[----:B------:R-:W2:Y:S04]  /*11970*/  LDL.LU R173, [R1+0x44c] ;  /* 0x00044c0001ad7983 */ /* 0x000ea80000300800 */
[----:B------:R-:W2:Y:S04]  /*11980*/  LDL.LU R182, [R1+0x48] ;  /* 0x0000480001b67983 */ /* 0x000ea80000300800 */
[----:B------:R-:W2:Y:S04]  /*11990*/  LDL.LU R183, [R1+0x4c] ;  /* 0x00004c0001b77983 */ /* 0x000ea80000300800 */
[----:B------:R-:W2:Y:S01]  /*119a0*/  LDL.LU.64 R180, [R1+0x5e0] ;  /* 0x0005e00001b47983 */ /* 0x000ea20000300a00 */
[----:B------:R-:W-:-:S02]  /*119b0*/  PRMT R216, R205, 0x9910, RZ ;  /* 0x00009910cdd87816 */ /* 0x000fc400000000ff */
[----:B------:R-:W-:Y:S01]  /*119c0*/  ISETP.LT.AND P1, PT, R3, UR14, !P1 ;  /* 0x0000000e03007c0c */ /* 0x000fe2000cf21270 */
[----:B------:R-:W2:Y:S01]  /*119d0*/  LDL.LU.64 R178, [R1+0x5d8] ;  /* 0x0005d80001b27983 */ /* 0x000ea20000300a00 */
[----:B------:R-:W-:Y:S01]  /*119e0*/  ISETP.LT.AND P3, PT, R2, UR16, !P2 ;  /* 0x0000001002007c0c */ /* 0x000fe2000d761270 */
[----:B------:R-:W-:Y:S01]  /*119f0*/  IMAD.MOV.U32 R205, RZ, RZ, R216 ;  /* 0x000000ffffcd7224 */ /* 0x000fe200078e00d8 */
[----:B------:R-:W0:Y:S04]  /*11a00*/  LDCU UR14, c[0x0][0x398] ;  /* 0x00007300ff0e77ac */ /* 0x000e280008000800 */
[----:B------:R-:W-:Y:S01]  /*11a10*/  SHF.R.S32.HI R205, RZ, 0x8, R205 ;  /* 0x00000008ffcd7819 */ /* 0x000fe200000114cd */
[----:B------:R-:W-:Y:S01]  /*11a20*/  VIADD R204, R0, 0x15 ;  /* 0x0000001500cc7836 */ /* 0x000fe20000000000 */
[----:B------:R-:W0:Y:S03]  /*11a30*/  LDCU UR16, c[0x0][0x398] ;  /* 0x00007300ff1077ac */ /* 0x000e260008000800 */
[----:B-----5:R5:W-:Y:S01]  /*11a40*/  @P1 STG.E.U8 desc[UR24][R176.64], R217 ;  /* 0x000000d9b0001986 */ /* 0x020be2000c101118 */
[----:B------:R-:W-:Y:S01]  /*11a50*/  ISETP.GE.AND P6, PT, R204, UR8, PT ;  /* 0x00000008cc007c0c */ /* 0x000fe2000bfc6270 */
[----:B------:R-:W-:Y:S01]  /*11a60*/  VIADD R216, R218, UR60 ;  /* 0x0000003cdad87c36 */ /* 0x000fe20008000000 */
[----:B------:R-:W-:Y:S01]  /*11a70*/  SHF.R.S32.HI R204, RZ, 0x1f, R218 ;  /* 0x0000001fffcc7819 */ /* 0x000fe200000114da */
[----:B------:R-:W-:Y:S01]  /*11a80*/  VIADD R252, R0, 0x16 ;  /* 0x0000001600fc7836 */ /* 0x000fe20000000000 */
[----:B------:R-:W-:Y:S01]  /*11a90*/  IADD3 R220, P1, PT, R218, R197, RZ ;  /* 0x000000c5dadc7210 */ /* 0x000fe20007f3e0ff */
[----:B------:R-:W0:Y:S01]  /*11aa0*/  LDCU UR8, c[0x0][0x398] ;  /* 0x00007300ff0877ac */ /* 0x000e220008000800 */
[----:B-----5:R-:W5:Y:S03]  /*11ab0*/  LDL.LU.64 R176, [R1+0x5b0] ;  /* 0x0005b00001b07983 */ /* 0x020f660000300a00 */
[----:B------:R-:W-:Y:S01]  /*11ac0*/  IMAD.X R221, R204, 0x1, R196, P1 ;  /* 0x00000001ccdd7824 */ /* 0x000fe200008e06c4 */
[----:B------:R-:W-:-:S05]  /*11ad0*/  IADD3 R218, P1, PT, R218, R198, RZ ;  /* 0x000000c6dada7210 */ /* 0x000fca0007f3e0ff */
[----:B------:R-:W-:Y:S01]  /*11ae0*/  IMAD.X R219, R204, 0x1, R199, P1 ;  /* 0x00000001ccdb7824 */ /* 0x000fe200008e06c7 */
[----:B------:R-:W-:Y:S02]  /*11af0*/  IADD3 R204, P1, PT, R216, R197, RZ ;  /* 0x000000c5d8cc7210 */ /* 0x000fe40007f3e0ff */
[----:B-1----:R-:W-:Y:S01]  /*11b00*/  ISETP.LT.AND P2, PT, R3, UR12, !P2 ;  /* 0x0000000c03007c0c */ /* 0x002fe2000d741270 */
[----:B------:R-:W1:Y:S01]  /*11b10*/  LDCU UR12, c[0x0][0x398] ;  /* 0x00007300ff0c77ac */ /* 0x000e620008000800 */
[----:B---3--:R3:W-:Y:S04]  /*11b20*/  @P3 STG.E.U8 desc[UR24][R174.64], R205 ;  /* 0x000000cdae003986 */ /* 0x0087e8000c101118 */
[----:B---3--:R-:W3:Y:S01]  /*11b30*/  LDL.LU.64 R174, [R1+0x5a8] ;  /* 0x0005a80001ae7983 */ /* 0x008ee20000300a00 */
[----:B------:R-:W-:-:S02]  /*11b40*/  PRMT R205, R217, 0x9910, RZ ;  /* 0x00009910d9cd7816 */ /* 0x000fc400000000ff */
[----:B------:R-:W-:-:S03]  /*11b50*/  SHF.R.S32.HI R217, RZ, 0x1f, R216 ;  /* 0x0000001fffd97819 */ /* 0x000fc600000114d8 */
[----:B------:R-:W-:Y:S02]  /*11b60*/  IMAD.MOV.U32 R4, RZ, RZ, R205 ;  /* 0x000000ffff047224 */ /* 0x000fe400078e00cd */
[----:B------:R-:W-:Y:S01]  /*11b70*/  IMAD.X R205, R217, 0x1, R196, P1 ;  /* 0x00000001d9cd7824 */ /* 0x000fe200008e06c4 */
[----:B----4-:R-:W-:Y:S01]  /*11b80*/  ISETP.GE.AND P1, PT, R252, UR4, PT ;  /* 0x00000004fc007c0c */ /* 0x010fe2000bf26270 */
[----:B------:R-:W4:Y:S01]  /*11b90*/  LDCU UR4, c[0x0][0x39c] ;  /* 0x00007380ff0477ac */ /* 0x000f220008000800 */
[----:B------:R-:W-:Y:S02]  /*11ba0*/  SHF.R.S32.HI R252, RZ, 0x8, R4 ;  /* 0x00000008fffc7819 */ /* 0x000fe40000011404 */
[----:B--2---:R-:W-:Y:S02]  /*11bb0*/  F2FP.SATFINITE.E4M3.F32.PACK_AB_MERGE_C R6, R173, R172, RZ ;  /* 0x000000acad06723e */ /* 0x004fe400048070ff */
[----:B------:R-:W2:Y:S04]  /*11bc0*/  LDL.LU R172, [R1+0x450] ;  /* 0x0004500001ac7983 */ /* 0x000ea80000300800 */
[----:B------:R-:W2:Y:S01]  /*11bd0*/  LDL.LU R173, [R1+0x454] ;  /* 0x0004540001ad7983 */ /* 0x000ea20000300800 */
[----:B------:R-:W-:-:S03]  /*11be0*/  F2FP.SATFINITE.E4M3.F32.PACK_AB_MERGE_C R4, R183, R182, RZ ;  /* 0x000000b6b704723e */ /* 0x000fc600048070ff */
[----:B------:R-:W4:Y:S04]  /*11bf0*/  LDL.LU R182, [R1+0x50] ;  /* 0x0000500001b67983 */ /* 0x000f280000300800 */
[----:B------:R-:W4:Y:S04]  /*11c00*/  LDL.LU R183, [R1+0x54] ;  /* 0x0000540001b77983 */ /* 0x000f280000300800 */
[----:B------:R0:W-:Y:S04]  /*11c10*/  @P2 STG.E.U8 desc[UR24][R180.64], R252 ;  /* 0x000000fcb4002986 */ /* 0x0001e8000c101118 */
[----:B0-----:R-:W4:Y:S04]  /*11c20*/  LDL.LU R180, [R1+0x458] ;  /* 0x0004580001b47983 */ /* 0x001f280000300800 */
[----:B------:R-:W4:Y:S01]  /*11c30*/  LDL.LU R181, [R1+0x45c] ;  /* 0x00045c0001b57983 */ /* 0x000f220000300800 */
[----:B------:R-:W-:Y:S01]  /*11c40*/  ISETP.LT.AND P3, PT, R2, UR8, !P5 ;  /* 0x0000000802007c0c */ /* 0x000fe2000ef61270 */
[----:B------:R-:W0:Y:S01]  /*11c50*/  LDCU UR8, c[0x0][0x398] ;  /* 0x00007300ff0877ac */ /* 0x000e220008000800 */
[----:B------:R-:W-:-:S02]  /*11c60*/  ISETP.LT.AND P5, PT, R3, UR14, !P5 ;  /* 0x0000000e03007c0c */ /* 0x000fc4000efa1270 */
[----:B------:R-:W-:Y:S02]  /*11c70*/  ISETP.LT.AND P2, PT, R2, UR16, !P0 ;  /* 0x0000001002007c0c */ /* 0x000fe4000c741270 */
[----:B------:R-:W-:Y:S01]  /*11c80*/  PRMT R5, R6, 0x9910, RZ ;  /* 0x0000991006057816 */ /* 0x000fe200000000ff */
[----:B------:R-:W-:Y:S01]  /*11c90*/  VIADD R252, R0, 0x17 ;  /* 0x0000001700fc7836 */ /* 0x000fe20000000000 */
[----:B------:R-:W2:Y:S02]  /*11ca0*/  LDCU UR14, c[0x0][0x398] ;  /* 0x00007300ff0e77ac */ /* 0x000ea40008000800 */
[----:B------:R-:W-:-:S03]  /*11cb0*/  SHF.R.S32.HI R5, RZ, 0x8, R5 ;  /* 0x00000008ff057819 */ /* 0x000fc60000011405 */
[----:B------:R-:W-:Y:S01]  /*11cc0*/  @P3 STG.E.U8 desc[UR24][R178.64], R6 ;  /* 0x00000006b2003986 */ /* 0x000fe2000c101118 */
[----:B------:R-:W-:Y:S01]  /*11cd0*/  ISETP.GE.AND P3, PT, R252, UR11, PT ;  /* 0x0000000bfc007c0c */ /* 0x000fe2000bf66270 */
[----:B------:R-:W0:Y:S02]  /*11ce0*/  LDCU UR11, c[0x0][0x398] ;  /* 0x00007300ff0b77ac */ /* 0x000e240008000800 */
[----:B-----5:R5:W-:Y:S01]  /*11cf0*/  @P5 STG.E.U8 desc[UR24][R176.64], R4 ;  /* 0x00000004b0005986 */ /* 0x020be2000c101118 */
[C---:B-1----:R-:W-:Y:S01]  /*11d00*/  ISETP.LT.AND P0, PT, R3.reuse, UR12, !P0 ;  /* 0x0000000c03007c0c */ /* 0x042fe2000c701270 */
[----:B------:R-:W-:Y:S01]  /*11d10*/  VIADD R252, R0, 0x18 ;  /* 0x0000001800fc7836 */ /* 0x000fe20000000000 */
[----:B0-----:R-:W-:Y:S01]  /*11d20*/  ISETP.LT.AND P5, PT, R2, UR8, !P4 ;  /* 0x0000000802007c0c */ /* 0x001fe2000e7a1270 */
[----:B------:R-:W0:Y:S01]  /*11d30*/  LDCU UR12, c[0x0][0x398] ;  /* 0x00007300ff0c77ac */ /* 0x000e220008000800 */
[----:B------:R-:W1:Y:S01]  /*11d40*/  LDCU UR8, c[0x0][0x39c] ;  /* 0x00007380ff0877ac */ /* 0x000e620008000800 */
[----:B-----5:R-:W-:Y:S01]  /*11d50*/  PRMT R4, R4, 0x9910, RZ ;  /* 0x0000991004047816 */ /* 0x020fe200000000ff */
[----:B------:R-:W5:Y:S01]  /*11d60*/  LDCU UR16, c[0x0][0x398] ;  /* 0x00007300ff1077ac */ /* 0x000f620008000800 */
[----:B------:R-:W-:Y:S01]  /*11d70*/  ISETP.LT.AND P4, PT, R3, UR11, !P4 ;  /* 0x0000000b03007c0c */ /* 0x000fe2000e781270 */
[----:B------:R-:W0:Y:S01]  /*11d80*/  LDCU UR11, c[0x0][0x398] ;  /* 0x00007300ff0b77ac */ /* 0x000e220008000800 */
[----:B---3--:R3:W-:Y:S04]  /*11d90*/  @P2 STG.E.U8 desc[UR24][R174.64], R5 ;  /* 0x00000005ae002986 */ /* 0x0087e8000c101118 */
[----:B---3--:R-:W3:Y:S04]  /*11da0*/  LDL.LU R174, [R1+0x58] ;  /* 0x0000580001ae7983 */ /* 0x008ee80000300800 */
[----:B------:R-:W3:Y:S01]  /*11db0*/  LDL.LU R175, [R1+0x5c] ;  /* 0x00005c0001af7983 */ /* 0x000ee20000300800 */
[----:B------:R-:W-:-:S05]  /*11dc0*/  IMAD.MOV.U32 R5, RZ, RZ, R4 ;  /* 0x000000ffff057224 */ /* 0x000fca00078e0004 */
[----:B------:R-:W-:-:S05]  /*11dd0*/  SHF.R.S32.HI R5, RZ, 0x8, R5 ;  /* 0x00000008ff057819 */ /* 0x000fca0000011405 */
[----:B------:R0:W-:Y:S01]  /*11de0*/  @P0 STG.E.U8 desc[UR24][R250.64], R5 ;  /* 0x00000005fa000986 */ /* 0x0001e2000c101118 */
[----:B--2---:R-:W-:-:S03]  /*11df0*/  F2FP.SATFINITE.E4M3.F32.PACK_AB_MERGE_C R4, R173, R172, RZ ;  /* 0x000000acad04723e */ /* 0x004fc600048070ff */
[----:B------:R-:W2:Y:S04]  /*11e00*/  LDL.LU.64 R172, [R1+0x5a0] ;  /* 0x0005a00001ac7983 */ /* 0x000ea80000300a00 */
[----:B------:R4:W-:Y:S01]  /*11e10*/  @P5 STG.E.U8 desc[UR24][R248.64], R4 ;  /* 0x00000004f8005986 */ /* 0x0009e2000c101118 */
[----:B------:R-:W-:Y:S01]  /*11e20*/  ISETP.LT.AND P5, PT, R2, UR14, !P6 ;  /* 0x0000000e02007c0c */ /* 0x000fe2000f7a1270 */
[----:B------:R-:W1:Y:S01]  /*11e30*/  LDCU UR14, c[0x0][0x398] ;  /* 0x00007300ff0e77ac */ /* 0x000e620008000800 */
[----:B0-----:R-:W-:Y:S01]  /*11e40*/  PRMT R250, R4, 0x9910, RZ ;  /* 0x0000991004fa7816 */ /* 0x001fe200000000ff */
[----:B------:R-:W2:Y:S04]  /*11e50*/  LDL.LU.64 R178, [R1+0x5f0] ;  /* 0x0005f00001b27983 */ /* 0x000ea80000300a00 */
[----:B------:R-:W2:Y:S01]  /*11e60*/  LDL.LU.64 R176, [R1+0x5e8] ;  /* 0x0005e80001b07983 */ /* 0x000ea20000300a00 */
[----:B----4-:R-:W-:-:S05]  /*11e70*/  F2FP.SATFINITE.E4M3.F32.PACK_AB_MERGE_C R249, R183, R182, RZ ;  /* 0x000000b6b7f9723e */ /* 0x010fca00048070ff */
[----:B------:R0:W-:Y:S02]  /*11e80*/  @P4 STG.E.U8 desc[UR24][R246.64], R249 ;  /* 0x000000f9f6004986 */ /* 0x0001e4000c101118 */
[----:B0-----:R-:W-:-:S05]  /*11e90*/  SHF.R.S32.HI R246, RZ, 0x8, R250 ;  /* 0x00000008fff67819 */ /* 0x001fca00000114fa */
[----:B------:R0:W-:Y:S02]  /*11ea0*/  @P5 STG.E.U8 desc[UR24][R244.64], R246 ;  /* 0x000000f6f4005986 */ /* 0x0001e4000c101118 */
[----:B0-----:R-:W-:Y:S02]  /*11eb0*/  F2FP.SATFINITE.E4M3.F32.PACK_AB_MERGE_C R245, R181, R180, RZ ;  /* 0x000000b4b5f5723e */ /* 0x001fe400048070ff */
[----:B------:R-:W4:Y:S04]  /*11ec0*/  LDL.LU R180, [R1+0x460] ;  /* 0x0004600001b47983 */ /* 0x000f280000300800 */
[----:B------:R-:W4:Y:S01]  /*11ed0*/  LDL.LU R181, [R1+0x464] ;  /* 0x0004640001b57983 */ /* 0x000f220000300800 */
[----:B------:R-:W-:Y:S01]  /*11ee0*/  ISETP.GE.AND P2, PT, R252, UR6, PT ;  /* 0x00000006fc007c0c */ /* 0x000fe2000bf46270 */
[----:B------:R-:W0:Y:S01]  /*11ef0*/  LDCU UR6, c[0x0][0x398] ;  /* 0x00007300ff0677ac */ /* 0x000e220008000800 */
[----:B------:R-:W-:Y:S01]  /*11f00*/  PRMT R249, R249, 0x9910, RZ ;  /* 0x00009910f9f97816 */ /* 0x000fe200000000ff */
[----:B------:R-:W-:Y:S01]  /*11f10*/  VIADD R252, R0, 0x19 ;  /* 0x0000001900fc7836 */ /* 0x000fe20000000000 */
[----:B------:R-:W-:Y:S01]  /*11f20*/  ISETP.LT.AND P5, PT, R2, UR11, !P1 ;  /* 0x0000000b02007c0c */ /* 0x000fe2000cfa1270 */
[----:B------:R-:W1:Y:S02]  /*11f30*/  LDCU UR11, c[0x0][0x398] ;  /* 0x00007300ff0b77ac */ /* 0x000e640008000800 */
[----:B------:R-:W-:Y:S01]  /*11f40*/  IMAD.MOV.U32 R244, RZ, RZ, R249 ;  /* 0x000000fffff47224 */ /* 0x000fe200078e00f9 */
[C---:B------:R-:W-:Y:S01]  /*11f50*/  ISETP.LT.AND P1, PT, R3.reuse, UR12, !P1 ;  /* 0x0000000c03007c0c */ /* 0x040fe2000cf21270 */
[----:B------:R-:W1:Y:S01]  /*11f60*/  LDCU UR12, c[0x0][0x398] ;  /* 0x00007300ff0c77ac */ /* 0x000e620008000800 */
[----:B0-----:R-:W-:Y:S01]  /*11f70*/  ISETP.LT.AND P6, PT, R3, UR6, !P6 ;  /* 0x0000000603007c0c */ /* 0x001fe2000f7c1270 */
[----:B------:R-:W0:Y:S01]  /*11f80*/  LDCU UR6, c[0x0][0x39c] ;  /* 0x00007380ff0677ac */ /* 0x000e220008000800 */
[----:B------:R-:W-:-:S02]  /*11f90*/  SHF.R.S32.HI R244, RZ, 0x8, R244 ;  /* 0x00000008fff47819 */ /* 0x000fc400000114f4 */
[----:B------:R-:W-:Y:S01]  /*11fa0*/  ISETP.GE.AND P0, PT, R252, UR4, PT ;  /* 0x00000004fc007c0c */ /* 0x000fe2000bf06270 */
[----:B------:R-:W0:Y:S08]  /*11fb0*/  LDCU UR4, c[0x0][0x39c] ;  /* 0x00007380ff0477ac */ /* 0x000e300008000800 */
[----:B------:R0:W-:Y:S01]  /*11fc0*/  @P6 STG.E.U8 desc[UR24][R214.64], R244 ;  /* 0x000000f4d6006986 */ /* 0x0001e2000c101118 */
[----:B-1----:R-:W-:Y:S01]  /*11fd0*/  ISETP.LT.AND P6, PT, R2, UR14, !P3 ;  /* 0x0000000e02007c0c */ /* 0x002fe2000dfc1270 */
[----:B------:R-:W1:Y:S02]  /*11fe0*/  LDCU UR14, c[0x0][0x398] ;  /* 0x00007300ff0e77ac */ /* 0x000e640008000800 */
[----:B------:R5:W-:Y:S01]  /*11ff0*/  @P5 STG.E.U8 desc[UR24][R212.64], R245 ;  /* 0x000000f5d4005986 */ /* 0x000be2000c101118 */
[----:B0-----:R-:W-:-:S05]  /*12000*/  PRMT R215, R245, 0x9910, RZ ;  /* 0x00009910f5d77816 */ /* 0x001fca00000000ff */
[----:B-----5:R-:W-:Y:S02]  /*12010*/  IMAD.MOV.U32 R212, RZ, RZ, R215 ;  /* 0x000000ffffd47224 */ /* 0x020fe400078e00d7 */
[----:B------:R-:W-:-:S05]  /*12020*/  VIADD R214, R0, 0x1b ;  /* 0x0000001b00d67836 */ /* 0x000fca0000000000 */
[----:B------:R-:W-:Y:S01]  /*12030*/  ISETP.GE.AND P5, PT, R214, UR4, PT ;  /* 0x00000004d6007c0c */ /* 0x000fe2000bfa6270 */
[----:B------:R-:W-:Y:S01]  /*12040*/  VIADD R248, R0, 0x1a ;  /* 0x0000001a00f87836 */ /* 0x000fe20000000000 */
[----:B---3--:R-:W-:Y:S01]  /*12050*/  F2FP.SATFINITE.E4M3.F32.PACK_AB_MERGE_C R246, R175, R174, RZ ;  /* 0x000000aeaff6723e */ /* 0x008fe200048070ff */
[----:B------:R-:W0:Y:S01]  /*12060*/  LDCU UR4, c[0x0][0x39c] ;  /* 0x00007380ff0477ac */ /* 0x000e220008000800 */
[----:B------:R-:W3:Y:S04]  /*12070*/  LDL.LU R174, [R1+0x60] ;  /* 0x0000600001ae7983 */ /* 0x000ee80000300800 */
[----:B------:R-:W3:Y:S04]  /*12080*/  LDL.LU R175, [R1+0x64] ;  /* 0x0000640001af7983 */ /* 0x000ee80000300800 */
[----:B------:R5:W-:Y:S04]  /*12090*/  @P1 STG.E.U8 desc[UR24][R202.64], R246 ;  /* 0x000000f6ca001986 */ /* 0x000be8000c101118 */
[----:B------:R-:W2:Y:S04]  /*120a0*/  LDL.LU R182, [R1+0x468] ;  /* 0x0004680001b67983 */ /* 0x000ea80000300800 */
[----:B------:R-:W2:Y:S01]  /*120b0*/  LDL.LU R183, [R1+0x46c] ;  /* 0x00046c0001b77983 */ /* 0x000ea20000300800 */
[----:B-----5:R-:W-:Y:S01]  /*120c0*/  SHF.R.S32.HI R203, RZ, 0x8, R212 ;  /* 0x00000008ffcb7819 */ /* 0x020fe200000114d4 */
[C---:B------:R-:W-:Y:S01]  /*120d0*/  VIADD R212, R216.reuse, UR60 ;  /* 0x0000003cd8d47c36 */ /* 0x040fe20008000000 */
[----:B------:R-:W-:-:S03]  /*120e0*/  IADD3 R202, P1, PT, R216, R198, RZ ;  /* 0x000000c6d8ca7210 */ /* 0x000fc60007f3e0ff */
[----:B------:R5:W-:Y:S02]  /*120f0*/  @P6 STG.E.U8 desc[UR24][R210.64], R203 ;  /* 0x000000cbd2006986 */ /* 0x000be4000c101118 */
[----:B-----5:R-:W-:Y:S01]  /*12100*/  IMAD.X R203, R217, 0x1, R199, P1 ;  /* 0x00000001d9cb7824 */ /* 0x020fe200008e06c7 */
[----:B------:R-:W-:Y:S02]  /*12110*/  SHF.R.S32.HI R210, RZ, 0x1f, R212 ;  /* 0x0000001fffd27819 */ /* 0x000fe400000114d4 */
[----:B------:R-:W-:Y:S01]  /*12120*/  IADD3 R214, P1, PT, R212, R197, RZ ;  /* 0x000000c5d4d67210 */ /* 0x000fe20007f3e0ff */
[----:B------:R-:W-:-:S04]  /*12130*/  VIADD R211, R0, 0x1c ;  /* 0x0000001c00d37836 */ /* 0x000fc80000000000 */
[----:B------:R-:W-:Y:S01]  /*12140*/  IMAD.X R215, R210, 0x1, R196, P1 ;  /* 0x00000001d2d77824 */ /* 0x000fe200008e06c4 */
[----:B------:R-:W-:-:S05]  /*12150*/  IADD3 R216, P1, PT, R212, R198, RZ ;  /* 0x000000c6d4d87210 */ /* 0x000fca0007f3e0ff */
[----:B------:R-:W-:Y:S01]  /*12160*/  IMAD.X R217, R210, 0x1, R199, P1 ;  /* 0x00000001d2d97824 */ /* 0x000fe200008e06c7 */
[----:B------:R-:W-:Y:S01]  /*12170*/  ISETP.GE.AND P1, PT, R211, UR6, PT ;  /* 0x00000006d3007c0c */ /* 0x000fe2000bf26270 */
[----:B------:R-:W5:Y:S01]  /*12180*/  LDCU UR6, c[0x0][0x39c] ;  /* 0x00007380ff0677ac */ /* 0x000f620008000800 */
[----:B----4-:R-:W-:Y:S02]  /*12190*/  F2FP.SATFINITE.E4M3.F32.PACK_AB_MERGE_C R211, R181, R180, RZ ;  /* 0x000000b4b5d3723e */ /* 0x010fe400048070ff */
[----:B------:R-:W4:Y:S04]  /*121a0*/  LDL.LU R180, [R1+0x68] ;  /* 0x0000680001b47983 */ /* 0x000f280000300800 */
[----:B------:R-:W4:Y:S01]  /*121b0*/  LDL.LU R181, [R1+0x6c] ;  /* 0x00006c0001b57983 */ /* 0x000f220000300800 */
[----:B------:R-:W-:Y:S01]  /*121c0*/  ISETP.LT.AND P3, PT, R3, UR11, !P3 ;  /* 0x0000000b03007c0c */ /* 0x000fe2000df61270 */
[----:B------:R-:W0:Y:S01]  /*121d0*/  LDCU UR11, c[0x0][0x39c] ;  /* 0x00007380ff0b77ac */ /* 0x000e220008000800 */
[----:B------:R-:W-:-:S02]  /*121e0*/  ISETP.LT.AND P6, PT, R2, UR12, !P2 ;  /* 0x0000000c02007c0c */ /* 0x000fc4000d7c1270 */
[----:B------:R-:W-:Y:S01]  /*121f0*/  PRMT R213, R246, 0x9910, RZ ;  /* 0x00009910f6d57816 */ /* 0x000fe200000000ff */
[----:B------:R-:W0:Y:S01]  /*12200*/  LDCU UR12, c[0x0][0x398] ;  /* 0x00007300ff0c77ac */ /* 0x000e220008000800 */
[----:B-1----:R-:W-:Y:S02]  /*12210*/  ISETP.LT.AND P2, PT, R3, UR14, !P2 ;  /* 0x0000000e03007c0c */ /* 0x002fe4000d741270 */
[----:B------:R-:W-:Y:S01]  /*12220*/  SHF.R.S32.HI R210, RZ, 0x8, R213 ;  /* 0x00000008ffd27819 */ /* 0x000fe200000114d5 */
[----:B------:R-:W1:Y:S01]  /*12230*/  LDCU UR14, c[0x0][0x398] ;  /* 0x00007300ff0e77ac */ /* 0x000e620008000800 */
[----:B------:R-:W-:Y:S02]  /*12240*/  ISETP.GE.AND P4, PT, R248, UR8, PT ;  /* 0x00000008f8007c0c */ /* 0x000fe4000bf86270 */
[----:B------:R-:W-:Y:S01]  /*12250*/  PRMT R213, R211, 0x9910, RZ ;  /* 0x00009910d3d57816 */ /* 0x000fe200000000ff */
[----:B------:R-:W0:Y:S01]  /*12260*/  LDCU UR8, c[0x0][0x39c] ;  /* 0x00007380ff0877ac */ /* 0x000e220008000800 */
[----:B------:R-:W-:Y:S01]  /*12270*/  @P3 STG.E.U8 desc[UR24][R242.64], R210 ;  /* 0x000000d2f2003986 */ /* 0x000fe2000c101118 */
[----:B------:R-:W-:Y:S01]  /*12280*/  ISETP.LT.AND P3, PT, R2, UR16, !P0 ;  /* 0x0000001002007c0c */ /* 0x000fe2000c761270 */
[----:B------:R-:W0:Y:S02]  /*12290*/  LDCU UR16, c[0x0][0x398] ;  /* 0x00007300ff1077ac */ /* 0x000e240008000800 */
[----:B------:R1:W-:Y:S02]  /*122a0*/  @P6 STG.E.U8 desc[UR24][R240.64], R211 ;  /* 0x000000d3f0006986 */ /* 0x0003e4000c101118 */
[----:B-1----:R-:W-:-:S02]  /*122b0*/  IMAD.MOV.U32 R211, RZ, RZ, R213 ;  /* 0x000000ffffd37224 */ /* 0x002fc400078e00d5 */
[----:B------:R-:W-:-:S05]  /*122c0*/  VIADD R210, R0, 0x1d ;  /* 0x0000001d00d27836 */ /* 0x000fca0000000000 */
[----:B0-----:R-:W-:Y:S01]  /*122d0*/  ISETP.GE.AND P6, PT, R210, UR8, PT ;  /* 0x00000008d2007c0c */ /* 0x001fe2000bfc6270 */
[----:B------:R-:W-:Y:S01]  /*122e0*/  VIADD R210, R212, UR60 ;  /* 0x0000003cd4d27c36 */ /* 0x000fe20008000000 */
[----:B------:R-:W0:Y:S03]  /*122f0*/  LDCU UR8, c[0x0][0x398] ;  /* 0x00007300ff0877ac */ /* 0x000e260008000800 */
[----:B------:R-:W-:Y:S02]  /*12300*/  VIADD R240, R210, UR60 ;  /* 0x0000003cd2f07c36 */ /* 0x000fe40008000000 */
[----:B------:R-:W-:-:S03]  /*12310*/  VIADD R242, R0, 0x1e ;  /* 0x0000001e00f27836 */ /* 0x000fc60000000000 */
[----:B------:R-:W-:Y:S02]  /*12320*/  SHF.R.S32.HI R241, RZ, 0x1f, R240 ;  /* 0x0000001ffff17819 */ /* 0x000fe400000114f0 */
[----:B---3--:R-:W-:Y:S02]  /*12330*/  F2FP.SATFINITE.E4M3.F32.PACK_AB_MERGE_C R244, R175, R174, RZ ;  /* 0x000000aeaff4723e */ /* 0x008fe400048070ff */
[----:B------:R-:W3:Y:S04]  /*12340*/  LDL.LU.64 R174, [R1+0x5d0] ;  /* 0x0005d00001ae7983 */ /* 0x000ee80000300a00 */
[----:B------:R1:W-:Y:S02]  /*12350*/  @P2 STG.E.U8 desc[UR24][R208.64], R244 ;  /* 0x000000f4d0002986 */ /* 0x0003e4000c101118 */
[----:B-1----:R-:W-:-:S05]  /*12360*/  SHF.R.S32.HI R209, RZ, 0x8, R211 ;  /* 0x00000008ffd17819 */ /* 0x002fca00000114d3 */
[----:B--2---:R1:W-:Y:S01]  /*12370*/  @P3 STG.E.U8 desc[UR24][R172.64], R209 ;  /* 0x000000d1ac003986 */ /* 0x0043e2000c101118 */
[----:B------:R-:W-:Y:S02]  /*12380*/  SHF.R.S32.HI R208, RZ, 0x1f, R210 ;  /* 0x0000001fffd07819 */ /* 0x000fe400000114d2 */
[----:B------:R-:W-:Y:S01]  /*12390*/  IADD3 R212, P2, PT, R210, R197, RZ ;  /* 0x000000c5d2d47210 */ /* 0x000fe20007f5e0ff */
[----:B-1----:R-:W2:Y:S04]  /*123a0*/  LDL.LU.64 R172, [R1+0x5c8] ;  /* 0x0005c80001ac7983 */ /* 0x002ea80000300a00 */
[----:B------:R-:W5:Y:S04]  /*123b0*/  LDL.LU R186, [R1+0x470] ;  /* 0x0004700001ba7983 */ /* 0x000f680000300800 */
[----:B------:R-:W5:Y:S04]  /*123c0*/  LDL.LU R187, [R1+0x474] ;  /* 0x0004740001bb7983 */ /* 0x000f680000300800 */
[----:B------:R-:W5:Y:S01]  /*123d0*/  LDL.LU R184, [R1+0x70] ;  /* 0x0000700001b87983 */ /* 0x000f620000300800 */
[----:B------:R-:W-:-:S03]  /*123e0*/  IMAD.X R213, R208, 0x1, R196, P2 ;  /* 0x00000001d0d57824 */ /* 0x000fc600010e06c4 */
[----:B------:R-:W5:Y:S01]  /*123f0*/  LDL.LU R185, [R1+0x74] ;  /* 0x0000740001b97983 */ /* 0x000f620000300800 */
[----:B------:R-:W-:Y:S02]  /*12400*/  IADD3 R210, P2, PT, R210, R198, RZ ;  /* 0x000000c6d2d27210 */ /* 0x000fe40007f5e0ff */
[----:B------:R-:W-:Y:S02]  /*12410*/  F2FP.SATFINITE.E4M3.F32.PACK_AB_MERGE_C R243, R183, R182, RZ ;  /* 0x000000b6b7f3723e */ /* 0x000fe400048070ff */
[----:B------:R-:W5:Y:S01]  /*12420*/  LDL.LU R182, [R1+0x478] ;  /* 0x0004780001b67983 */ /* 0x000f620000300800 */
[----:B------:R-:W-:Y:S01]  /*12430*/  IMAD.X R211, R208, 0x1, R199, P2 ;  /* 0x00000001d0d37824 */ /* 0x000fe200010e06c7 */
[----:B------:R-:W-:Y:S02]  /*12440*/  IADD3 R208, P2, PT, R240, R197, RZ ;  /* 0x000000c5f0d07210 */ /* 0x000fe40007f5e0ff */
[----:B------:R-:W5:Y:S01]  /*12450*/  LDL.LU R183, [R1+0x47c] ;  /* 0x00047c0001b77983 */ /* 0x000f620000300800 */
[----:B------:R-:W-:-:S02]  /*12460*/  PRMT R244, R244, 0x9910, RZ ;  /* 0x00009910f4f47816 */ /* 0x000fc400000000ff */
[----:B------:R-:W-:Y:S01]  /*12470*/  IMAD.X R209, R241, 0x1, R196, P2 ;  /* 0x00000001f1d17824 */ /* 0x000fe200010e06c4 */
[----:B------:R-:W-:Y:S01]  /*12480*/  ISETP.GE.AND P2, PT, R242, UR4, PT ;  /* 0x00000004f2007c0c */ /* 0x000fe2000bf46270 */
[----:B------:R-:W1:Y:S01]  /*12490*/  LDCU UR4, c[0x0][0x39c] ;  /* 0x00007380ff0477ac */ /* 0x000e620008000800 */
[----:B------:R-:W-:Y:S02]  /*124a0*/  SHF.R.S32.HI R242, RZ, 0x8, R244 ;  /* 0x00000008fff27819 */ /* 0x000fe400000114f4 */
[----:B----4-:R-:W-:Y:S02]  /*124b0*/  F2FP.SATFINITE.E4M3.F32.PACK_AB_MERGE_C R244, R181, R180, RZ ;  /* 0x000000b4b5f4723e */ /* 0x010fe400048070ff */
[----:B------:R-:W4:Y:S04]  /*124c0*/  LDL.LU R180, [R1+0x78] ;  /* 0x0000780001b47983 */ /* 0x000f280000300800 */
[----:B------:R-:W4:Y:S01]  /*124d0*/  LDL.LU R181, [R1+0x7c] ;  /* 0x00007c0001b57983 */ /* 0x000f220000300800 */
[C---:B------:R-:W-:Y:S01]  /*124e0*/  ISETP.LT.AND P0, PT, R3.reuse, UR12, !P0 ;  /* 0x0000000c03007c0c */ /* 0x040fe2000c701270 */
[----:B------:R-:W1:Y:S01]  /*124f0*/  LDCU UR12, c[0x0][0x398] ;  /* 0x00007300ff0c77ac */ /* 0x000e620008000800 */
[----:B0-----:R-:W-:Y:S01]  /*12500*/  ISETP.LT.AND P3, PT, R2, UR8, !P4 ;  /* 0x0000000802007c0c */ /* 0x001fe2000e761270 */
[----:B------:R-:W0:Y:S01]  /*12510*/  LDCU UR8, c[0x0][0x398] ;  /* 0x00007300ff0877ac */ /* 0x000e220008000800 */
[----:B------:R-:W-:-:S02]  /*12520*/  ISETP.LT.AND P4, PT, R3, UR14, !P4 ;  /* 0x0000000e03007c0c */ /* 0x000fc4000e781270 */
[----:B------:R-:W-:Y:S01]  /*12530*/  PRMT R245, R243, 0x9910, RZ ;  /* 0x00009910f3f57816 */ /* 0x000fe200000000ff */
[----:B------:R-:W0:Y:S06]  /*12540*/  LDCU UR14, c[0x0][0x398] ;  /* 0x00007300ff0e77ac */ /* 0x000e2c0008000800 */
[----:B------:R0:W-:Y:S04]  /*12550*/  @P0 STG.E.U8 desc[UR24][R178.64], R242 ;  /* 0x000000f2b2000986 */ /* 0x0001e8000c101118 */
[----:B------:R1:W-:Y:S01]  /*12560*/  @P3 STG.E.U8 desc[UR24][R176.64], R243 ;  /* 0x000000f3b0003986 */ /* 0x0003e2000c101118 */
[----:B0-----:R-:W-:-:S03]  /*12570*/  VIADD R242, R0, 0x1f ;  /* 0x0000001f00f27836 */ /* 0x001fc60000000000 */
[----:B------:R-:W4:Y:S02]  /*12580*/  LDL.LU R178, [R1+0x488] ;  /* 0x0004880001b27983 */ /* 0x000f240000300800 */
[----:B------:R-:W-:Y:S01]  /*12590*/  ISETP.GE.AND P3, PT, R242, UR11, PT ;  /* 0x0000000bf2007c0c */ /* 0x000fe2000bf66270 */
[----:B------:R-:W0:Y:S01]  /*125a0*/  LDCU UR11, c[0x0][0x398] ;  /* 0x00007300ff0b77ac */ /* 0x000e220008000800 */
[C---:B------:R-:W-:Y:S01]  /*125b0*/  ISETP.LT.AND P0, PT, R2.reuse, UR16, !P5 ;  /* 0x0000001002007c0c */ /* 0x040fe2000ef01270 */
[----:B-1----:R-:W-:Y:S01]  /*125c0*/  IMAD.MOV.U32 R243, RZ, RZ, R245 ;  /* 0x000000fffff37224 */ /* 0x002fe200078e00f5 */
[C---:B------:R-:W-:Y:S01]  /*125d0*/  ISETP.LT.AND P5, PT, R3.reuse, UR12, !P5 ;  /* 0x0000000c03007c0c */ /* 0x040fe2000efa1270 */
[----:B------:R-:W4:Y:S04]  /*125e0*/  LDL.LU R179, [R1+0x48c] ;  /* 0x00048c0001b37983 */ /* 0x000f280000300800 */
[----:B---3--:R1:W-:Y:S01]  /*125f0*/  @P4 STG.E.U8 desc[UR24][R174.64], R244 ;  /* 0x000000f4ae004986 */ /* 0x0083e2000c101118 */
[----:B------:R-:W-:Y:S01]  /*12600*/  ISETP.LT.AND P4, PT, R2, UR8, !P1 ;  /* 0x0000000802007c0c */ /* 0x000fe2000cf81270 */
[----:B------:R-:W-:Y:S01]  /*12610*/  VIADD R242, R0, 0x20 ;  /* 0x0000002000f27836 */ /* 0x000fe20000000000 */
[----:B------:R-:W-:Y:S01]  /*12620*/  SHF.R.S32.HI R243, RZ, 0x8, R243 ;  /* 0x00000008fff37819 */ /* 0x000fe200000114f3 */
[----:B------:R-:W3:Y:S01]  /*12630*/  LDL.LU R176, [R1+0x88] ;  /* 0x0000880001b07983 */ /* 0x000ee20000300800 */
[----:B0-----:R-:W-:Y:S01]  /*12640*/  ISETP.LT.AND P1, PT, R3, UR11, !P1 ;  /* 0x0000000b03007c0c */ /* 0x001fe2000cf21270 */
[----:B------:R-:W0:Y:S02]  /*12650*/  LDCU UR11, c[0x0][0x398] ;  /* 0x00007300ff0b77ac */ /* 0x000e240008000800 */
[----:B------:R-:W3:Y:S01]  /*12660*/  LDL.LU R177, [R1+0x8c] ;  /* 0x00008c0001b17983 */ /* 0x000ee20000300800 */
[----:B------:R-:W0:Y:S01]  /*12670*/  LDCU UR12, c[0x0][0x398] ;  /* 0x00007300ff0c77ac */ /* 0x000e220008000800 */
[----:B-1----:R-:W-:-:S02]  /*12680*/  PRMT R244, R244, 0x9910, RZ ;  /* 0x00009910f4f47816 */ /* 0x002fc400000000ff */
[----:B------:R-:W3:Y:S01]  /*12690*/  LDL.LU R174, [R1+0x498] ;  /* 0x0004980001ae7983 */ /* 0x000ee20000300800 */
[----:B------:R-:W1:Y:S01]  /*126a0*/  LDCU UR8, c[0x0][0x39c] ;  /* 0x00007380ff0877ac */ /* 0x000e620008000800 */
[----:B------:R-:W-:Y:S02]  /*126b0*/  SHF.R.S32.HI R244, RZ, 0x8, R244 ;  /* 0x00000008fff47819 */ /* 0x000fe400000114f4 */
[----:B------:R-:W3:Y:S01]  /*126c0*/  LDL.LU R175, [R1+0x49c] ;  /* 0x00049c0001af7983 */ /* 0x000ee20000300800 */
[----:B------:R-:W0:Y:S03]  /*126d0*/  LDCU UR16, c[0x0][0x398] ;  /* 0x00007300ff1077ac */ /* 0x000e260008000800 */
[----:B--2---:R5:W-:Y:S04]  /*126e0*/  @P0 STG.E.U8 desc[UR24][R172.64], R243 ;  /* 0x000000f3ac000986 */ /* 0x004be8000c101118 */
[----:B------:R2:W-:Y:S01]  /*126f0*/  @P5 STG.E.U8 desc[UR24][R238.64], R244 ;  /* 0x000000f4ee005986 */ /* 0x0005e2000c101118 */
[----:B-----5:R-:W-:-:S03]  /*12700*/  F2FP.SATFINITE.E4M3.F32.PACK_AB_MERGE_C R243, R187, R186, RZ ;  /* 0x000000babbf3723e */ /* 0x020fc600048070ff */
[----:B------:R-:W5:Y:S04]  /*12710*/  LDL.LU R172, [R1+0x98] ;  /* 0x0000980001ac7983 */ /* 0x000f680000300800 */
[----:B------:R0:W-:Y:S01]  /*12720*/  @P4 STG.E.U8 desc[UR24][R236.64], R243 ;  /* 0x000000f3ec004986 */ /* 0x0001e2000c101118 */
[----:B------:R-:W-:Y:S01]  /*12730*/  ISETP.LT.AND P4, PT, R2, UR14, !P6 ;  /* 0x0000000e02007c0c */ /* 0x000fe2000f781270 */
[----:B------:R-:W1:Y:S01]  /*12740*/  LDCU UR14, c[0x0][0x398] ;  /* 0x00007300ff0e77ac */ /* 0x000e620008000800 */
[----:B--2---:R-:W-:Y:S01]  /*12750*/  PRMT R238, R243, 0x9910, RZ ;  /* 0x00009910f3ee7816 */ /* 0x004fe200000000ff */
[----:B------:R-:W5:Y:S01]  /*12760*/  LDL.LU R173, [R1+0x9c] ;  /* 0x00009c0001ad7983 */ /* 0x000f620000300800 */
[----:B0-----:R-:W-:-:S05]  /*12770*/  F2FP.SATFINITE.E4M3.F32.PACK_AB_MERGE_C R237, R185, R184, RZ ;  /* 0x000000b8b9ed723e */ /* 0x001fca00048070ff */
[----:B------:R0:W-:Y:S02]  /*12780*/  @P1 STG.E.U8 desc[UR24][R234.64], R237 ;  /* 0x000000edea001986 */ /* 0x0001e4000c101118 */
[----:B0-----:R-:W-:-:S05]  /*12790*/  SHF.R.S32.HI R234, RZ, 0x8, R238 ;  /* 0x00000008ffea7819 */ /* 0x001fca00000114ee */
[----:B------:R0:W-:Y:S02]  /*127a0*/  @P4 STG.E.U8 desc[UR24][R232.64], R234 ;  /* 0x000000eae8004986 */ /* 0x0001e4000c101118 */
[----:B0-----:R-:W-:Y:S02]  /*127b0*/  F2FP.SATFINITE.E4M3.F32.PACK_AB_MERGE_C R233, R183, R182, RZ ;  /* 0x000000b6b7e9723e */ /* 0x001fe400048070ff */
[----:B------:R-:W2:Y:S04]  /*127c0*/  LDL.LU R182, [R1+0x480] ;  /* 0x0004800001b67983 */ /* 0x000ea80000300800 */
[----:B------:R-:W2:Y:S01]  /*127d0*/  LDL.LU R183, [R1+0x484] ;  /* 0x0004840001b77983 */ /* 0x000ea20000300800 */
[----:B----4-:R-:W-:-:S03]  /*127e0*/  F2FP.SATFINITE.E4M3.F32.PACK_AB_MERGE_C R234, R181, R180, RZ ;  /* 0x000000b4b5ea723e */ /* 0x010fc600048070ff */
[----:B------:R-:W4:Y:S04]  /*127f0*/  LDL.LU R180, [R1+0x80] ;  /* 0x0000800001b47983 */ /* 0x000f280000300800 */
[----:B------:R-:W4:Y:S01]  /*12800*/  LDL.LU R181, [R1+0x84] ;  /* 0x0000840001b57983 */ /* 0x000f220000300800 */
[----:B------:R-:W-:Y:S01]  /*12810*/  ISETP.GE.AND P0, PT, R242, UR6, PT ;  /* 0x00000006f2007c0c */ /* 0x000fe2000bf06270 */
[----:B------:R-:W0:Y:S01]  /*12820*/  LDCU UR6, c[0x0][0x398] ;  /* 0x00007300ff0677ac */ /* 0x000e220008000800 */
[----:B------:R-:W-:Y:S01]  /*12830*/  PRMT R237, R237, 0x9910, RZ ;  /* 0x00009910eded7816 */ /* 0x000fe200000000ff */
[----:B------:R-:W-:Y:S01]  /*12840*/  VIADD R242, R0, 0x21 ;  /* 0x0000002100f27836 */ /* 0x000fe20000000000 */
[----:B------:R-:W-:Y:S01]  /*12850*/  ISETP.LT.AND P4, PT, R2, UR11, !P2 ;  /* 0x0000000b02007c0c */ /* 0x000fe2000d781270 */
[----:B------:R-:W-:-:S02]  /*12860*/  VIADD R236, R0, 0x22 ;  /* 0x0000002200ec7836 */ /* 0x000fc40000000000 */
[----:B------:R-:W-:Y:S01]  /*12870*/  IMAD.MOV.U32 R232, RZ, RZ, R237 ;  /* 0x000000ffffe87224 */ /* 0x000fe200078e00ed */
[----:B------:R-:W-:Y:S01]  /*12880*/  ISETP.GE.AND P5, PT, R242, UR4, PT ;  /* 0x00000004f2007c0c */ /* 0x000fe2000bfa6270 */
[----:B------:R-:W1:Y:S01]  /*12890*/  LDCU UR4, c[0x0][0x39c] ;  /* 0x00007380ff0477ac */ /* 0x000e620008000800 */
[C---:B0-----:R-:W-:Y:S01]  /*128a0*/  ISETP.LT.AND P6, PT, R3.reuse, UR6, !P6 ;  /* 0x0000000603007c0c */ /* 0x041fe2000f7c1270 */
[----:B------:R-:W0:Y:S01]  /*128b0*/  LDCU UR11, c[0x0][0x398] ;  /* 0x00007300ff0b77ac */ /* 0x000e220008000800 */
[----:B------:R-:W-:Y:S02]  /*128c0*/  SHF.R.S32.HI R232, RZ, 0x8, R232 ;  /* 0x00000008ffe87819 */ /* 0x000fe400000114e8 */
[----:B------:R-:W-:Y:S01]  /*128d0*/  ISETP.LT.AND P2, PT, R3, UR12, !P2 ;  /* 0x0000000c03007c0c */ /* 0x000fe2000d741270 */
[----:B------:R-:W0:Y:S01]  /*128e0*/  LDCU UR12, c[0x0][0x398] ;  /* 0x00007300ff0c77ac */ /* 0x000e220008000800 */
[----:B-1----:R-:W-:Y:S01]  /*128f0*/  ISETP.GE.AND P1, PT, R236, UR8, PT ;  /* 0x00000008ec007c0c */ /* 0x002fe2000bf26270 */
[----:B------:R-:W1:Y:S06]  /*12900*/  LDCU UR8, c[0x0][0x398] ;  /* 0x00007300ff0877ac */ /* 0x000e6c0008000800 */
[----:B------:R0:W-:Y:S01]  /*12910*/  @P6 STG.E.U8 desc[UR24][R230.64], R232 ;  /* 0x000000e8e6006986 */ /* 0x0001e2000c101118 */
[----:B------:R-:W-:Y:S01]  /*12920*/  ISETP.LT.AND P6, PT, R2, UR14, !P3 ;  /* 0x0000000e02007c0c */ /* 0x000fe2000dfc1270 */
[----:B------:R-:W1:Y:S02]  /*12930*/  LDCU UR14, c[0x0][0x398] ;  /* 0x00007300ff0e77ac */ /* 0x000e640008000800 */
[----:B------:R1:W-:Y:S01]  /*12940*/  @P4 STG.E.U8 desc[UR24][R206.64], R233 ;  /* 0x000000e9ce004986 */ /* 0x0003e2000c101118 */
[----:B------:R-:W2:Y:S01]  /*12950*/  LDCU UR6, c[0x0][0x39c] ;  /* 0x00007380ff0677ac */ /* 0x000ea20008000800 */
[----:B0-----:R-:W-:Y:S01]  /*12960*/  PRMT R231, R233, 0x9910, RZ ;  /* 0x00009910e9e77816 */ /* 0x001fe200000000ff */
[----:B------:R-:W-:-:S04]  /*12970*/  VIADD R230, R0, 0x23 ;  /* 0x0000002300e67836 */ /* 0x000fc80000000000 */
[----:B-1----:R-:W-:Y:S01]  /*12980*/  IMAD.MOV.U32 R206, RZ, RZ, R231 ;  /* 0x000000ffffce7224 */ /* 0x002fe200078e00e7 */
[----:B------:R0:W-:Y:S01]  /*12990*/  @P2 STG.E.U8 desc[UR24][R200.64], R234 ;  /* 0x000000eac8002986 */ /* 0x0001e2000c101118 */
[----:B------:R-:W-:Y:S01]  /*129a0*/  ISETP.GE.AND P4, PT, R230, UR4, PT ;  /* 0x00000004e6007c0c */ /* 0x000fe2000bf86270 */
[----:B------:R-:W-:Y:S01]  /*129b0*/  VIADD R230, R240, UR60 ;  /* 0x0000003cf0e67c36 */ /* 0x000fe20008000000 */
[----:B------:R-:W-:Y:S01]  /*129c0*/  ISETP.LT.AND P3, PT, R3, UR8, !P3 ;  /* 0x0000000803007c0c */ /* 0x000fe2000df61270 */
[----:B------:R-:W1:Y:S01]  /*129d0*/  LDCU UR4, c[0x0][0x39c] ;  /* 0x00007380ff0477ac */ /* 0x000e620008000800 */
[----:B------:R-:W-:Y:S01]  /*129e0*/  PRMT R232, R234, 0x9910, RZ ;  /* 0x00009910eae87816 */ /* 0x000fe200000000ff */
[----:B------:R-:W1:Y:S01]  /*129f0*/  LDCU UR8, c[0x0][0x39c] ;  /* 0x00007380ff0877ac */ /* 0x000e620008000800 */
[----:B0-----:R-:W-:Y:S02]  /*12a00*/  SHF.R.S32.HI R201, RZ, 0x8, R206 ;  /* 0x00000008ffc97819 */ /* 0x001fe400000114ce */
[----:B------:R-:W-:-:S03]  /*12a10*/  IADD3 R200, P2, PT, R240, R198, RZ ;  /* 0x000000c6f0c87210 */ /* 0x000fc60007f5e0ff */
[----:B------:R0:W-:Y:S02]  /*12a20*/  @P6 STG.E.U8 desc[UR24][R228.64], R201 ;  /* 0x000000c9e4006986 */ /* 0x0001e4000c101118 */
[----:B0-----:R-:W-:Y:S01]  /*12a30*/  IMAD.X R201, R241, 0x1, R199, P2 ;  /* 0x00000001f1c97824 */ /* 0x001fe200010e06c7 */
[----:B------:R-:W-:Y:S02]  /*12a40*/  SHF.R.S32.HI R228, RZ, 0x1f, R230 ;  /* 0x0000001fffe47819 */ /* 0x000fe400000114e6 */
[----:B------:R-:W-:-:S05]  /*12a50*/  IADD3 R206, P2, PT, R230, R197, RZ ;  /* 0x000000c5e6ce7210 */ /* 0x000fca0007f5e0ff */
[----:B------:R-:W-:Y:S01]  /*12a60*/  IMAD.X R207, R228, 0x1, R196, P2 ;  /* 0x00000001e4cf7824 */ /* 0x000fe200010e06c4 */
[----:B------:R-:W-:Y:S02]  /*12a70*/  ISETP.LT.AND P2, PT, R2, UR11, !P0 ;  /* 0x0000000b02007c0c */ /* 0x000fe4000c741270 */
[----:B------:R-:W-:Y:S02]  /*12a80*/  SHF.R.S32.HI R232, RZ, 0x8, R232 ;  /* 0x00000008ffe87819 */ /* 0x000fe400000114e8 */
[----:B--2---:R-:W-:Y:S01]  /*12a90*/  F2FP.SATFINITE.E4M3.F32.PACK_AB_MERGE_C R231, R183, R182, RZ ;  /* 0x000000b6b7e7723e */ /* 0x004fe200048070ff */
[----:B------:R-:W-:Y:S01]  /*12aa0*/  VIADD R229, R0, 0x24 ;  /* 0x0000002400e57836 */ /* 0x000fe20000000000 */
[----:B------:R-:W-:Y:S01]  /*12ab0*/  ISETP.LT.AND P0, PT, R3, UR12, !P0 ;  /* 0x0000000c03007c0c */ /* 0x000fe2000c701270 */
[----:B------:R0:W-:Y:S01]  /*12ac0*/  @P3 STG.E.U8 desc[UR24][R226.64], R232 ;  /* 0x000000e8e2003986 */ /* 0x0001e2000c101118 */
[----:B------:R-:W2:Y:S05]  /*12ad0*/  LDCU UR11, c[0x0][0x398] ;  /* 0x00007300ff0b77ac */ /* 0x000eaa0008000800 */
[----:B------:R4:W-:Y:S01]  /*12ae0*/  @P2 STG.E.U8 desc[UR24][R224.64], R231 ;  /* 0x000000e7e0002986 */ /* 0x0009e2000c101118 */
[----:B------:R-:W-:Y:S01]  /*12af0*/  ISETP.LT.AND P2, PT, R2, UR14, !P5 ;  /* 0x0000000e02007c0c */ /* 0x000fe2000ef41270 */
[----:B------:R-:W1:Y:S01]  /*12b00*/  LDCU UR12, c[0x0][0x398] ;  /* 0x00007300ff0c77ac */ /* 0x000e620008000800 */
[----:B------:R-:W-:Y:S01]  /*12b10*/  ISETP.GE.AND P6, PT, R229, UR6, PT ;  /* 0x00000006e5007c0c */ /* 0x000fe2000bfc6270 */
[----:B------:R-:W1:Y:S01]  /*12b20*/  LDCU UR6, c[0x0][0x398] ;  /* 0x00007300ff0677ac */ /* 0x000e620008000800 */
[----:B0-----:R-:W-:-:S02]  /*12b30*/  PRMT R226, R231, 0x9910, RZ ;  /* 0x00009910e7e27816 */ /* 0x001fc400000000ff */
[----:B----4-:R-:W-:Y:S01]  /*12b40*/  F2FP.SATFINITE.E4M3.F32.PACK_AB_MERGE_C R225, R181, R180, RZ ;  /* 0x000000b4b5e1723e */ /* 0x010fe200048070ff */
[----:B------:R-:W0:Y:S04]  /*12b50*/  LDCU UR14, c[0x0][0x398] ;  /* 0x00007300ff0e77ac */ /* 0x000e280008000800 */
[----:B------:R4:W-:Y:S02]  /*12b60*/  @P0 STG.E.U8 desc[UR24][R222.64], R225 ;  /* 0x000000e1de000986 */ /* 0x0009e4000c101118 */
[----:B----4-:R-:W-:-:S05]  /*12b70*/  SHF.R.S32.HI R222, RZ, 0x8, R226 ;  /* 0x00000008ffde7819 */ /* 0x010fca00000114e2 */
[----:B------:R4:W-:Y:S02]  /*12b80*/  @P2 STG.E.U8 desc[UR24][R220.64], R222 ;  /* 0x000000dedc002986 */ /* 0x0009e4000c101118 */
[----:B----4-:R-:W-:Y:S02]  /*12b90*/  F2FP.SATFINITE.E4M3.F32.PACK_AB_MERGE_C R221, R179, R178, RZ ;  /* 0x000000b2b3dd723e */ /* 0x010fe400048070ff */
[----:B------:R-:W4:Y:S01]  /*12ba0*/  LDL.LU R178, [R1+0x490] ;  /* 0x0004900001b27983 */ /* 0x000f220000300800 */
[----:B---3--:R-:W-:-:S03]  /*12bb0*/  F2FP.SATFINITE.E4M3.F32.PACK_AB_MERGE_C R222, R177, R176, RZ ;  /* 0x000000b0b1de723e */ /* 0x008fc600048070ff */
[----:B------:R-:W4:Y:S04]  /*12bc0*/  LDL.LU R179, [R1+0x494] ;  /* 0x0004940001b37983 */ /* 0x000f280000300800 */
[----:B------:R-:W3:Y:S04]  /*12bd0*/  LDL.LU R176, [R1+0x90] ;  /* 0x0000900001b07983 */ /* 0x000ee80000300800 */
[----:B------:R-:W3:Y:S01]  /*12be0*/  LDL.LU R177, [R1+0x94] ;  /* 0x0000940001b17983 */ /* 0x000ee20000300800 */
[----:B------:R-:W-:Y:S01]  /*12bf0*/  PRMT R225, R225, 0x9910, RZ ;  /* 0x00009910e1e17816 */ /* 0x000fe200000000ff */
[C---:B------:R-:W-:Y:S01]  /*12c00*/  VIADD R229, R0.reuse, 0x25 ;  /* 0x0000002500e57836 */ /* 0x040fe20000000000 */
[----:B-1----:R-:W-:Y:S01]  /*12c10*/  ISETP.LT.AND P5, PT, R3, UR6, !P5 ;  /* 0x0000000603007c0c */ /* 0x002fe2000efa1270 */
[----:B------:R-:W-:Y:S01]  /*12c20*/  VIADD R224, R0, 0x26 ;  /* 0x0000002600e07836 */ /* 0x000fe20000000000 */
[----:B--2---:R-:W-:Y:S01]  /*12c30*/  ISETP.LT.AND P2, PT, R2, UR11, !P1 ;  /* 0x0000000b02007c0c */ /* 0x004fe2000cf41270 */
[----:B------:R-:W-:Y:S01]  /*12c40*/  IMAD.MOV.U32 R220, RZ, RZ, R225 ;  /* 0x000000ffffdc7224 */ /* 0x000fe200078e00e1 */
[----:B------:R-:W-:Y:S01]  /*12c50*/  ISETP.GE.AND P3, PT, R229, UR4, PT ;  /* 0x00000004e5007c0c */ /* 0x000fe2000bf66270 */
[----:B------:R-:W1:Y:S01]  /*12c60*/  LDCU UR4, c[0x0][0x39c] ;  /* 0x00007380ff0477ac */ /* 0x000e620008000800 */
[----:B------:R-:W-:-:S02]  /*12c70*/  ISETP.LT.AND P1, PT, R3, UR12, !P1 ;  /* 0x0000000c03007c0c */ /* 0x000fc4000cf21270 */
[----:B------:R-:W-:Y:S01]  /*12c80*/  SHF.R.S32.HI R220, RZ, 0x8, R220 ;  /* 0x00000008ffdc7819 */ /* 0x000fe200000114dc */
[----:B------:R-:W2:Y:S01]  /*12c90*/  LDCU UR11, c[0x0][0x398] ;  /* 0x00007300ff0b77ac */ /* 0x000ea20008000800 */
[----:B------:R-:W-:-:S03]  /*12ca0*/  ISETP.GE.AND P0, PT, R224, UR8, PT ;  /* 0x00000008e0007c0c */ /* 0x000fc6000bf06270 */
[----:B------:R1:W-:Y:S01]  /*12cb0*/  @P5 STG.E.U8 desc[UR24][R218.64], R220 ;  /* 0x000000dcda005986 */ /* 0x0003e2000c101118 */
[----:B------:R-:W2:Y:S01]  /*12cc0*/  LDCU UR8, c[0x0][0x398] ;  /* 0x00007300ff0877ac */ /* 0x000ea20008000800 */
[----:B0-----:R-:W-:Y:S02]  /*12cd0*/  ISETP.LT.AND P5, PT, R2, UR14, !P4 ;  /* 0x0000000e02007c0c */ /* 0x001fe4000e7a1270 */
[----:B------:R0:W-:Y:S01]  /*12ce0*/  @P2 STG.E.U8 desc[UR24][R204.64], R221 ;  /* 0x000000ddcc002986 */ /* 0x0001e2000c101118 */
[----:B------:R-:W2:Y:S01]  /*12cf0*/  LDCU UR12, c[0x0][0x398] ;  /* 0x00007300ff0c77ac */ /* 0x000ea20008000800 */
[----:B------:R-:W2:Y:S01]  /*12d00*/  LDCU UR6, c[0x0][0x39c] ;  /* 0x00007380ff0677ac */ /* 0x000ea20008000800 */
[----:B-1----:R-:W-:Y:S01]  /*12d10*/  PRMT R219, R221, 0x9910, RZ ;  /* 0x00009910dddb7816 */ /* 0x002fe200000000ff */
[----:B------:R-:W-:Y:S01]  /*12d20*/  VIADD R218, R0, 0x27 ;  /* 0x0000002700da7836 */ /* 0x000fe20000000000 */
[----:B------:R-:W1:Y:S03]  /*12d30*/  LDCU UR14, c[0x0][0x398] ;  /* 0x00007300ff0e77ac */ /* 0x000e660008000800 */
[----:B0-----:R-:W-:Y:S01]  /*12d40*/  IMAD.MOV.U32 R204, RZ, RZ, R219 ;  /* 0x000000ffffcc7224 */ /* 0x001fe200078e00db */
[----:B------:R0:W-:Y:S01]  /*12d50*/  @P1 STG.E.U8 desc[UR24][R202.64], R222 ;  /* 0x000000deca001986 */ /* 0x0001e2000c101118 */
[----:B------:R-:W-:Y:S01]  /*12d60*/  ISETP.GE.AND P2, PT, R218, UR4, PT ;  /* 0x00000004da007c0c */ /* 0x000fe2000bf46270 */
[----:B------:R-:W1:Y:S01]  /*12d70*/  LDCU UR4, c[0x0][0x39c] ;  /* 0x00007380ff0477ac */ /* 0x000e620008000800 */
[----:B------:R-:W-:Y:S01]  /*12d80*/  VIADD R218, R230, UR60 ;  /* 0x0000003ce6da7c36 */ /* 0x000fe20008000000 */
[----:B0-----:R-:W-:-:S02]  /*12d90*/  SHF.R.S32.HI R202, RZ, 0x8, R204 ;  /* 0x00000008ffca7819 */ /* 0x001fc400000114cc */
[----:B------:R-:W-:-:S03]  /*12da0*/  IADD3 R204, P1, PT, R230, R198, RZ ;  /* 0x000000c6e6cc7210 */ /* 0x000fc60007f3e0ff */
[----:B------:R0:W-:Y:S02]  /*12db0*/  @P5 STG.E.U8 desc[UR24][R214.64], R202 ;  /* 0x000000cad6005986 */ /* 0x0001e4000c101118 */
[----:B------:R-:W-:Y:S01]  /*12dc0*/  IMAD.X R205, R228, 0x1, R199, P1 ;  /* 0x00000001e4cd7824 */ /* 0x000fe200008e06c7 */
[----:B--2---:R-:W-:Y:S01]  /*12dd0*/  ISETP.LT.AND P4, PT, R3, UR8, !P4 ;  /* 0x0000000803007c0c */ /* 0x004fe2000e781270 */
[----:B------:R-:W2:Y:S01]  /*12de0*/  LDCU UR8, c[0x0][0x398] ;  /* 0x00007300ff0877ac */ /* 0x000ea20008000800 */
[----:B0-----:R-:W-:Y:S02]  /*12df0*/  SHF.R.S32.HI R214, RZ, 0x1f, R218 ;  /* 0x0000001fffd67819 */ /* 0x001fe400000114da */
[----:B------:R-:W-:Y:S01]  /*12e00*/  IADD3 R202, P1, PT, R218, R197, RZ ;  /* 0x000000c5daca7210 */ /* 0x000fe20007f3e0ff */
[----:B------:R-:W-:Y:S01]  /*12e10*/  VIADD R215, R0, 0x28 ;  /* 0x0000002800d77836 */ /* 0x000fe20000000000 */
[----:B------:R-:W-:-:S03]  /*12e20*/  PRMT R219, R222, 0x9910, RZ ;  /* 0x00009910dedb7816 */ /* 0x000fc600000000ff */
[----:B------:R-:W-:Y:S01]  /*12e30*/  IMAD.X R203, R214, 0x1, R196, P1 ;  /* 0x00000001d6cb7824 */ /* 0x000fe200008e06c4 */
[----:B------:R-:W-:Y:S01]  /*12e40*/  ISETP.LT.AND P1, PT, R2, UR11, !P6 ;  /* 0x0000000b02007c0c */ /* 0x000fe2000f721270 */
[----:B------:R-:W0:Y:S01]  /*12e50*/  LDCU UR11, c[0x0][0x398] ;  /* 0x00007300ff0b77ac */ /* 0x000e220008000800 */
[----:B------:R-:W-:Y:S02]  /*12e60*/  ISETP.LT.AND P6, PT, R3, UR12, !P6 ;  /* 0x0000000c03007c0c */ /* 0x000fe4000f7c1270 */
[----:B-1----:R-:W-:Y:S01]  /*12e70*/  ISETP.GE.AND P5, PT, R215, UR4, PT ;  /* 0x00000004d7007c0c */ /* 0x002fe2000bfa6270 */
[----:B------:R-:W-:Y:S01]  /*12e80*/  VIADD R215, R0, 0x29 ;  /* 0x0000002900d77836 */ /* 0x000fe20000000000 */
[----:B------:R-:W-:Y:S01]  /*12e90*/  SHF.R.S32.HI R219, RZ, 0x8, R219 ;  /* 0x00000008ffdb7819 */ /* 0x000fe200000114db */
[----:B------:R-:W1:Y:S04]  /*12ea0*/  LDCU UR4, c[0x0][0x39c] ;  /* 0x00007380ff0477ac */ /* 0x000e680008000800 */
[----:B------:R-:W-:Y:S01]  /*12eb0*/  @P4 STG.E.U8 desc[UR24][R216.64], R219 ;  /* 0x000000dbd8004986 */ /* 0x000fe2000c101118 */
[----:B------:R-:W-:Y:S01]  /*12ec0*/  ISETP.GE.AND P4, PT, R215, UR6, PT ;  /* 0x00000006d7007c0c */ /* 0x000fe2000bf86270 */
[----:B------:R-:W0:Y:S01]  /*12ed0*/  LDCU UR6, c[0x0][0x398] ;  /* 0x00007300ff0677ac */ /* 0x000e220008000800 */
[----:B------:R-:W0:Y:S01]  /*12ee0*/  LDCU UR12, c[0x0][0x398] ;  /* 0x00007300ff0c77ac */ /* 0x000e220008000800 */
[----:B----4-:R-:W-:-:S05]  /*12ef0*/  F2FP.SATFINITE.E4M3.F32.PACK_AB_MERGE_C R220, R179, R178, RZ ;  /* 0x000000b2b3dc723e */ /* 0x010fca00048070ff */
[----:B------:R4:W-:Y:S01]  /*12f00*/  @P1 STG.E.U8 desc[UR24][R212.64], R220 ;  /* 0x000000dcd4001986 */ /* 0x0009e2000c101118 */
[----:B---3--:R-:W-:Y:S02]  /*12f10*/  F2FP.SATFINITE.E4M3.F32.PACK_AB_MERGE_C R215, R177, R176, RZ ;  /* 0x000000b0b1d7723e */ /* 0x008fe400048070ff */
[----:B------:R-:W-:Y:S01]  /*12f20*/  ISETP.LT.AND P1, PT, R2, UR14, !P3 ;  /* 0x0000000e02007c0c */ /* 0x000fe2000df21270 */
[----:B------:R-:W3:Y:S02]  /*12f30*/  LDCU UR14, c[0x0][0x398] ;  /* 0x00007300ff0e77ac */ /* 0x000ee40008000800 */
[----:B------:R0:W-:Y:S01]  /*12f40*/  @P6 STG.E.U8 desc[UR24][R210.64], R215 ;  /* 0x000000d7d2006986 */ /* 0x0001e2000c101118 */
[----:B----4-:R-:W-:-:S05]  /*12f50*/  PRMT R220, R220, 0x9910, RZ ;  /* 0x00009910dcdc7816 */ /* 0x010fca00000000ff */
[----:B0-----:R-:W-:-:S05]  /*12f60*/  IMAD.MOV.U32 R211, RZ, RZ, R220 ;  /* 0x000000ffffd37224 */ /* 0x001fca00078e00dc */
[----:B------:R-:W-:-:S05]  /*12f70*/  SHF.R.S32.HI R211, RZ, 0x8, R211 ;  /* 0x00000008ffd37819 */ /* 0x000fca00000114d3 */
[----:B------:R0:W-:Y:S02]  /*12f80*/  @P1 STG.E.U8 desc[UR24][R208.64], R211 ;  /* 0x000000d3d0001986 */ /* 0x0001e4000c101118 */
[----:B0-----:R-:W-:Y:S02]  /*12f90*/  F2FP.SATFINITE.E4M3.F32.PACK_AB_MERGE_C R209, R175, R174, RZ ;  /* 0x000000aeafd1723e */ /* 0x001fe400048070ff */
[----:B------:R-:W4:Y:S01]  /*12fa0*/  LDL.LU R174, [R1+0x4a0] ;  /* 0x0004a00001ae7983 */ /* 0x000f220000300800 */
[----:B-----5:R-:W-:-:S03]  /*12fb0*/  F2FP.SATFINITE.E4M3.F32.PACK_AB_MERGE_C R208, R173, R172, RZ ;  /* 0x000000acadd0723e */ /* 0x020fc600048070ff */
[----:B------:R-:W4:Y:S04]  /*12fc0*/  LDL.LU R175, [R1+0x4a4] ;  /* 0x0004a40001af7983 */ /* 0x000f280000300800 */
[----:B------:R-:W5:Y:S04]  /*12fd0*/  LDL.LU R172, [R1+0xa0] ;  /* 0x0000a00001ac7983 */ /* 0x000f680000300800 */
[----:B------:R-:W5:Y:S01]  /*12fe0*/  LDL.LU R173, [R1+0xa4] ;  /* 0x0000a40001ad7983 */ /* 0x000f620000300800 */
[----:B------:R-:W-:Y:S01]  /*12ff0*/  ISETP.LT.AND P3, PT, R3, UR16, !P3 ;  /* 0x0000001003007c0c */ /* 0x000fe2000df61270 */
[----:B------:R-:W-:Y:S01]  /*13000*/  VIADD R210, R0, 0x2a ;  /* 0x0000002a00d27836 */ /* 0x000fe20000000000 */
[----:B------:R-:W-:Y:S01]  /*13010*/  PRMT R212, R215, 0x9910, RZ ;  /* 0x00009910d7d47816 */ /* 0x000fe200000000ff */
[----:B------:R-:W0:Y:S01]  /*13020*/  LDCU UR16, c[0x0][0x398] ;  /* 0x00007300ff1077ac */ /* 0x000e220008000800 */
[----:B--2---:R-:W-:-:S02]  /*13030*/  ISETP.LT.AND P6, PT, R2, UR8, !P0 ;  /* 0x0000000802007c0c */ /* 0x004fc4000c7c1270 */
[----:B-1----:R-:W-:Y:S01]  /*13040*/  ISETP.GE.AND P1, PT, R210, UR4, PT ;  /* 0x00000004d2007c0c */ /* 0x002fe2000bf26270 */
[----:B------:R-:W1:Y:S01]  /*13050*/  LDCU UR4, c[0x0][0x39c] ;  /* 0x00007380ff0477ac */ /* 0x000e620008000800 */
[----:B------:R-:W-:Y:S01]  /*13060*/  SHF.R.S32.HI R210, RZ, 0x8, R212 ;  /* 0x00000008ffd27819 */ /* 0x000fe200000114d4 */
[----:B------:R-:W2:Y:S04]  /*13070*/  LDCU UR8, c[0x0][0x398] ;  /* 0x00007300ff0877ac */ /* 0x000ea80008000800 */
[----:B------:R0:W-:Y:S04]  /*13080*/  @P3 STG.E.U8 desc[UR24][R200.64], R210 ;  /* 0x000000d2c8003986 */ /* 0x0001e8000c101118 */
[----:B------:R1:W-:Y:S01]  /*13090*/  @P6 STG.E.U8 desc[UR24][R206.64], R209 ;  /* 0x000000d1ce006986 */ /* 0x0003e2000c101118 */
[----:B------:R-:W-:Y:S01]  /*130a0*/  ISETP.LT.AND P6, PT, R3, UR11, !P0 ;  /* 0x0000000b03007c0c */ /* 0x000fe2000c7c1270 */
[----:B------:R-:W2:Y:S01]  /*130b0*/  LDCU UR11, c[0x0][0x398] ;  /* 0x00007300ff0b77ac */ /* 0x000ea20008000800 */
[----:B0-----:R-:W-:-:S05]  /*130c0*/  IADD3 R200, P3, PT, R218, R198, RZ ;  /* 0x000000c6dac87210 */ /* 0x001fca0007f7e0ff */
[----:B------:R-:W-:Y:S01]  /*130d0*/  IMAD.X R201, R214, 0x1, R199, P3 ;  /* 0x00000001d6c97824 */ /* 0x000fe200018e06c7 */
[----:B------:R-:W-:Y:S01]  /*130e0*/  ISETP.LT.AND P3, PT, R2, UR6, !P2 ;  /* 0x0000000602007c0c */ /* 0x000fe2000d761270 */
[----:B-1----:R-:W-:Y:S01]  /*130f0*/  VIADD R206, R0, 0x2b ;  /* 0x0000002b00ce7836 */ /* 0x002fe20000000000 */
[----:B------:R-:W-:-:S03]  /*13100*/  PRMT R209, R209, 0x9910, RZ ;  /* 0x00009910d1d17816 */ /* 0x000fc600000000ff */
[----:B------:R0:W-:Y:S01]  /*13110*/  @P6 STG.E.U8 desc[UR24][R204.64], R208 ;  /* 0x000000d0cc006986 */ /* 0x0001e2000c101118 */
[----:B------:R-:W-:Y:S01]  /*13120*/  PRMT R207, R208, 0x9910, RZ ;  /* 0x00009910d0cf7816 */ /* 0x000fe200000000ff */
[----:B------:R-:W1:Y:S01]  /*13130*/  LDCU UR6, c[0x0][0x39c] ;  /* 0x00007380ff0677ac */ /* 0x000e620008000800 */
[----:B------:R-:W-:Y:S02]  /*13140*/  ISETP.GE.AND P0, PT, R206, UR4, PT ;  /* 0x00000004ce007c0c */ /* 0x000fe4000bf06270 */
[----:B------:R-:W-:Y:S01]  /*13150*/  SHF.R.S32.HI R206, RZ, 0x8, R209 ;  /* 0x00000008ffce7819 */ /* 0x000fe200000114d1 */
[----:B------:R-:W1:Y:S04]  /*13160*/  LDCU UR4, c[0x0][0x39c] ;  /* 0x00007380ff0477ac */ /* 0x000e680008000800 */
[----:B------:R4:W-:Y:S01]  /*13170*/  @P3 STG.E.U8 desc[UR24][R202.64], R206 ;  /* 0x000000ceca003986 */ /* 0x0009e2000c101118 */
[----:B0-----:R-:W-:-:S02]  /*13180*/  SHF.R.S32.HI R204, RZ, 0x8, R207 ;  /* 0x00000008ffcc7819 */ /* 0x001fc400000114cf */
[----:B----4-:R-:W-:Y:S02]  /*13190*/  F2FP.SATFINITE.E4M3.F32.PACK_AB_MERGE_C R206, R175, R174, RZ ;  /* 0x000000aeafce723e */ /* 0x010fe400048070ff */
[----:B------:R-:W4:Y:S04]  /*131a0*/  LDL.LU R174, [R1+0x4a8] ;  /* 0x0004a80001ae7983 */ /* 0x000f280000300800 */
[----:B------:R-:W4:Y:S01]  /*131b0*/  LDL.LU R175, [R1+0x4ac] ;  /* 0x0004ac0001af7983 */ /* 0x000f220000300800 */
[----:B-----5:R-:W-:-:S03]  /*131c0*/  F2FP.SATFINITE.E4M3.F32.PACK_AB_MERGE_C R207, R173, R172, RZ ;  /* 0x000000acadcf723e */ /* 0x020fc600048070ff */
[----:B------:R-:W5:Y:S04]  /*131d0*/  LDL.LU R172, [R1+0xa8] ;  /* 0x0000a80001ac7983 */ /* 0x000f680000300800 */
[----:B------:R-:W5:Y:S01]  /*131e0*/  LDL.LU R173, [R1+0xac] ;  /* 0x0000ac0001ad7983 */ /* 0x000f620000300800 */
[----:B------:R-:W-:Y:S01]  /*131f0*/  ISETP.LT.AND P2, PT, R3, UR12, !P2 ;  /* 0x0000000c03007c0c */ /* 0x000fe2000d741270 */
[----:B------:R-:W0:-:S12]  /*13200*/  LDCU UR12, c[0x0][0x398] ;  /* 0x00007300ff0c77ac */ /* 0x000e180008000800 */
[----:B------:R0:W-:Y:S01]  /*13210*/  @P2 STG.E.U8 desc[UR24][R200.64], R204 ;  /* 0x000000ccc8002986 */ /* 0x0001e2000c101118 */
[----:B--2---:R-:W-:Y:S01]  /*13220*/  ISETP.LT.AND P2, PT, R2, UR8, !P5 ;  /* 0x0000000802007c0c */ /* 0x004fe2000ef41270 */
[----:B------:R-:W-:Y:S01]  /*13230*/  VIADD R205, R0, 0x2d ;  /* 0x0000002d00cd7836 */ /* 0x000fe20000000000 */
[----:B------:R-:W-:Y:S01]  /*13240*/  ISETP.LT.AND P5, PT, R3, UR11, !P5 ;  /* 0x0000000b03007c0c */ /* 0x000fe2000efa1270 */
[----:B------:R-:W2:Y:S01]  /*13250*/  LDCU UR8, c[0x0][0x398] ;  /* 0x00007300ff0877ac */ /* 0x000ea20008000800 */
[----:B------:R-:W2:Y:S01]  /*13260*/  LDCU UR11, c[0x0][0x398] ;  /* 0x00007300ff0b77ac */ /* 0x000ea20008000800 */
[----:B0-----:R-:W-:Y:S02]  /*13270*/  VIADD R204, R218, UR60 ;  /* 0x0000003cdacc7c36 */ /* 0x001fe40008000000 */
[----:B------:R-:W-:-:S03]  /*13280*/  VIADD R200, R0, 0x2c ;  /* 0x0000002c00c87836 */ /* 0x000fc60000000000 */
[----:B------:R-:W-:Y:S02]  /*13290*/  SHF.R.S32.HI R201, RZ, 0x1f, R204 ;  /* 0x0000001fffc97819 */ /* 0x000fe400000114cc */
[----:B------:R-:W-:Y:S02]  /*132a0*/  IADD3 R202, P6, PT, R204, R197, RZ ;  /* 0x000000c5ccca7210 */ /* 0x000fe40007fde0ff */
[----:B-1----:R-:W-:Y:S01]  /*132b0*/  ISETP.GE.AND P3, PT, R200, UR4, PT ;  /* 0x00000004c8007c0c */ /* 0x002fe2000bf66270 */
[----:B------:R-:W0:Y:S02]  /*132c0*/  LDCU UR4, c[0x0][0x398] ;  /* 0x00007300ff0477ac */ /* 0x000e240008000800 */
[----:B------:R-:W-:Y:S01]  /*132d0*/  IMAD.X R203, R201, 0x1, R196, P6 ;  /* 0x00000001c9cb7824 */ /* 0x000fe200030e06c4 */
[C---:B------:R-:W-:Y:S01]  /*132e0*/  IADD3 R200, P6, PT, R204.reuse, R198, RZ ;  /* 0x000000c6ccc87210 */ /* 0x040fe20007fde0ff */
[----:B------:R-:W-:-:S04]  /*132f0*/  VIADD R204, R204, UR60 ;  /* 0x0000003ccccc7c36 */ /* 0x000fc80008000000 */
[----:B------:R-:W-:Y:S01]  /*13300*/  IMAD.X R201, R201, 0x1, R199, P6 ;  /* 0x00000001c9c97824 */ /* 0x000fe200030e06c7 */
[----:B------:R1:W-:Y:S04]  /*13310*/  @P2 STG.E.U8 desc[UR24][R202.64], R206 ;  /* 0x000000ceca002986 */ /* 0x0003e8000c101118 */
[----:B------:R0:W-:Y:S01]  /*13320*/  @P5 STG.E.U8 desc[UR24][R200.64], R207 ;  /* 0x000000cfc8005986 */ /* 0x0001e2000c101118 */
[----:B------:R-:W-:Y:S01]  /*13330*/  ISETP.LT.AND P5, PT, R2, UR12, !P4 ;  /* 0x0000000c02007c0c */ /* 0x000fe2000e7a1270 */
[----:B------:R-:W2:Y:S01]  /*13340*/  LDCU UR12, c[0x0][0x398] ;  /* 0x00007300ff0c77ac */ /* 0x000ea20008000800 */
[----:B-1----:R-:W-:Y:S02]  /*13350*/  IADD3 R202, P6, PT, R204, R197, RZ ;  /* 0x000000c5ccca7210 */ /* 0x002fe40007fde0ff */
[----:B------:R-:W-:-:S02]  /*13360*/  PRMT R206, R206, 0x9910, RZ ;  /* 0x00009910cece7816 */ /* 0x000fc400000000ff */
[----:B0-----:R-:W-:Y:S02]  /*13370*/  SHF.R.S32.HI R201, RZ, 0x1f, R204 ;  /* 0x0000001fffc97819 */ /* 0x001fe400000114cc */
[----:B------:R-:W-:-:S03]  /*13380*/  SHF.R.S32.HI R206, RZ, 0x8, R206 ;  /* 0x00000008ffce7819 */ /* 0x000fc600000114ce */
[----:B------:R-:W-:Y:S01]  /*13390*/  IMAD.X R203, R201, 0x1, R196, P6 ;  /* 0x00000001c9cb7824 */ /* 0x000fe200030e06c4 */
[----:B------:R-:W-:Y:S01]  /*133a0*/  ISETP.GE.AND P2, PT, R205, UR6, PT ;  /* 0x00000006cd007c0c */ /* 0x000fe2000bf46270 */
[----:B------:R-:W0:Y:S01]  /*133b0*/  LDCU UR6, c[0x0][0x398] ;  /* 0x00007300ff0677ac */ /* 0x000e220008000800 */
[----:B------:R-:W-:Y:S02]  /*133c0*/  PRMT R205, R207, 0x9910, RZ ;  /* 0x00009910cfcd7816 */ /* 0x000fe400000000ff */
[----:B------:R5:W-:Y:S01]  /*133d0*/  @P5 STG.E.U8 desc[UR24][R202.64], R206 ;  /* 0x000000ceca005986 */ /* 0x000be2000c101118 */
[----:B----4-:R-:W-:-:S03]  /*133e0*/  F2FP.SATFINITE.E4M3.F32.PACK_AB_MERGE_C R207, R175, R174, RZ ;  /* 0x000000aeafcf723e */ /* 0x010fc600048070ff */
[----:B------:R-:W4:Y:S04]  /*133f0*/  LDL.LU R174, [R1+0x4b0] ;  /* 0x0004b00001ae7983 */ /* 0x000f280000300800 */
[----:B------:R-:W4:Y:S01]  /*13400*/  LDL.LU R175, [R1+0x4b4] ;  /* 0x0004b40001af7983 */ /* 0x000f220000300800 */
[----:B-----5:R-:W-:-:S03]  /*13410*/  F2FP.SATFINITE.E4M3.F32.PACK_AB_MERGE_C R206, R173, R172, RZ ;  /* 0x000000acadce723e */ /* 0x020fc600048070ff */
[----:B------:R-:W5:Y:S04]  /*13420*/  LDL.LU R172, [R1+0xb0] ;  /* 0x0000b00001ac7983 */ /* 0x000f680000300800 */
[----:B------:R-:W5:Y:S01]  /*13430*/  LDL.LU R173, [R1+0xb4] ;  /* 0x0000b40001ad7983 */ /* 0x000f620000300800 */
[----:B------:R-:W-:Y:S01]  /*13440*/  ISETP.LT.AND P4, PT, R3, UR4, !P4 ;  /* 0x0000000403007c0c */ /* 0x000fe2000e781270 */
[----:B------:R-:W1:Y:S01]  /*13450*/  LDCU UR4, c[0x0][0x39c] ;  /* 0x00007380ff0477ac */ /* 0x000e620008000800 */
[----:B------:R-:W-:Y:S02]  /*13460*/  IADD3 R200, P6, PT, R204, R198, RZ ;  /* 0x000000c6ccc87210 */ /* 0x000fe40007fde0ff */
[----:B------:R-:W-:-:S03]  /*13470*/  SHF.R.S32.HI R205, RZ, 0x8, R205 ;  /* 0x00000008ffcd7819 */ /* 0x000fc600000114cd */
[----:B------:R-:W-:Y:S02]  /*13480*/  IMAD.X R201, R201, 0x1, R199, P6 ;  /* 0x00000001c9c97824 */ /* 0x000fe400030e06c7 */
[----:B------:R-:W-:Y:S01]  /*13490*/  VIADD R204, R204, UR60 ;  /* 0x0000003ccccc7c36 */ /* 0x000fe20008000000 */
[----:B0-----:R-:W-:Y:S01]  /*134a0*/  ISETP.LT.AND P5, PT, R2, UR6, !P1 ;  /* 0x0000000602007c0c */ /* 0x001fe2000cfa1270 */
[----:B------:R-:W0:Y:S02]  /*134b0*/  LDCU UR6, c[0x0][0x39c] ;  /* 0x00007380ff0677ac */ /* 0x000e240008000800 */
[----:B------:R1:W-:Y:S01]  /*134c0*/  @P4 STG.E.U8 desc[UR24][R200.64], R205 ;  /* 0x000000cdc8004986 */ /* 0x0003e2000c101118 */
[----:B--2---:R-:W-:Y:S01]  /*134d0*/  ISETP.LT.AND P4, PT, R3, UR8, !P1 ;  /* 0x0000000803007c0c */ /* 0x004fe2000cf81270 */
[----:B------:R-:W2:Y:S01]  /*134e0*/  LDCU UR8, c[0x0][0x398] ;  /* 0x00007300ff0877ac */ /* 0x000ea20008000800 */
[----:B------:R-:W-:Y:S02]  /*134f0*/  IADD3 R202, P1, PT, R204, R197, RZ ;  /* 0x000000c5ccca7210 */ /* 0x000fe40007f3e0ff */
[----:B-1----:R-:W-:-:S02]  /*13500*/  SHF.R.S32.HI R201, RZ, 0x1f, R204 ;  /* 0x0000001fffc97819 */ /* 0x002fc400000114cc */
[----:B------:R-:W-:Y:S01]  /*13510*/  IADD3 R200, P6, PT, R204, R198, RZ ;  /* 0x000000c6ccc87210 */ /* 0x000fe20007fde0ff */
[----:B------:R-:W-:Y:S02]  /*13520*/  VIADD R205, R0, 0x2e ;  /* 0x0000002e00cd7836 */ /* 0x000fe40000000000 */
[C---:B------:R-:W-:Y:S02]  /*13530*/  IMAD.X R203, R201.reuse, 0x1, R196, P1 ;  /* 0x00000001c9cb7824 */ /* 0x040fe400008e06c4 */
[----:B------:R-:W-:Y:S01]  /*13540*/  IMAD.X R201, R201, 0x1, R199, P6 ;  /* 0x00000001c9c97824 */ /* 0x000fe200030e06c7 */
[----:B------:R-:W-:Y:S01]  /*13550*/  ISETP.GE.AND P1, PT, R205, UR4, PT ;  /* 0x00000004cd007c0c */ /* 0x000fe2000bf26270 */
[----:B------:R-:W1:Y:S01]  /*13560*/  LDCU UR4, c[0x0][0x39c] ;  /* 0x00007380ff0477ac */ /* 0x000e620008000800 */
[----:B------:R-:W-:Y:S01]  /*13570*/  @P5 STG.E.U8 desc[UR24][R202.64], R207 ;  /* 0x000000cfca005986 */ /* 0x000fe2000c101118 */
[----:B------:R-:W-:-:S03]  /*13580*/  VIADD R204, R204, UR60 ;  /* 0x0000003ccccc7c36 */ /* 0x000fc60008000000 */
[----:B------:R0:W-:Y:S01]  /*13590*/  @P4 STG.E.U8 desc[UR24][R200.64], R206 ;  /* 0x000000cec8004986 */ /* 0x0001e2000c101118 */
[----:B------:R-:W-:Y:S01]  /*135a0*/  ISETP.LT.AND P5, PT, R2, UR11, !P0 ;  /* 0x0000000b02007c0c */ /* 0x000fe2000c7a1270 */
[----:B------:R-:W-:Y:S01]  /*135b0*/  VIADD R205, R0, 0x2f ;  /* 0x0000002f00cd7836 */ /* 0x000fe20000000000 */
[----:B------:R-:W-:Y:S01]  /*135c0*/  ISETP.LT.AND P4, PT, R3, UR12, !P0 ;  /* 0x0000000c03007c0c */ /* 0x000fe2000c781270 */
[----:B------:R-:W1:Y:S01]  /*135d0*/  LDCU UR11, c[0x0][0x398] ;  /* 0x00007300ff0b77ac */ /* 0x000e620008000800 */
[----:B0-----:R-:W-:Y:S01]  /*135e0*/  PRMT R200, R207, 0x9910, RZ ;  /* 0x00009910cfc87816 */ /* 0x001fe200000000ff */
[----:B------:R-:W0:Y:S01]  /*135f0*/  LDCU UR12, c[0x0][0x398] ;  /* 0x00007300ff0c77ac */ /* 0x000e220008000800 */
[----:B------:R-:W-:Y:S02]  /*13600*/  PRMT R207, R206, 0x9910, RZ ;  /* 0x00009910cecf7816 */ /* 0x000fe400000000ff */
[----:B------:R-:W-:Y:S01]  /*13610*/  SHF.R.S32.HI R201, RZ, 0x1f, R204 ;  /* 0x0000001fffc97819 */ /* 0x000fe200000114cc */
[----:B------:R-:W-:Y:S01]  /*13620*/  IMAD.MOV.U32 R206, RZ, RZ, R200 ;  /* 0x000000ffffce7224 */ /* 0x000fe200078e00c8 */
[----:B------:R-:W-:-:S04]  /*13630*/  IADD3 R202, P0, PT, R204, R197, RZ ;  /* 0x000000c5ccca7210 */ /* 0x000fc80007f1e0ff */
[----:B------:R-:W-:Y:S01]  /*13640*/  SHF.R.S32.HI R206, RZ, 0x8, R206 ;  /* 0x00000008ffce7819 */ /* 0x000fe200000114ce */
[----:B------:R-:W-:Y:S01]  /*13650*/  IMAD.X R203, R201, 0x1, R196, P0 ;  /* 0x00000001c9cb7824 */ /* 0x000fe200000e06c4 */
[----:B-1----:R-:W-:Y:S01]  /*13660*/  ISETP.GE.AND P0, PT, R205, UR4, PT ;  /* 0x00000004cd007c0c */ /* 0x002fe2000bf06270 */
[----:B------:R-:W1:Y:S01]  /*13670*/  LDCU UR4, c[0x0][0x39c] ;  /* 0x00007380ff0477ac */ /* 0x000e620008000800 */
[----:B------:R-:W-:Y:S02]  /*13680*/  SHF.R.S32.HI R205, RZ, 0x8, R207 ;  /* 0x00000008ffcd7819 */ /* 0x000fe400000114cf */
[----:B------:R4:W-:Y:S02]  /*13690*/  @P5 STG.E.U8 desc[UR24][R202.64], R206 ;  /* 0x000000ceca005986 */ /* 0x0009e4000c101118 */
[----:B----4-:R-:W-:Y:S02]  /*136a0*/  F2FP.SATFINITE.E4M3.F32.PACK_AB_MERGE_C R206, R175, R174, RZ ;  /* 0x000000aeafce723e */ /* 0x010fe400048070ff */
[----:B------:R-:W4:Y:S04]  /*136b0*/  LDL.LU R174, [R1+0x4b8] ;  /* 0x0004b80001ae7983 */ /* 0x000f280000300800 */
[----:B------:R-:W4:Y:S01]  /*136c0*/  LDL.LU R175, [R1+0x4bc] ;  /* 0x0004bc0001af7983 */ /* 0x000f220000300800 */
[----:B-----5:R-:W-:-:S03]  /*136d0*/  F2FP.SATFINITE.E4M3.F32.PACK_AB_MERGE_C R207, R173, R172, RZ ;  /* 0x000000acadcf723e */ /* 0x020fc600048070ff */
[----:B------:R-:W5:Y:S04]  /*136e0*/  LDL.LU R172, [R1+0xb8] ;  /* 0x0000b80001ac7983 */ /* 0x000f680000300800 */
[----:B------:R-:W5:Y:S01]  /*136f0*/  LDL.LU R173, [R1+0xbc] ;  /* 0x0000bc0001ad7983 */ /* 0x000f620000300800 */
[C---:B------:R-:W-:Y:S01]  /*13700*/  IADD3 R200, P6, PT, R204.reuse, R198, RZ ;  /* 0x000000c6ccc87210 */ /* 0x040fe20007fde0ff */
[----:B------:R-:W-:-:S04]  /*13710*/  VIADD R204, R204, UR60 ;  /* 0x0000003ccccc7c36 */ /* 0x000fc80008000000 */
[----:B------:R-:W-:Y:S01]  /*13720*/  IMAD.X R201, R201, 0x1, R199, P6 ;  /* 0x00000001c9c97824 */ /* 0x000fe200030e06c7 */
[----:B------:R-:W-:-:S04]  /*13730*/  IADD3 R202, P6, PT, R204, R197, RZ ;  /* 0x000000c5ccca7210 */ /* 0x000fc80007fde0ff */
[----:B------:R0:W-:Y:S01]  /*13740*/  @P4 STG.E.U8 desc[UR24][R200.64], R205 ;  /* 0x000000cdc8004986 */ /* 0x0001e2000c101118 */
[----:B--2---:R-:W-:Y:S01]  /*13750*/  ISETP.LT.AND P4, PT, R2, UR8, !P3 ;  /* 0x0000000802007c0c */ /* 0x004fe2000df81270 */
[----:B------:R-:W2:Y:S01]  /*13760*/  LDCU UR8, c[0x0][0x398] ;  /* 0x00007300ff0877ac */ /* 0x000ea20008000800 */
[----:B---3--:R-:W-:Y:S01]  /*13770*/  ISETP.LT.AND P3, PT, R3, UR14, !P3 ;  /* 0x0000000e03007c0c */ /* 0x008fe2000df61270 */
[----:B------:R-:W3:Y:S01]  /*13780*/  LDCU UR14, c[0x0][0x398] ;  /* 0x00007300ff0e77ac */ /* 0x000ee20008000800 */
[----:B0-----:R-:W-:Y:S01]  /*13790*/  VIADD R200, R0, 0x30 ;  /* 0x0000003000c87836 */ /* 0x001fe20000000000 */
[----:B------:R-:W-:-:S04]  /*137a0*/  SHF.R.S32.HI R201, RZ, 0x1f, R204 ;  /* 0x0000001fffc97819 */ /* 0x000fc800000114cc */
[----:B------:R-:W-:Y:S01]  /*137b0*/  ISETP.GE.AND P5, PT, R200, UR6, PT ;  /* 0x00000006c8007c0c */ /* 0x000fe2000bfa6270 */
[C---:B------:R-:W-:Y:S01]  /*137c0*/  IMAD.X R203, R201.reuse, 0x1, R196, P6 ;  /* 0x00000001c9cb7824 */ /* 0x040fe200030e06c4 */
[C---:B------:R-:W-:Y:S01]  /*137d0*/  IADD3 R200, P6, PT, R204.reuse, R198, RZ ;  /* 0x000000c6ccc87210 */ /* 0x040fe20007fde0ff */
[----:B------:R-:W-:Y:S01]  /*137e0*/  VIADD R204, R204, UR60 ;  /* 0x0000003ccccc7c36 */ /* 0x000fe20008000000 */
[----:B------:R-:W0:Y:S03]  /*137f0*/  LDCU UR6, c[0x0][0x398] ;  /* 0x00007300ff0677ac */ /* 0x000e260008000800 */
[----:B------:R-:W-:Y:S01]  /*13800*/  IMAD.X R201, R201, 0x1, R199, P6 ;  /* 0x00000001c9c97824 */ /* 0x000fe200030e06c7 */
[----:B------:R1:W-:Y:S04]  /*13810*/  @P4 STG.E.U8 desc[UR24][R202.64], R206 ;  /* 0x000000ceca004986 */ /* 0x0003e8000c101118 */
[----:B------:R0:W-:Y:S01]  /*13820*/  @P3 STG.E.U8 desc[UR24][R200.64], R207 ;  /* 0x000000cfc8003986 */ /* 0x0001e2000c101118 */
[----:B------:R-:W-:Y:S01]  /*13830*/  ISETP.LT.AND P3, PT, R2, UR11, !P2 ;  /* 0x0000000b02007c0c */ /* 0x000fe2000d761270 */
[----:B------:R-:W-:Y:S01]  /*13840*/  VIADD R205, R0, 0x31 ;  /* 0x0000003100cd7836 */ /* 0x000fe20000000000 */
[----:B------:R-:W2:Y:S01]  /*13850*/  LDCU UR11, c[0x0][0x398] ;  /* 0x00007300ff0b77ac */ /* 0x000ea20008000800 */
[----:B-1----:R-:W-:-:S02]  /*13860*/  IADD3 R202, P6, PT, R204, R197, RZ ;  /* 0x000000c5ccca7210 */ /* 0x002fc40007fde0ff */
[----:B------:R-:W-:Y:S02]  /*13870*/  PRMT R206, R206, 0x9910, RZ ;  /* 0x00009910cece7816 */ /* 0x000fe400000000ff */
        /* <DEDUP_REMOVED lines=19> */
[----:B--2---:R-:W-:Y:S01]  /*139b0*/  ISETP.LT.AND P3, PT, R2, UR8, !P1 ;  /* 0x0000000802007c0c */ /* 0x004fe2000cf61270 */
[----:B------:R-:W2:Y:S02]  /*139c0*/  LDCU UR8, c[0x0][0x398] ;  /* 0x00007300ff0877ac */ /* 0x000ea40008000800 */
[----:B------:R0:W-:Y:S01]  /*139d0*/  @P2 STG.E.U8 desc[UR24][R200.64], R205 ;  /* 0x000000cdc8002986 */ /* 0x0001e2000c101118 */
[----:B------:R-:W-:Y:S01]  /*139e0*/  ISETP.LT.AND P2, PT, R3, UR12, !P1 ;  /* 0x0000000c03007c0c */ /* 0x000fe2000cf41270 */
[----:B------:R-:W1:Y:S01]  /*139f0*/  LDCU UR12, c[0x0][0x398] ;  /* 0x00007300ff0c77ac */ /* 0x000e620008000800 */
[----:B------:R-:W-:Y:S02]  /*13a00*/  IADD3 R202, P1, PT, R204, R197, RZ ;  /* 0x000000c5ccca7210 */ /* 0x000fe40007f3e0ff */
[----:B0-----:R-:W-:-:S02]  /*13a10*/  SHF.R.S32.HI R201, RZ, 0x1f, R204 ;  /* 0x0000001fffc97819 */ /* 0x001fc400000114cc */
[----:B------:R-:W-:Y:S01]  /*13a20*/  IADD3 R200, P6, PT, R204, R198, RZ ;  /* 0x000000c6ccc87210 */ /* 0x000fe20007fde0ff */
[----:B------:R-:W-:Y:S02]  /*13a30*/  VIADD R205, R0, 0x32 ;  /* 0x0000003200cd7836 */ /* 0x000fe40000000000 */
[C---:B------:R-:W-:Y:S02]  /*13a40*/  IMAD.X R203, R201.reuse, 0x1, R196, P1 ;  /* 0x00000001c9cb7824 */ /* 0x040fe400008e06c4 */
[----:B------:R-:W-:Y:S01]  /*13a50*/  IMAD.X R201, R201, 0x1, R199, P6 ;  /* 0x00000001c9c97824 */ /* 0x000fe200030e06c7 */
[----:B------:R-:W-:Y:S01]  /*13a60*/  ISETP.GE.AND P1, PT, R205, UR4, PT ;  /* 0x00000004cd007c0c */ /* 0x000fe2000bf26270 */
[----:B------:R-:W0:Y:S01]  /*13a70*/  LDCU UR4, c[0x0][0x39c] ;  /* 0x00007380ff0477ac */ /* 0x000e220008000800 */
[----:B------:R-:W-:Y:S01]  /*13a80*/  @P3 STG.E.U8 desc[UR24][R202.64], R207 ;  /* 0x000000cfca003986 */ /* 0x000fe2000c101118 */
[----:B------:R-:W-:-:S03]  /*13a90*/  VIADD R204, R204, UR60 ;  /* 0x0000003ccccc7c36 */ /* 0x000fc60008000000 */
[----:B------:R1:W-:Y:S01]  /*13aa0*/  @P2 STG.E.U8 desc[UR24][R200.64], R206 ;  /* 0x000000cec8002986 */ /* 0x0003e2000c101118 */
[----:B------:R-:W-:Y:S01]  /*13ab0*/  ISETP.LT.AND P3, PT, R2, UR11, !P0 ;  /* 0x0000000b02007c0c */ /* 0x000fe2000c761270 */
[----:B------:R-:W-:Y:S01]  /*13ac0*/  VIADD R205, R0, 0x33 ;  /* 0x0000003300cd7836 */ /* 0x000fe20000000000 */
[----:B---3--:R-:W-:Y:S01]  /*13ad0*/  ISETP.LT.AND P2, PT, R3, UR14, !P0 ;  /* 0x0000000e03007c0c */ /* 0x008fe2000c741270 */
[----:B------:R-:W3:Y:S01]  /*13ae0*/  LDCU UR11, c[0x0][0x398] ;  /* 0x00007300ff0b77ac */ /* 0x000ee20008000800 */
[----:B-1----:R-:W-:Y:S01]  /*13af0*/  PRMT R200, R207, 0x9910, RZ ;  /* 0x00009910cfc87816 */ /* 0x002fe200000000ff */
[----:B------:R-:W1:Y:S01]  /*13b00*/  LDCU UR14, c[0x0][0x398] ;  /* 0x00007300ff0e77ac */ /* 0x000e620008000800 */
[----:B------:R-:W-:Y:S02]  /*13b10*/  PRMT R207, R206, 0x9910, RZ ;  /* 0x00009910cecf7816 */ /* 0x000fe400000000ff */
[----:B------:R-:W-:Y:S01]  /*13b20*/  SHF.R.S32.HI R201, RZ, 0x1f, R204 ;  /* 0x0000001fffc97819 */ /* 0x000fe200000114cc */
[----:B------:R-:W-:Y:S01]  /*13b30*/  IMAD.MOV.U32 R206, RZ, RZ, R200 ;  /* 0x000000ffffce7224 */ /* 0x000fe200078e00c8 */
[----:B------:R-:W-:-:S04]  /*13b40*/  IADD3 R202, P0, PT, R204, R197, RZ ;  /* 0x000000c5ccca7210 */ /* 0x000fc80007f1e0ff */
[----:B------:R-:W-:Y:S01]  /*13b50*/  SHF.R.S32.HI R206, RZ, 0x8, R206 ;  /* 0x00000008ffce7819 */ /* 0x000fe200000114ce */
[----:B------:R-:W-:Y:S01]  /*13b60*/  IMAD.X R203, R201, 0x1, R196, P0 ;  /* 0x00000001c9cb7824 */ /* 0x000fe200000e06c4 */
[----:B0-----:R-:W-:Y:S01]  /*13b70*/  ISETP.GE.AND P0, PT, R205, UR4, PT ;  /* 0x00000004cd007c0c */ /* 0x001fe2000bf06270 */
[----:B------:R-:W0:Y:S01]  /*13b80*/  LDCU UR4, c[0x0][0x39c] ;  /* 0x00007380ff0477ac */ /* 0x000e220008000800 */
        /* <DEDUP_REMOVED lines=15> */
[----:B------:R-:W-:Y:S01]  /*13c80*/  ISETP.LT.AND P5, PT, R3, UR12, !P5 ;  /* 0x0000000c03007c0c */ /* 0x000fe2000efa1270 */
[----:B------:R-:W1:Y:S01]  /*13c90*/  LDCU UR12, c[0x0][0x398] ;  /* 0x00007300ff0c77ac */ /* 0x000e620008000800 */
        /* <DEDUP_REMOVED lines=10> */
[----:B---3--:R-:W-:Y:S01]  /*13d40*/  ISETP.LT.AND P5, PT, R2, UR11, !P4 ;  /* 0x0000000b02007c0c */ /* 0x008fe2000e7a1270 */
[----:B------:R-:W-:Y:S01]  /*13d50*/  VIADD R205, R0, 0x35 ;  /* 0x0000003500cd7836 */ /* 0x000fe20000000000 */
[----:B------:R-:W3:Y:S01]  /*13d60*/  LDCU UR11, c[0x0][0x398] ;  /* 0x00007300ff0b77ac */ /* 0x000ee20008000800 */
        /* <DEDUP_REMOVED lines=37> */
[----:B---3--:R-:W-:Y:S01]  /*13fc0*/  ISETP.LT.AND P5, PT, R2, UR11, !P0 ;  /* 0x0000000b02007c0c */ /* 0x008fe2000c7a1270 */
[----:B------:R-:W-:Y:S01]  /*13fd0*/  VIADD R205, R0, 0x37 ;  /* 0x0000003700cd7836 */ /* 0x000fe20000000000 */
[----:B------:R-:W-:Y:S01]  /*13fe0*/  ISETP.LT.AND P4, PT, R3, UR14, !P0 ;  /* 0x0000000e03007c0c */ /* 0x000fe2000c781270 */
        /* <DEDUP_REMOVED lines=61> */
[----:B------:R-:W-:-:S04]  /*143c0*/  VIADD R204, R204, UR60 ;  /* 0x0000003ccccc7c36 */ /* 0x000fc80008000000 */
[----:B------:R0:W-:Y:S01]  /*143d0*/  @P2 STG.E.U8 desc[UR24][R200.64], R205 ;  /* 0x000000cdc8002986 */ /* 0x0001e2000c101118 */
[----:B--2---:R-:W-:Y:S01]  /*143e0*/  ISETP.LT.AND P2, PT, R2, UR8, !P1 ;  /* 0x0000000802007c0c */ /* 0x004fe2000cf41270 */
[----:B------:R-:W2:Y:S01]  /*143f0*/  LDCU UR8, c[0x0][0x398] ;  /* 0x00007300ff0877ac */ /* 0x000ea20008000800 */
[----:B------:R-:W-:Y:S02]  /*14400*/  ISETP.LT.AND P1, PT, R3, UR12, !P1 ;  /* 0x0000000c03007c0c */ /* 0x000fe4000cf21270 */
[C---:B------:R-:W-:Y:S01]  /*14410*/  IADD3 R202, P3, PT, R204.reuse, R197, RZ ;  /* 0x000000c5ccca7210 */ /* 0x040fe20007f7e0ff */
[----:B------:R-:W1:Y:S01]  /*14420*/  LDCU UR12, c[0x0][0x398] ;  /* 0x00007300ff0c77ac */ /* 0x000e620008000800 */
[----:B0-----:R-:W-:Y:S02]  /*14430*/  SHF.R.S32.HI R201, RZ, 0x1f, R204 ;  /* 0x0000001fffc97819 */ /* 0x001fe400000114cc */
[----:B------:R-:W-:Y:S01]  /*14440*/  IADD3 R200, P6, PT, R204, R198, RZ ;  /* 0x000000c6ccc87210 */ /* 0x000fe20007fde0ff */
[----:B------:R-:W-:-:S02]  /*14450*/  VIADD R205, R0, 0x3a ;  /* 0x0000003a00cd7836 */ /* 0x000fc40000000000 */
        /* <DEDUP_REMOVED lines=22> */
[----:B------:R-:W3:Y:S04]  /*145c0*/  LDL.LU R174, [R1+0x4e8] ;  /* 0x0004e80001ae7983 */ /* 0x000ee80000300800 */
[----:B------:R-:W3:Y:S01]  /*145d0*/  LDL.LU R175, [R1+0x4ec] ;  /* 0x0004ec0001af7983 */ /* 0x000ee20000300800 */
[----:B-----5:R-:W-:-:S03]  /*145e0*/  F2FP.SATFINITE.E4M3.F32.PACK_AB_MERGE_C R207, R173, R172, RZ ;  /* 0x000000acadcf723e */ /* 0x020fc600048070ff */
[----:B------:R-:W4:Y:S04]  /*145f0*/  LDL.LU R172, [R1+0xe8] ;  /* 0x0000e80001ac7983 */ /* 0x000f280000300800 */
[----:B------:R-:W4:Y:S01]  /*14600*/  LDL.LU R173, [R1+0xec] ;  /* 0x0000ec0001ad7983 */ /* 0x000f220000300800 */
[----:B------:R-:W-:Y:S01]  /*14610*/  ISETP.LT.AND P0, PT, R3, UR14, !P0 ;  /* 0x0000000e03007c0c */ /* 0x000fe2000c701270 */
[----:B------:R-:W5:Y:S01]  /*14620*/  LDCU UR14, c[0x0][0x398] ;  /* 0x00007300ff0e77ac */ /* 0x000f620008000800 */
[C---:B------:R-:W-:Y:S01]  /*14630*/  IADD3 R200, P6, PT, R204.reuse, R198, RZ ;  /* 0x000000c6ccc87210 */ /* 0x040fe20007fde0ff */
[----:B------:R-:W-:-:S04]  /*14640*/  VIADD R204, R204, UR60 ;  /* 0x0000003ccccc7c36 */ /* 0x000fc80008000000 */
[----:B------:R-:W-:Y:S01]  /*14650*/  IMAD.X R201, R201, 0x1, R199, P6 ;  /* 0x00000001c9c97824 */ /* 0x000fe200030e06c7 */
[----:B------:R-:W-:Y:S02]  /*14660*/  IADD3 R202, P6, PT, R204, R197, RZ ;  /* 0x000000c5ccca7210 */ /* 0x000fe40007fde0ff */
[----:B--2---:R-:W-:Y:S01]  /*14670*/  ISETP.LT.AND P1, PT, R2, UR8, !P5 ;  /* 0x0000000802007c0c */ /* 0x004fe2000ef21270 */
[----:B------:R-:W2:Y:S02]  /*14680*/  LDCU UR8, c[0x0][0x398] ;  /* 0x00007300ff0877ac */ /* 0x000ea40008000800 */
[----:B------:R0:W-:Y:S01]  /*14690*/  @P0 STG.E.U8 desc[UR24][R200.64], R205 ;  /* 0x000000cdc8000986 */ /* 0x0001e2000c101118 */
        /* <DEDUP_REMOVED lines=12> */
[----:B-1----:R-:W-:Y:S01]  /*14760*/  ISETP.LT.AND P5, PT, R2, UR11, !P4 ;  /* 0x0000000b02007c0c */ /* 0x002fe2000e7a1270 */
[----:B------:R-:W-:Y:S01]  /*14770*/  VIADD R205, R0, 0x3d ;  /* 0x0000003d00cd7836 */ /* 0x000fe20000000000 */
[----:B------:R-:W1:Y:S01]  /*14780*/  LDCU UR11, c[0x0][0x398] ;  /* 0x00007300ff0b77ac */ /* 0x000e620008000800 */
[----:B--2---:R-:W-:-:S02]  /*14790*/  IADD3 R202, P6, PT, R204, R197, RZ ;  /* 0x000000c5ccca7210 */ /* 0x004fc40007fde0ff */
        /* <DEDUP_REMOVED lines=8> */
[----:B---3--:R-:W-:-:S03]  /*14820*/  F2FP.SATFINITE.E4M3.F32.PACK_AB_MERGE_C R207, R175, R174, RZ ;  /* 0x000000aeafcf723e */ /* 0x008fc600048070ff */
[----:B------:R-:W2:Y:S04]  /*14830*/  LDL.LU R174, [R1+0x4f0] ;  /* 0x0004f00001ae7983 */ /* 0x000ea80000300800 */
[----:B------:R-:W2:Y:S01]  /*14840*/  LDL.LU R175, [R1+0x4f4] ;  /* 0x0004f40001af7983 */ /* 0x000ea20000300800 */
[----:B----4-:R-:W-:-:S03]  /*14850*/  F2FP.SATFINITE.E4M3.F32.PACK_AB_MERGE_C R206, R173, R172, RZ ;  /* 0x000000acadce723e */ /* 0x010fc600048070ff */
[----:B------:R-:W3:Y:S04]  /*14860*/  LDL.LU R172, [R1+0xf0] ;  /* 0x0000f00001ac7983 */ /* 0x000ee80000300800 */
[----:B------:R-:W3:Y:S01]  /*14870*/  LDL.LU R173, [R1+0xf4] ;  /* 0x0000f40001ad7983 */ /* 0x000ee20000300800 */
[----:B------:R-:W-:Y:S01]  /*14880*/  ISETP.LT.AND P4, PT, R3, UR6, !P4 ;  /* 0x0000000603007c0c */ /* 0x000fe2000e781270 */
[----:B------:R-:W4:Y:S01]  /*14890*/  LDCU UR6, c[0x0][0x39c] ;  /* 0x00007380ff0677ac */ /* 0x000f220008000800 */
[C---:B------:R-:W-:Y:S01]  /*148a0*/  IADD3 R200, P6, PT, R204.reuse, R198, RZ ;  /* 0x000000c6ccc87210 */ /* 0x040fe20007fde0ff */
[----:B------:R-:W-:Y:S01]  /*148b0*/  VIADD R204, R204, UR60 ;  /* 0x0000003ccccc7c36 */ /* 0x000fe20008000000 */
[----:B------:R-:W-:-:S03]  /*148c0*/  SHF.R.S32.HI R205, RZ, 0x8, R205 ;  /* 0x00000008ffcd7819 */ /* 0x000fc600000114cd */
[----:B------:R-:W-:Y:S01]  /*148d0*/  IMAD.X R201, R201, 0x1, R199, P6 ;  /* 0x00000001c9c97824 */ /* 0x000fe200030e06c7 */
[----:B------:R-:W-:Y:S01]  /*148e0*/  ISETP.LT.AND P5, PT, R2, UR8, !P3 ;  /* 0x0000000802007c0c */ /* 0x000fe2000dfa1270 */
[----:B------:R-:W0:Y:S01]  /*148f0*/  LDCU UR8, c[0x0][0x398] ;  /* 0x00007300ff0877ac */ /* 0x000e220008000800 */
[----:B------:R-:W-:-:S03]  /*14900*/  ISETP.LT.AND P3, PT, R3, UR12, !P3 ;  /* 0x0000000c03007c0c */ /* 0x000fc6000df61270 */
[----:B------:R1:W-:Y:S01]  /*14910*/  @P4 STG.E.U8 desc[UR24][R200.64], R205 ;  /* 0x000000cdc8004986 */ /* 0x0003e2000c101118 */
[----:B------:R-:W-:Y:S01]  /*14920*/  IADD3 R202, P4, PT, R204, R197, RZ ;  /* 0x000000c5ccca7210 */ /* 0x000fe20007f9e0ff */
[----:B------:R-:W4:Y:S01]  /*14930*/  LDCU UR12, c[0x0][0x398] ;  /* 0x00007300ff0c77ac */ /* 0x000f220008000800 */
[----:B-1----:R-:W-:Y:S01]  /*14940*/  SHF.R.S32.HI R201, RZ, 0x1f, R204 ;  /* 0x0000001fffc97819 */ /* 0x002fe200000114cc */
[----:B------:R-:W-:Y:S01]  /*14950*/  VIADD R205, R0, 0x3e ;  /* 0x0000003e00cd7836 */ /* 0x000fe20000000000 */
[----:B------:R-:W-:-:S03]  /*14960*/  IADD3 R200, P6, PT, R204, R198, RZ ;  /* 0x000000c6ccc87210 */ /* 0x000fc60007fde0ff */
[----:B------:R-:W-:Y:S01]  /*14970*/  IMAD.X R203, R201, 0x1, R196, P4 ;  /* 0x00000001c9cb7824 */ /* 0x000fe200020e06c4 */
[----:B0-----:R-:W-:Y:S01]  /*14980*/  ISETP.GE.AND P4, PT, R205, UR4, PT ;  /* 0x00000004cd007c0c */ /* 0x001fe2000bf86270 */
[----:B------:R-:W-:Y:S01]  /*14990*/  IMAD.X R201, R201, 0x1, R199, P6 ;  /* 0x00000001c9c97824 */ /* 0x000fe200030e06c7 */
[----:B------:R-:W0:Y:S01]  /*149a0*/  LDCU UR4, c[0x0][0x39c] ;  /* 0x00007380ff0477ac */ /* 0x000e220008000800 */
[----:B------:R-:W-:Y:S01]  /*149b0*/  VIADD R204, R204, UR60 ;  /* 0x0000003ccccc7c36 */ /* 0x000fe20008000000 */
[----:B------:R1:W-:Y:S01]  /*149c0*/  @P5 STG.E.U8 desc[UR24][R202.64], R207 ;  /* 0x000000cfca005986 */ /* 0x0003e2000c101118 */
[----:B------:R-:W-:Y:S01]  /*149d0*/  ISETP.LT.AND P5, PT, R2, UR11, !P2 ;  /* 0x0000000b02007c0c */ /* 0x000fe2000d7a1270 */
[----:B------:R-:W-:Y:S01]  /*149e0*/  VIADD R205, R0, 0x3f ;  /* 0x0000003f00cd7836 */ /* 0x000fe20000000000 */
[----:B-----5:R-:W-:Y:S01]  /*149f0*/  ISETP.LT.AND P2, PT, R3, UR14, !P2 ;  /* 0x0000000e03007c0c */ /* 0x020fe2000d741270 */
[----:B------:R5:W-:Y:S01]  /*14a00*/  @P3 STG.E.U8 desc[UR24][R200.64], R206 ;  /* 0x000000cec8003986 */ /* 0x000be2000c101118 */
[----:B------:R-:W0:Y:S01]  /*14a10*/  LDCU UR11, c[0x0][0x398] ;  /* 0x00007300ff0b77ac */ /* 0x000e220008000800 */
[----:B------:R-:W0:Y:S01]  /*14a20*/  LDCU UR14, c[0x0][0x398] ;  /* 0x00007300ff0e77ac */ /* 0x000e220008000800 */
[----:B-1----:R-:W-:-:S02]  /*14a30*/  IADD3 R202, P3, PT, R204, R197, RZ ;  /* 0x000000c5ccca7210 */ /* 0x002fc40007f7e0ff */
[----:B------:R-:W-:Y:S02]  /*14a40*/  PRMT R207, R207, 0x9910, RZ ;  /* 0x00009910cfcf7816 */ /* 0x000fe400000000ff */
[----:B-----5:R-:W-:Y:S02]  /*14a50*/  SHF.R.S32.HI R201, RZ, 0x1f, R204 ;  /* 0x0000001fffc97819 */ /* 0x020fe400000114cc */
[----:B------:R-:W-:Y:S02]  /*14a60*/  IADD3 R200, P6, PT, R204, R198, RZ ;  /* 0x000000c6ccc87210 */ /* 0x000fe40007fde0ff */
[----:B------:R-:W-:Y:S01]  /*14a70*/  PRMT R206, R206, 0x9910, RZ ;  /* 0x00009910cece7816 */ /* 0x000fe200000000ff */
[C---:B------:R-:W-:Y:S01]  /*14a80*/  IMAD.X R203, R201.reuse, 0x1, R196, P3 ;  /* 0x00000001c9cb7824 */ /* 0x040fe200018e06c4 */
[----:B------:R-:W-:Y:S01]  /*14a90*/  SHF.R.S32.HI R207, RZ, 0x8, R207 ;  /* 0x00000008ffcf7819 */ /* 0x000fe200000114cf */
[----:B------:R-:W-:Y:S01]  /*14aa0*/  IMAD.X R201, R201, 0x1, R199, P6 ;  /* 0x00000001c9c97824 */ /* 0x000fe200030e06c7 */
[----:B------:R-:W-:Y:S01]  /*14ab0*/  SHF.R.S32.HI R206, RZ, 0x8, R206 ;  /* 0x00000008ffce7819 */ /* 0x000fe200000114ce */
[----:B------:R-:W-:-:S02]  /*14ac0*/  VIADD R204, R204, UR60 ;  /* 0x0000003ccccc7c36 */ /* 0x000fc40008000000 */
[----:B------:R1:W-:Y:S01]  /*14ad0*/  @P5 STG.E.U8 desc[UR24][R202.64], R207 ;  /* 0x000000cfca005986 */ /* 0x0003e2000c101118 */
[----:B------:R-:W-:Y:S01]  /*14ae0*/  ISETP.LT.AND P5, PT, R2, UR8, !P0 ;  /* 0x0000000802007c0c */ /* 0x000fe2000c7a1270 */
[----:B------:R-:W5:Y:S02]  /*14af0*/  LDCU UR8, c[0x0][0x398] ;  /* 0x00007300ff0877ac */ /* 0x000f640008000800 */
[----:B------:R1:W-:Y:S01]  /*14b00*/  @P2 STG.E.U8 desc[UR24][R200.64], R206 ;  /* 0x000000cec8002986 */ /* 0x0003e2000c101118 */
[----:B----4-:R-:W-:Y:S01]  /*14b10*/  ISETP.LT.AND P2, PT, R3, UR12, !P0 ;  /* 0x0000000c03007c0c */ /* 0x010fe2000c741270 */
[----:B------:R-:W4:Y:S01]  /*14b20*/  LDCU UR12, c[0x0][0x398] ;  /* 0x00007300ff0c77ac */ /* 0x000f220008000800 */
[----:B0-----:R-:W-:Y:S01]  /*14b30*/  ISETP.GE.AND P3, PT, R205, UR4, PT ;  /* 0x00000004cd007c0c */ /* 0x001fe2000bf66270 */
[----:B------:R-:W-:Y:S01]  /*14b40*/  VIADD R205, R0, 0x40 ;  /* 0x0000004000cd7836 */ /* 0x000fe20000000000 */
[----:B------:R-:W0:Y:S01]  /*14b50*/  LDCU UR4, c[0x0][0x39c] ;  /* 0x00007380ff0477ac */ /* 0x000e220008000800 */
[----:B-1----:R-:W-:-:S02]  /*14b60*/  IADD3 R202, P0, PT, R204, R197, RZ ;  /* 0x000000c5ccca7210 */ /* 0x002fc40007f1e0ff */
[----:B------:R-:W-:-:S05]  /*14b70*/  SHF.R.S32.HI R201, RZ, 0x1f, R204 ;  /* 0x0000001fffc97819 */ /* 0x000fca00000114cc */
[----:B------:R-:W-:Y:S01]  /*14b80*/  IMAD.X R203, R201, 0x1, R196, P0 ;  /* 0x00000001c9cb7824 */ /* 0x000fe200000e06c4 */
[----:B------:R-:W-:Y:S01]  /*14b90*/  ISETP.GE.AND P0, PT, R205, UR6, PT ;  /* 0x00000006cd007c0c */ /* 0x000fe2000bf06270 */
[----:B------:R-:W1:Y:S01]  /*14ba0*/  LDCU UR6, c[0x0][0x39c] ;  /* 0x00007380ff0677ac */ /* 0x000e620008000800 */
[----:B--2---:R-:W-:Y:S02]  /*14bb0*/  F2FP.SATFINITE.E4M3.F32.PACK_AB_MERGE_C R205, R175, R174, RZ ;  /* 0x000000aeafcd723e */ /* 0x004fe400048070ff */
[----:B------:R-:W2:Y:S04]  /*14bc0*/  LDL.LU R174, [R1+0x4f8] ;  /* 0x0004f80001ae7983 */ /* 0x000ea80000300800 */
[----:B------:R-:W2:Y:S01]  /*14bd0*/  LDL.LU R175, [R1+0x4fc] ;  /* 0x0004fc0001af7983 */ /* 0x000ea20000300800 */
[----:B---3--:R-:W-:-:S03]  /*14be0*/  F2FP.SATFINITE.E4M3.F32.PACK_AB_MERGE_C R206, R173, R172, RZ ;  /* 0x000000acadce723e */ /* 0x008fc600048070ff */
[----:B------:R-:W3:Y:S04]  /*14bf0*/  LDL.LU R172, [R1+0xf8] ;  /* 0x0000f80001ac7983 */ /* 0x000ee80000300800 */
[----:B------:R-:W3:Y:S04]  /*14c00*/  LDL.LU R173, [R1+0xfc] ;  /* 0x0000fc0001ad7983 */ /* 0x000ee80000300800 */
[----:B------:R-:W3:Y:S04]  /*14c10*/  LDL.LU R176, [R1+0x300] ;  /* 0x0003000001b07983 */ /* 0x000ee80000300800 */
[----:B------:R-:W3:Y:S01]  /*14c20*/  LDL.LU R177, [R1+0x304] ;  /* 0x0003040001b17983 */ /* 0x000ee20000300800 */
[----:B------:R-:W-:-:S03]  /*14c30*/  IADD3 R200, P6, PT, R204, R198, RZ ;  /* 0x000000c6ccc87210 */ /* 0x000fc60007fde0ff */
[----:B------:R0:W-:Y:S02]  /*14c40*/  @P5 STG.E.U8 desc[UR24][R202.64], R205 ;  /* 0x000000cdca005986 */ /* 0x0001e4000c101118 */
[----:B------:R-:W-:Y:S01]  /*14c50*/  IMAD.X R201, R201, 0x1, R199, P6 ;  /* 0x00000001c9c97824 */ /* 0x000fe200030e06c7 */
[----:B------:R-:W-:Y:S01]  /*14c60*/  ISETP.LT.AND P5, PT, R2, UR11, !P1 ;  /* 0x0000000b02007c0c */ /* 0x000fe2000cfa1270 */
[----:B------:R-:W1:Y:S03]  /*14c70*/  LDCU UR11, c[0x0][0x398] ;  /* 0x00007300ff0b77ac */ /* 0x000e660008000800 */
[----:B------:R4:W-:Y:S01]  /*14c80*/  @P2 STG.E.U8 desc[UR24][R200.64], R206 ;  /* 0x000000cec8002986 */ /* 0x0009e2000c101118 */
[----:B0-----:R-:W-:Y:S01]  /*14c90*/  VIADD R202, R204, UR60 ;  /* 0x0000003cccca7c36 */ /* 0x001fe20008000000 */
[----:B------:R-:W-:-:S04]  /*14ca0*/  PRMT R204, R205, 0x9910, RZ ;  /* 0x00009910cdcc7816 */ /* 0x000fc800000000ff */
[----:B------:R-:W-:Y:S01]  /*14cb0*/  SHF.R.S32.HI R203, RZ, 0x1f, R202 ;  /* 0x0000001fffcb7819 */ /* 0x000fe200000114ca */
[----:B----4-:R-:W-:Y:S01]  /*14cc0*/  VIADD R201, R0, 0x41 ;  /* 0x0000004100c97836 */ /* 0x010fe20000000000 */
[----:B------:R-:W-:Y:S02]  /*14cd0*/  IADD3 R200, P6, PT, R202, R197, RZ ;  /* 0x000000c5cac87210 */ /* 0x000fe40007fde0ff */
[----:B------:R-:W-:Y:S02]  /*14ce0*/  SHF.R.S32.HI R204, RZ, 0x8, R204 ;  /* 0x00000008ffcc7819 */ /* 0x000fe400000114cc */
[----:B------:R-:W-:Y:S01]  /*14cf0*/  ISETP.GE.AND P2, PT, R201, UR4, PT ;  /* 0x00000004c9007c0c */ /* 0x000fe2000bf46270 */
[----:B------:R-:W-:Y:S01]  /*14d00*/  IMAD.X R201, R203, 0x1, R196, P6 ;  /* 0x00000001cbc97824 */ /* 0x000fe200030e06c4 */
[----:B-----5:R-:W-:Y:S01]  /*14d10*/  ISETP.LT.AND P1, PT, R3, UR8, !P1 ;  /* 0x0000000803007c0c */ /* 0x020fe2000cf21270 */
[----:B------:R-:W0:Y:S03]  /*14d20*/  LDCU UR8, c[0x0][0x398] ;  /* 0x00007300ff0877ac */ /* 0x000e260008000800 */
[----:B------:R4:W-:Y:S01]  /*14d30*/  @P5 STG.E.U8 desc[UR24][R200.64], R204 ;  /* 0x000000ccc8005986 */ /* 0x0009e2000c101118 */
[----:B------:R-:W-:Y:S01]  /*14d40*/  PRMT R205, R206, 0x9910, RZ ;  /* 0x00009910cecd7816 */ /* 0x000fe200000000ff */
[----:B------:R-:W5:Y:S01]  /*14d50*/  LDCU UR4, c[0x0][0x39c] ;  /* 0x00007380ff0477ac */ /* 0x000f620008000800 */
[----:B----4-:R-:W-:Y:S01]  /*14d60*/  IADD3 R200, P5, PT, R202, R198, RZ ;  /* 0x000000c6cac87210 */ /* 0x010fe20007fbe0ff */
[----:B------:R-:W-:-:S04]  /*14d70*/  VIADD R204, R0, 0x42 ;  /* 0x0000004200cc7836 */ /* 0x000fc80000000000 */
[----:B------:R-:W-:Y:S01]  /*14d80*/  IMAD.X R201, R203, 0x1, R199, P5 ;  /* 0x00000001cbc97824 */ /* 0x000fe200028e06c7 */
[----:B------:R-:W-:Y:S02]  /*14d90*/  SHF.R.S32.HI R203, RZ, 0x8, R205 ;  /* 0x00000008ffcb7819 */ /* 0x000fe400000114cd */
[----:B-1----:R-:W-:Y:S01]  /*14da0*/  ISETP.GE.AND P5, PT, R204, UR6, PT ;  /* 0x00000006cc007c0c */ /* 0x002fe2000bfa6270 */
[----:B------:R-:W-:Y:S01]  /*14db0*/  VIADD R204, R202, UR60 ;  /* 0x0000003ccacc7c36 */ /* 0x000fe20008000000 */
[----:B------:R-:W1:Y:S01]  /*14dc0*/  LDCU UR6, c[0x0][0x398] ;  /* 0x00007300ff0677ac */ /* 0x000e620008000800 */
[----:B------:R4:W-:Y:S01]  /*14dd0*/  @P1 STG.E.U8 desc[UR24][R200.64], R203 ;  /* 0x000000cbc8001986 */ /* 0x0009e2000c101118 */
[----:B------:R-:W-:Y:S02]  /*14de0*/  ISETP.LT.AND P1, PT, R2, UR12, !P4 ;  /* 0x0000000c02007c0c */ /* 0x000fe4000e721270 */
[----:B------:R-:W-:Y:S01]  /*14df0*/  IADD3 R202, P6, PT, R204, R197, RZ ;  /* 0x000000c5ccca7210 */ /* 0x000fe20007fde0ff */
[----:B------:R-:W-:Y:S01]  /*14e00*/  VIADD R205, R0, 0x43 ;  /* 0x0000004300cd7836 */ /* 0x000fe20000000000 */
[----:B------:R-:W-:Y:S01]  /*14e10*/  ISETP.LT.AND P4, PT, R3, UR11, !P4 ;  /* 0x0000000b03007c0c */ /* 0x000fe2000e781270 */
[----:B------:R-:W0:Y:S01]  /*14e20*/  LDCU UR11, c[0x0][0x398] ;  /* 0x00007300ff0b77ac */ /* 0x000e220008000800 */
[----:B------:R-:W0:Y:S01]  /*14e30*/  LDCU UR12, c[0x0][0x398] ;  /* 0x00007300ff0c77ac */ /* 0x000e220008000800 */
[----:B----4-:R-:W-:-:S05]  /*14e40*/  SHF.R.S32.HI R201, RZ, 0x1f, R204 ;  /* 0x0000001fffc97819 */ /* 0x010fca00000114cc */
[----:B------:R-:W-:Y:S01]  /*14e50*/  IMAD.X R203, R201, 0x1, R196, P6 ;  /* 0x00000001c9cb7824 */ /* 0x000fe200030e06c4 */
[C---:B------:R-:W-:Y:S01]  /*14e60*/  IADD3 R200, P6, PT, R204.reuse, R198, RZ ;  /* 0x000000c6ccc87210 */ /* 0x040fe20007fde0ff */
[----:B------:R-:W-:-:S04]  /*14e70*/  VIADD R204, R204, UR60 ;  /* 0x0000003ccccc7c36 */ /* 0x000fc80008000000 */
[----:B------:R-:W-:Y:S01]  /*14e80*/  IMAD.X R201, R201, 0x1, R199, P6 ;  /* 0x00000001c9c97824 */ /* 0x000fe200030e06c7 */
[----:B--2---:R-:W-:Y:S02]  /*14e90*/  F2FP.SATFINITE.E4M3.F32.PACK_AB_MERGE_C R206, R175, R174, RZ ;  /* 0x000000aeafce723e */ /* 0x004fe400048070ff */
[----:B------:R-:W2:Y:S01]  /*14ea0*/  LDL.LU R174, [R1+0x388] ;  /* 0x0003880001ae7983 */ /* 0x000ea20000300800 */
[----:B---3--:R-:W-:-:S03]  /*14eb0*/  F2FP.SATFINITE.E4M3.F32.PACK_AB_MERGE_C R207, R173, R172, RZ ;  /* 0x000000acadcf723e */ /* 0x008fc600048070ff */
[----:B------:R3:W-:Y:S04]  /*14ec0*/  @P1 STG.E.U8 desc[UR24][R202.64], R206 ;  /* 0x000000ceca001986 */ /* 0x0007e8000c101118 */
[----:B------:R4:W-:Y:S01]  /*14ed0*/  @P4 STG.E.U8 desc[UR24][R200.64], R207 ;  /* 0x000000cfc8004986 */ /* 0x0009e2000c101118 */
[----:B------:R-:W-:Y:S01]  /*14ee0*/  ISETP.LT.AND P4, PT, R2, UR14, !P3 ;  /* 0x0000000e02007c0c */ /* 0x000fe2000df81270 */
[----:B------:R-:W1:Y:S01]  /*14ef0*/  LDCU UR14, c[0x0][0x398] ;  /* 0x00007300ff0e77ac */ /* 0x000e620008000800 */
[----:B0-----:R-:W-:Y:S01]  /*14f00*/  ISETP.LT.AND P3, PT, R3, UR8, !P3 ;  /* 0x0000000803007c0c */ /* 0x001fe2000df61270 */
[----:B------:R-:W2:Y:S01]  /*14f10*/  LDL.LU R175, [R1+0x38c] ;  /* 0x00038c0001af7983 */ /* 0x000ea20000300800 */
[----:B---3--:R-:W-:-:S03]  /*14f20*/  IADD3 R202, P6, PT, R204, R197, RZ ;  /* 0x000000c5ccca7210 */ /* 0x008fc60007fde0ff */
[----:B------:R-:W3:Y:S01]  /*14f30*/  LDL.LU R172, [R1+0x398] ;  /* 0x0003980001ac7983 */ /* 0x000ee20000300800 */
[----:B-----5:R-:W-:Y:S01]  /*14f40*/  ISETP.GE.AND P1, PT, R205, UR4, PT ;  /* 0x00000004cd007c0c */ /* 0x020fe2000bf26270 */
[----:B------:R-:W0:Y:S01]  /*14f50*/  LDCU UR4, c[0x0][0x39c] ;  /* 0x00007380ff0477ac */ /* 0x000e220008000800 */
[----:B----4-:R-:W-:Y:S01]  /*14f60*/  SHF.R.S32.HI R201, RZ, 0x1f, R204 ;  /* 0x0000001fffc97819 */ /* 0x010fe200000114cc */
[----:B------:R-:W3:Y:S01]  /*14f70*/  LDL.LU R173, [R1+0x39c] ;  /* 0x00039c0001ad7983 */ /* 0x000ee20000300800 */
[----:B------:R-:W-:Y:S01]  /*14f80*/  PRMT R206, R206, 0x9910, RZ ;  /* 0x00009910cece7816 */ /* 0x000fe200000000ff */
[----:B------:R-:W4:Y:S02]  /*14f90*/  LDCU UR8, c[0x0][0x398] ;  /* 0x00007300ff0877ac */ /* 0x000f240008000800 */
[----:B------:R-:W-:Y:S01]  /*14fa0*/  IMAD.X R203, R201, 0x1, R196, P6 ;  /* 0x00000001c9cb7824 */ /* 0x000fe200030e06c4 */
[----:B------:R-:W-:Y:S02]  /*14fb0*/  IADD3 R200, P6, PT, R204, R198, RZ ;  /* 0x000000c6ccc87210 */ /* 0x000fe40007fde0ff */
[----:B------:R-:W-:-:S02]  /*14fc0*/  PRMT R205, R207, 0x9910, RZ ;  /* 0x00009910cfcd7816 */ /* 0x000fc400000000ff */
[----:B------:R-:W-:Y:S01]  /*14fd0*/  SHF.R.S32.HI R206, RZ, 0x8, R206 ;  /* 0x00000008ffce7819 */ /* 0x000fe200000114ce */
[----:B------:R-:W-:Y:S01]  /*14fe0*/  IMAD.X R201, R201, 0x1, R199, P6 ;  /* 0x00000001c9c97824 */ /* 0x000fe200030e06c7 */
[----:B------:R-:W-:Y:S01]  /*14ff0*/  SHF.R.S32.HI R205, RZ, 0x8, R205 ;  /* 0x00000008ffcd7819 */ /* 0x000fe200000114cd */
[----:B------:R-:W-:Y:S02]  /*15000*/  VIADD R204, R204, UR60 ;  /* 0x0000003ccccc7c36 */ /* 0x000fe40008000000 */
[----:B------:R5:W-:Y:S01]  /*15010*/  @P4 STG.E.U8 desc[UR24][R202.64], R206 ;  /* 0x000000ceca004986 */ /* 0x000be2000c101118 */
[----:B------:R-:W-:Y:S01]  /*15020*/  ISETP.LT.AND P4, PT, R2, UR16, !P0 ;  /* 0x0000001002007c0c */ /* 0x000fe2000c781270 */
[----:B------:R-:W0:Y:S02]  /*15030*/  LDCU UR16, c[0x0][0x398] ;  /* 0x00007300ff1077ac */ /* 0x000e240008000800 */
[----:B------:R4:W-:Y:S01]  /*15040*/  @P3 STG.E.U8 desc[UR24][R200.64], R205 ;  /* 0x000000cdc8003986 */ /* 0x0009e2000c101118 */
[----:B-1----:R-:W-:Y:S01]  /*15050*/  ISETP.LT.AND P3, PT, R3, UR6, !P0 ;  /* 0x0000000603007c0c */ /* 0x002fe2000c761270 */
[----:B------:R-:W1:Y:S01]  /*15060*/  LDCU UR6, c[0x0][0x39c] ;  /* 0x00007380ff0677ac */ /* 0x000e620008000800 */
[----:B-----5:R-:W-:-:S02]  /*15070*/  IADD3 R202, P0, PT, R204, R197, RZ ;  /* 0x000000c5ccca7210 */ /* 0x020fc40007f1e0ff */
[----:B----4-:R-:W-:Y:S01]  /*15080*/  SHF.R.S32.HI R201, RZ, 0x1f, R204 ;  /* 0x0000001fffc97819 */ /* 0x010fe200000114cc */
[----:B------:R-:W-:-:S04]  /*15090*/  VIADD R205, R0, 0x44 ;  /* 0x0000004400cd7836 */ /* 0x000fc80000000000 */
[----:B------:R-:W-:Y:S01]  /*150a0*/  IMAD.X R203, R201, 0x1, R196, P0 ;  /* 0x00000001c9cb7824 */ /* 0x000fe200000e06c4 */
[----:B0-----:R-:W-:Y:S01]  /*150b0*/  ISETP.GE.AND P0, PT, R205, UR4, PT ;  /* 0x00000004cd007c0c */ /* 0x001fe2000bf06270 */
[----:B------:R-:W0:Y:S01]  /*150c0*/  LDCU UR4, c[0x0][0x39c] ;  /* 0x00007380ff0477ac */ /* 0x000e220008000800 */
[----:B------:R-:W-:Y:S02]  /*150d0*/  F2FP.SATFINITE.E4M3.F32.PACK_AB_MERGE_C R205, R177, R176, RZ ;  /* 0x000000b0b1cd723e */ /* 0x000fe400048070ff */
[----:B------:R-:W4:Y:S04]  /*150e0*/  LDL.LU R176, [R1+0x308] ;  /* 0x0003080001b07983 */ /* 0x000f280000300800 */
[----:B------:R-:W4:Y:S01]  /*150f0*/  LDL.LU R177, [R1+0x30c] ;  /* 0x00030c0001b17983 */ /* 0x000f220000300800 */
[----:B------:R-:W-:-:S02]  /*15100*/  IADD3 R200, P6, PT, R204, R198, RZ ;  /* 0x000000c6ccc87210 */ /* 0x000fc40007fde0ff */
[----:B------:R-:W-:-:S03]  /*15110*/  F2FP.SATFINITE.E4M3.F32.PACK_AB_MERGE_C R206, R133, R132, RZ ;  /* 0x0000008485ce723e */ /* 0x000fc600048070ff */
[----:B------:R-:W-:Y:S01]  /*15120*/  IMAD.X R201, R201, 0x1, R199, P6 ;  /* 0x00000001c9c97824 */ /* 0x000fe200030e06c7 */
[----:B------:R5:W-:Y:S01]  /*15130*/  @P4 STG.E.U8 desc[UR24][R202.64], R205 ;  /* 0x000000cdca004986 */ /* 0x000be2000c101118 */
[----:B------:R-:W-:Y:S01]  /*15140*/  ISETP.LT.AND P4, PT, R2, UR11, !P2 ;  /* 0x0000000b02007c0c */ /* 0x000fe2000d781270 */
[----:B------:R-:W-:Y:S02]  /*15150*/  VIADD R133, R0, 0x45 ;  /* 0x0000004500857836 */ /* 0x000fe40000000000 */
[----:B------:R1:W-:Y:S01]  /*15160*/  @P3 STG.E.U8 desc[UR24][R200.64], R206 ;  /* 0x000000cec8003986 */ /* 0x0003e2000c101118 */
[----:B------:R-:W2:Y:S02]  /*15170*/  LDCU UR11, c[0x0][0x398] ;  /* 0x00007300ff0b77ac */ /* 0x000ea40008000800 */
[----:B0-----:R-:W-:Y:S02]  /*15180*/  ISETP.GE.AND P3, PT, R133, UR4, PT ;  /* 0x0000000485007c0c */ /* 0x001fe4000bf66270 */
[----:B-----5:R-:W-:Y:S01]  /*15190*/  PRMT R202, R205, 0x9910, RZ ;  /* 0x00009910cdca7816 */ /* 0x020fe200000000ff */
[----:B------:R-:W0:Y:S01]  /*151a0*/  LDCU UR4, c[0x0][0x39c] ;  /* 0x00007380ff0477ac */ /* 0x000e220008000800 */
[----:B-1----:R-:W-:-:S05]  /*151b0*/  VIADD R200, R204, UR60 ;  /* 0x0000003cccc87c36 */ /* 0x002fca0008000000 */
[----:B------:R-:W-:Y:S02]  /*151c0*/  SHF.R.S32.HI R201, RZ, 0x1f, R200 ;  /* 0x0000001fffc97819 */ /* 0x000fe400000114c8 */
[----:B------:R-:W-:Y:S02]  /*151d0*/  IADD3 R132, P6, PT, R200, R197, RZ ;  /* 0x000000c5c8847210 */ /* 0x000fe40007fde0ff */
[----:B------:R-:W-:-:S03]  /*151e0*/  SHF.R.S32.HI R202, RZ, 0x8, R202 ;  /* 0x00000008ffca7819 */ /* 0x000fc600000114ca */
[----:B------:R-:W-:Y:S01]  /*151f0*/  IMAD.X R133, R201, 0x1, R196, P6 ;  /* 0x00000001c9857824 */ /* 0x000fe200030e06c4 */
[----:B------:R-:W-:-:S04]  /*15200*/  PRMT R203, R206, 0x9910, RZ ;  /* 0x00009910cecb7816 */ /* 0x000fc800000000ff */
[----:B------:R1:W-:Y:S02]  /*15210*/  @P4 STG.E.U8 desc[UR24][R132.64], R202 ;  /* 0x000000ca84004986 */ /* 0x0003e4000c101118 */
[----:B-1----:R-:W-:-:S05]  /*15220*/  IADD3 R132, P4, PT, R200, R198, RZ ;  /* 0x000000c6c8847210 */ /* 0x002fca0007f9e0ff */
[----:B------:R-:W-:Y:S01]  /*15230*/  IMAD.X R133, R201, 0x1, R199, P4 ;  /* 0x00000001c9857824 */ /* 0x000fe200020e06c7 */
[----:B------:R-:W-:Y:S02]  /*15240*/  SHF.R.S32.HI R201, RZ, 0x8, R203 ;  /* 0x00000008ffc97819 */ /* 0x000fe400000114cb */
[----:B----4-:R-:W-:Y:S02]  /*15250*/  F2FP.SATFINITE.E4M3.F32.PACK_AB_MERGE_C R203, R177, R176, RZ ;  /* 0x000000b0b1cb723e */ /* 0x010fe400048070ff */
[----:B------:R-:W4:Y:S04]  /*15260*/  LDL.LU R176, [R1+0x310] ;  /* 0x0003100001b07983 */ /* 0x000f280000300800 */
[----:B------:R-:W4:Y:S01]  /*15270*/  LDL.LU R177, [R1+0x314] ;  /* 0x0003140001b17983 */ /* 0x000f220000300800 */
[----:B------:R-:W-:Y:S01]  /*15280*/  ISETP.LT.AND P2, PT, R3, UR12, !P2 ;  /* 0x0000000c03007c0c */ /* 0x000fe2000d741270 */
[----:B------:R-:W-:Y:S01]  /*15290*/  VIADD R202, R0, 0x46 ;  /* 0x0000004600ca7836 */ /* 0x000fe20000000000 */
[----:B------:R-:W1:Y:S04]  /*152a0*/  LDCU UR12, c[0x0][0x398] ;  /* 0x00007300ff0c77ac */ /* 0x000e680008000800 */
[----:B------:R-:W-:Y:S01]  /*152b0*/  ISETP.GE.AND P4, PT, R202, UR6, PT ;  /* 0x00000006ca007c0c */ /* 0x000fe2000bf86270 */
[----:B------:R-:W-:Y:S01]  /*152c0*/  VIADD R202, R200, UR60 ;  /* 0x0000003cc8ca7c36 */ /* 0x000fe20008000000 */
[----:B------:R-:W5:Y:S05]  /*152d0*/  LDCU UR6, c[0x0][0x39c] ;  /* 0x00007380ff0677ac */ /* 0x000f6a0008000800 */
[----:B------:R0:W-:Y:S01]  /*152e0*/  @P2 STG.E.U8 desc[UR24][R132.64], R201 ;  /* 0x000000c984002986 */ /* 0x0001e2000c101118 */
[----:B------:R-:W-:Y:S01]  /*152f0*/  ISETP.LT.AND P2, PT, R2, UR18, !P5 ;  /* 0x0000001202007c0c */ /* 0x000fe2000ef41270 */
[----:B------:R-:W1:Y:S01]  /*15300*/  LDCU UR18, c[0x0][0x398] ;  /* 0x00007300ff1277ac */ /* 0x000e620008000800 */
[----:B------:R-:W-:-:S02]  /*15310*/  IADD3 R200, P6, PT, R202, R197, RZ ;  /* 0x000000c5cac87210 */ /* 0x000fc40007fde0ff */
[----:B------:R-:W-:Y:S01]  /*15320*/  ISETP.LT.AND P5, PT, R3, UR20, !P5 ;  /* 0x0000001403007c0c */ /* 0x000fe2000efa1270 */
[----:B------:R-:W1:Y:S01]  /*15330*/  LDCU UR20, c[0x0][0x398] ;  /* 0x00007300ff1477ac */ /* 0x000e620008000800 */
[----:B0-----:R-:W-:-:S05]  /*15340*/  SHF.R.S32.HI R133, RZ, 0x1f, R202 ;  /* 0x0000001fff857819 */ /* 0x001fca00000114ca */
[----:B------:R-:W-:Y:S01]  /*15350*/  IMAD.X R201, R133, 0x1, R196, P6 ;  /* 0x0000000185c97824 */ /* 0x000fe200030e06c4 */
[----:B------:R-:W-:-:S04]  /*15360*/  IADD3 R132, P6, PT, R202, R198, RZ ;  /* 0x000000c6ca847210 */ /* 0x000fc80007fde0ff */
[----:B------:R0:W-:Y:S01]  /*15370*/  @P2 STG.E.U8 desc[UR24][R200.64], R203 ;  /* 0x000000cbc8002986 */ /* 0x0001e2000c101118 */
[----:B------:R-:W-:Y:S01]  /*15380*/  IMAD.X R133, R133, 0x1, R199, P6 ;  /* 0x0000000185857824 */ /* 0x000fe200030e06c7 */
[----:B------:R-:W-:Y:S01]  /*15390*/  ISETP.GE.AND P2, PT, R134, UR4, PT ;  /* 0x0000000486007c0c */ /* 0x000fe2000bf46270 */
[----:B------:R-:W1:Y:S03]  /*153a0*/  LDCU UR4, c[0x0][0x39c] ;  /* 0x00007380ff0477ac */ /* 0x000e660008000800 */
[----:B------:R2:W-:Y:S01]  /*153b0*/  @P5 STG.E.U8 desc[UR24][R132.64], R135 ;  /* 0x0000008784005986 */ /* 0x0005e2000c101118 */
[----:B0-----:R-:W-:Y:S01]  /*153c0*/  VIADD R200, R202, UR60 ;  /* 0x0000003ccac87c36 */ /* 0x001fe20008000000 */
[----:B------:R-:W-:Y:S01]  /*153d0*/  ISETP.LT.AND P5, PT, R2, UR8, !P1 ;  /* 0x0000000802007c0c */ /* 0x000fe2000cfa1270 */
[----:B------:R-:W0:Y:S03]  /*153e0*/  LDCU UR8, c[0x0][0x39c] ;  /* 0x00007380ff0877ac */ /* 0x000e260008000800 */
[----:B------:R-:W-:-:S02]  /*153f0*/  IADD3 R134, P6, PT, R200, R197, RZ ;  /* 0x000000c5c8867210 */ /* 0x000fc40007fde0ff */
[----:B--2---:R-:W-:Y:S02]  /*15400*/  SHF.R.S32.HI R133, RZ, 0x1f, R200 ;  /* 0x0000001fff857819 */ /* 0x004fe400000114c8 */
[----:B------:R-:W-:Y:S01]  /*15410*/  ISETP.LT.AND P1, PT, R3, UR14, !P1 ;  /* 0x0000000e03007c0c */ /* 0x000fe2000cf21270 */
[----:B------:R-:W2:Y:S01]  /*15420*/  LDCU UR14, c[0x0][0x398] ;  /* 0x00007300ff0e77ac */ /* 0x000ea20008000800 */
[----:B------:R-:W-:Y:S01]  /*15430*/  PRMT R201, R135, 0x9910, RZ ;  /* 0x0000991087c97816 */ /* 0x000fe200000000ff */
[----:B------:R-:W-:Y:S01]  /*15440*/  IMAD.X R135, R133, 0x1, R196, P6 ;  /* 0x0000000185877824 */ /* 0x000fe200030e06c4 */
[----:B------:R-:W-:Y:S02]  /*15450*/  PRMT R202, R203, 0x9910, RZ ;  /* 0x00009910cbca7816 */ /* 0x000fe400000000ff */
[----:B------:R-:W-:Y:S02]  /*15460*/  IADD3 R132, P6, PT, R200, R198, RZ ;  /* 0x000000c6c8847210 */ /* 0x000fe40007fde0ff */
[----:B------:R-:W-:-:S02]  /*15470*/  SHF.R.S32.HI R202, RZ, 0x8, R202 ;  /* 0x00000008ffca7819 */ /* 0x000fc400000114ca */
[----:B------:R-:W-:Y:S01]  /*15480*/  SHF.R.S32.HI R201, RZ, 0x8, R201 ;  /* 0x00000008ffc97819 */ /* 0x000fe200000114c9 */
[----:B------:R-:W-:Y:S02]  /*15490*/  IMAD.X R133, R133, 0x1, R199, P6 ;  /* 0x0000000185857824 */ /* 0x000fe400030e06c7 */
[----:B------:R-:W-:Y:S01]  /*154a0*/  VIADD R200, R200, UR60 ;  /* 0x0000003cc8c87c36 */ /* 0x000fe20008000000 */
[----:B------:R0:W-:Y:S01]  /*154b0*/  @P5 STG.E.U8 desc[UR24][R134.64], R202 ;  /* 0x000000ca86005986 */ /* 0x0001e2000c101118 */
[----:B------:R-:W-:Y:S01]  /*154c0*/  ISETP.LT.AND P5, PT, R2, UR16, !P0 ;  /* 0x0000001002007c0c */ /* 0x000fe2000c7a1270 */
[----:B------:R-:W1:Y:S02]  /*154d0*/  LDCU UR16, c[0x0][0x398] ;  /* 0x00007300ff1077ac */ /* 0x000e640008000800 */
[----:B------:R2:W-:Y:S01]  /*154e0*/  @P1 STG.E.U8 desc[UR24][R132.64], R201 ;  /* 0x000000c984001986 */ /* 0x0005e2000c101118 */
[----:B------:R-:W-:Y:S01]  /*154f0*/  ISETP.LT.AND P1, PT, R3, UR22, !P0 ;  /* 0x0000001603007c0c */ /* 0x000fe2000c721270 */
[----:B------:R-:W1:Y:S01]  /*15500*/  LDCU UR22, c[0x0][0x398] ;  /* 0x00007300ff1677ac */ /* 0x000e620008000800 */
[----:B0-----:R-:W-:-:S02]  /*15510*/  IADD3 R134, P0, PT, R200, R197, RZ ;  /* 0x000000c5c8867210 */ /* 0x001fc40007f1e0ff */
[----:B--2---:R-:W-:Y:S01]  /*15520*/  SHF.R.S32.HI R133, RZ, 0x1f, R200 ;  /* 0x0000001fff857819 */ /* 0x004fe200000114c8 */
[----:B------:R-:W-:-:S04]  /*15530*/  VIADD R201, R0, 0x48 ;  /* 0x0000004800c97836 */ /* 0x000fc80000000000 */
[----:B------:R-:W-:Y:S01]  /*15540*/  IMAD.X R135, R133, 0x1, R196, P0 ;  /* 0x0000000185877824 */ /* 0x000fe200000e06c4 */
[----:B-----5:R-:W-:Y:S01]  /*15550*/  ISETP.GE.AND P0, PT, R201, UR6, PT ;  /* 0x00000006c9007c0c */ /* 0x020fe2000bf06270 */
[----:B------:R-:W0:Y:S01]  /*15560*/  LDCU UR6, c[0x0][0x39c] ;  /* 0x00007380ff0677ac */ /* 0x000e220008000800 */
[----:B----4-:R-:W-:Y:S02]  /*15570*/  F2FP.SATFINITE.E4M3.F32.PACK_AB_MERGE_C R201, R177, R176, RZ ;  /* 0x000000b0b1c9723e */ /* 0x010fe400048070ff */
[----:B------:R-:W2:Y:S04]  /*15580*/  LDL.LU R176, [R1+0x318] ;  /* 0x0003180001b07983 */ /* 0x000ea80000300800 */
[----:B------:R-:W2:Y:S01]  /*15590*/  LDL.LU R177, [R1+0x31c] ;  /* 0x00031c0001b17983 */ /* 0x000ea20000300800 */
[----:B------:R-:W-:-:S03]  /*155a0*/  IADD3 R132, P6, PT, R200, R198, RZ ;  /* 0x000000c6c8847210 */ /* 0x000fc60007fde0ff */
[----:B------:R4:W-:Y:S02]  /*155b0*/  @P5 STG.E.U8 desc[UR24][R134.64], R201 ;  /* 0x000000c986005986 */ /* 0x0009e4000c101118 */
[----:B----4-:R-:W-:Y:S02]  /*155c0*/  VIADD R134, R200, UR60 ;  /* 0x0000003cc8867c36 */ /* 0x010fe40008000000 */
[----:B------:R-:W-:Y:S01]  /*155d0*/  IMAD.X R133, R133, 0x1, R199, P6 ;  /* 0x0000000185857824 */ /* 0x000fe200030e06c7 */
[----:B------:R-:W-:Y:S01]  /*155e0*/  ISETP.LT.AND P5, PT, R2, UR11, !P3 ;  /* 0x0000000b02007c0c */ /* 0x000fe2000dfa1270 */
[----:B------:R-:W4:Y:S01]  /*155f0*/  LDCU UR11, c[0x0][0x39c] ;  /* 0x00007380ff0b77ac */ /* 0x000f220008000800 */
[----:B------:R-:W-:Y:S02]  /*15600*/  SHF.R.S32.HI R135, RZ, 0x1f, R134 ;  /* 0x0000001fff877819 */ /* 0x000fe40000011486 */
[----:B------:R5:W-:Y:S01]  /*15610*/  @P1 STG.E.U8 desc[UR24][R132.64], R137 ;  /* 0x0000008984001986 */ /* 0x000be2000c101118 */
[----:B------:R-:W-:-:S04]  /*15620*/  PRMT R136, R201, 0x9910, RZ ;  /* 0x00009910c9887816 */ /* 0x000fc800000000ff */
[----:B------:R-:W-:Y:S01]  /*15630*/  SHF.R.S32.HI R136, RZ, 0x8, R136 ;  /* 0x00000008ff887819 */ /* 0x000fe20000011488 */
[----:B-----5:R-:W-:Y:S01]  /*15640*/  VIADD R133, R0, 0x49 ;  /* 0x0000004900857836 */ /* 0x020fe20000000000 */
[----:B------:R-:W-:-:S04]  /*15650*/  IADD3 R132, P6, PT, R134, R197, RZ ;  /* 0x000000c586847210 */ /* 0x000fc80007fde0ff */
[----:B-1----:R-:W-:Y:S01]  /*15660*/  ISETP.GE.AND P1, PT, R133, UR4, PT ;  /* 0x0000000485007c0c */ /* 0x002fe2000bf26270 */
[----:B------:R-:W-:Y:S01]  /*15670*/  IMAD.X R133, R135, 0x1, R196, P6 ;  /* 0x0000000187857824 */ /* 0x000fe200030e06c4 */
[----:B------:R-:W-:Y:S01]  /*15680*/  ISETP.LT.AND P3, PT, R3, UR26, !P3 ;  /* 0x0000001a03007c0c */ /* 0x000fe2000df61270 */
[----:B------:R-:W1:Y:S03]  /*15690*/  LDCU UR4, c[0x0][0x39c] ;  /* 0x00007380ff0477ac */ /* 0x000e660008000800 */
[----:B------:R5:W-:Y:S01]  /*156a0*/  @P5 STG.E.U8 desc[UR24][R132.64], R136 ;  /* 0x0000008884005986 */ /* 0x000be2000c101118 */
[----:B------:R-:W-:Y:S01]  /*156b0*/  PRMT R137, R137, 0x9910, RZ ;  /* 0x0000991089897816 */ /* 0x000fe200000000ff */
[----:B------:R-:W0:Y:S01]  /*156c0*/  LDCU UR26, c[0x0][0x398] ;  /* 0x00007300ff1a77ac */ /* 0x000e220008000800 */
[----:B--2---:R-:W-:Y:S02]  /*156d0*/  F2FP.SATFINITE.E4M3.F32.PACK_AB_MERGE_C R200, R177, R176, RZ ;  /* 0x000000b0b1c8723e */ /* 0x004fe400048070ff */
[----:B------:R-:W2:Y:S04]  /*156e0*/  LDL.LU R176, [R1+0x320] ;  /* 0x0003200001b07983 */ /* 0x000ea80000300800 */
[----:B------:R-:W2:Y:S01]  /*156f0*/  LDL.LU R177, [R1+0x324] ;  /* 0x0003240001b17983 */ /* 0x000ea20000300800 */
[----:B-----5:R-:W-:Y:S01]  /*15700*/  IADD3 R132, P5, PT, R134, R198, RZ ;  /* 0x000000c686847210 */ /* 0x020fe20007fbe0ff */
[----:B------:R-:W-:-:S04]  /*15710*/  VIADD R136, R0, 0x4a ;  /* 0x0000004a00887836 */ /* 0x000fc80000000000 */
[----:B------:R-:W-:Y:S01]  /*15720*/  IMAD.X R133, R135, 0x1, R199, P5 ;  /* 0x0000000187857824 */ /* 0x000fe200028e06c7 */
[----:B------:R-:W-:Y:S02]  /*15730*/  SHF.R.S32.HI R135, RZ, 0x8, R137 ;  /* 0x00000008ff877819 */ /* 0x000fe40000011489 */
[----:B------:R-:W-:Y:S01]  /*15740*/  ISETP.GE.AND P5, PT, R136, UR8, PT ;  /* 0x0000000888007c0c */ /* 0x000fe2000bfa6270 */
[----:B------:R-:W-:Y:S01]  /*15750*/  VIADD R136, R134, UR60 ;  /* 0x0000003c86887c36 */ /* 0x000fe20008000000 */
[----:B------:R-:W-:Y:S01]  /*15760*/  F2FP.SATFINITE.E4M3.F32.PACK_AB_MERGE_C R138, R139, R138, RZ ;  /* 0x0000008a8b8a723e */ /* 0x000fe200048070ff */
[----:B------:R5:W-:Y:S01]  /*15770*/  @P3 STG.E.U8 desc[UR24][R132.64], R135 ;  /* 0x0000008784003986 */ /* 0x000be2000c101118 */
[----:B------:R-:W-:Y:S01]  /*15780*/  ISETP.LT.AND P3, PT, R2, UR12, !P4 ;  /* 0x0000000c02007c0c */ /* 0x000fe2000e761270 */
[----:B------:R-:W-:Y:S01]  /*15790*/  VIADD R137, R0, 0x4b ;  /* 0x0000004b00897836 */ /* 0x000fe20000000000 */
[----:B------:R-:W-:Y:S01]  /*157a0*/  IADD3 R134, P6, PT, R136, R197, RZ ;  /* 0x000000c588867210 */ /* 0x000fe20007fde0ff */
[----:B------:R-:W0:Y:S01]  /*157b0*/  LDCU UR8, c[0x0][0x39c] ;  /* 0x00007380ff0877ac */ /* 0x000e220008000800 */
[----:B------:R-:W-:-:S02]  /*157c0*/  ISETP.LT.AND P4, PT, R3, UR28, !P4 ;  /* 0x0000001c03007c0c */ /* 0x000fc4000e781270 */
[----:B------:R-:W-:Y:S01]  /*157d0*/  F2FP.SATFINITE.E4M3.F32.PACK_AB_MERGE_C R140, R141, R140, RZ ;  /* 0x0000008c8d8c723e */ /* 0x000fe200048070ff */
[----:B------:R-:W0:Y:S01]  /*157e0*/  LDCU UR12, c[0x0][0x39c] ;  /* 0x00007380ff0c77ac */ /* 0x000e220008000800 */
[----:B-----5:R-:W-:Y:S01]  /*157f0*/  SHF.R.S32.HI R133, RZ, 0x1f, R136 ;  /* 0x0000001fff857819 */ /* 0x020fe20000011488 */
[----:B------:R-:W5:Y:S04]  /*15800*/  LDCU UR28, c[0x0][0x39c] ;  /* 0x00007380ff1c77ac */ /* 0x000f680008000800 */
        /* <DEDUP_REMOVED lines=8> */
[----:B0-----:R-:W-:Y:S02]  /*15890*/  ISETP.GE.AND P3, PT, R137, UR6, PT ;  /* 0x0000000689007c0c */ /* 0x001fe4000bf66270 */
[----:B------:R-:W-:Y:S01]  /*158a0*/  ISETP.LT.AND P2, PT, R3, UR20, !P2 ;  /* 0x0000001403007c0c */ /* 0x000fe2000d741270 */
[----:B------:R-:W0:Y:S01]  /*158b0*/  LDCU UR6, c[0x0][0x39c] ;  /* 0x00007380ff0677ac */ /* 0x000e220008000800 */
[----:B-1----:R-:W-:-:S02]  /*158c0*/  PRMT R200, R200, 0x9910, RZ ;  /* 0x00009910c8c87816 */ /* 0x002fc400000000ff */
[----:B------:R-:W-:Y:S01]  /*158d0*/  IADD3 R134, P6, PT, R136, R197, RZ ;  /* 0x000000c588867210 */ /* 0x000fe20007fde0ff */
[----:B------:R-:W1:Y:S01]  /*158e0*/  LDCU UR20, c[0x0][0x398] ;  /* 0x00007300ff1477ac */ /* 0x000e620008000800 */
[----:B---3--:R-:W-:Y:S02]  /*158f0*/  SHF.R.S32.HI R133, RZ, 0x1f, R136 ;  /* 0x0000001fff857819 */ /* 0x008fe40000011488 */
[----:B------:R-:W-:Y:S01]  /*15900*/  PRMT R137, R138, 0x9910, RZ ;  /* 0x000099108a897816 */ /* 0x000fe200000000ff */
[----:B------:R-:W-:Y:S02]  /*15910*/  IMAD.MOV.U32 R138, RZ, RZ, R200 ;  /* 0x000000ffff8a7224 */ /* 0x000fe400078e00c8 */
[----:B------:R-:W-:Y:S01]  /*15920*/  IMAD.X R135, R133, 0x1, R196, P6 ;  /* 0x0000000185877824 */ /* 0x000fe200030e06c4 */
[----:B------:R-:W-:Y:S02]  /*15930*/  IADD3 R132, P6, PT, R136, R198, RZ ;  /* 0x000000c688847210 */ /* 0x000fe40007fde0ff */
[----:B------:R-:W-:-:S02]  /*15940*/  SHF.R.S32.HI R138, RZ, 0x8, R138 ;  /* 0x00000008ff8a7819 */ /* 0x000fc4000001148a */
[----:B------:R-:W-:Y:S01]  /*15950*/  SHF.R.S32.HI R137, RZ, 0x8, R137 ;  /* 0x00000008ff897819 */ /* 0x000fe20000011489 */
[----:B------:R-:W-:Y:S02]  /*15960*/  IMAD.X R133, R133, 0x1, R199, P6 ;  /* 0x0000000185857824 */ /* 0x000fe400030e06c7 */
[----:B------:R-:W-:Y:S01]  /*15970*/  VIADD R136, R136, UR60 ;  /* 0x0000003c88887c36 */ /* 0x000fe20008000000 */
[----:B------:R3:W-:Y:S01]  /*15980*/  @P4 STG.E.U8 desc[UR24][R134.64], R138 ;  /* 0x0000008a86004986 */ /* 0x0007e2000c101118 */
[----:B------:R-:W-:Y:S01]  /*15990*/  ISETP.LT.AND P4, PT, R2, UR30, !P0 ;  /* 0x0000001e02007c0c */ /* 0x000fe2000c781270 */
[----:B------:R-:W0:Y:S02]  /*159a0*/  LDCU UR30, c[0x0][0x398] ;  /* 0x00007300ff1e77ac */ /* 0x000e240008000800 */
[----:B------:R1:W-:Y:S01]  /*159b0*/  @P2 STG.E.U8 desc[UR24][R132.64], R137 ;  /* 0x0000008984002986 */ /* 0x0003e2000c101118 */
[----:B------:R-:W-:Y:S01]  /*159c0*/  ISETP.LT.AND P2, PT, R3, UR31, !P0 ;  /* 0x0000001f03007c0c */ /* 0x000fe2000c741270 */
[----:B------:R-:W0:Y:S01]  /*159d0*/  LDCU UR31, c[0x0][0x398] ;  /* 0x00007300ff1f77ac */ /* 0x000e220008000800 */
[----:B---3--:R-:W-:-:S02]  /*159e0*/  IADD3 R134, P0, PT, R136, R197, RZ ;  /* 0x000000c588867210 */ /* 0x008fc40007f1e0ff */
[----:B-1----:R-:W-:Y:S01]  /*159f0*/  SHF.R.S32.HI R133, RZ, 0x1f, R136 ;  /* 0x0000001fff857819 */ /* 0x002fe20000011488 */
[----:B------:R-:W-:-:S04]  /*15a00*/  VIADD R137, R0, 0x4c ;  /* 0x0000004c00897836 */ /* 0x000fc80000000000 */
[----:B------:R-:W-:Y:S01]  /*15a10*/  IMAD.X R135, R133, 0x1, R196, P0 ;  /* 0x0000000185877824 */ /* 0x000fe200000e06c4 */
[----:B------:R-:W-:Y:S01]  /*15a20*/  ISETP.GE.AND P0, PT, R137, UR4, PT ;  /* 0x0000000489007c0c */ /* 0x000fe2000bf06270 */
[----:B------:R-:W1:Y:S01]  /*15a30*/  LDCU UR4, c[0x0][0x39c] ;  /* 0x00007380ff0477ac */ /* 0x000e620008000800 */
[----:B--2---:R-:W-:Y:S02]  /*15a40*/  F2FP.SATFINITE.E4M3.F32.PACK_AB_MERGE_C R137, R177, R176, RZ ;  /* 0x000000b0b189723e */ /* 0x004fe400048070ff */
[----:B------:R-:W2:Y:S04]  /*15a50*/  LDL.LU R176, [R1+0x328] ;  /* 0x0003280001b07983 */ /* 0x000ea80000300800 */
[----:B------:R-:W2:Y:S01]  /*15a60*/  LDL.LU R177, [R1+0x32c] ;  /* 0x00032c0001b17983 */ /* 0x000ea20000300800 */
[----:B------:R-:W-:-:S03]  /*15a70*/  IADD3 R132, P6, PT, R136, R198, RZ ;  /* 0x000000c688847210 */ /* 0x000fc60007fde0ff */
[----:B------:R3:W-:Y:S02]  /*15a80*/  @P4 STG.E.U8 desc[UR24][R134.64], R137 ;  /* 0x0000008986004986 */ /* 0x0007e4000c101118 */
[----:B------:R-:W-:Y:S01]  /*15a90*/  IMAD.X R133, R133, 0x1, R199, P6 ;  /* 0x0000000185857824 */ /* 0x000fe200030e06c7 */
[----:B------:R-:W-:Y:S01]  /*15aa0*/  ISETP.LT.AND P4, PT, R2, UR14, !P1 ;  /* 0x0000000e02007c0c */ /* 0x000fe2000cf81270 */
[----:B------:R-:W0:Y:S03]  /*15ab0*/  LDCU UR14, c[0x0][0x398] ;  /* 0x00007300ff0e77ac */ /* 0x000e260008000800 */
[----:B------:R1:W-:Y:S01]  /*15ac0*/  @P2 STG.E.U8 desc[UR24][R132.64], R140 ;  /* 0x0000008c84002986 */ /* 0x0003e2000c101118 */
[----:B---3--:R-:W-:Y:S01]  /*15ad0*/  VIADD R134, R136, UR60 ;  /* 0x0000003c88867c36 */ /* 0x008fe20008000000 */
[----:B------:R-:W-:-:S04]  /*15ae0*/  PRMT R136, R137, 0x9910, RZ ;  /* 0x0000991089887816 */ /* 0x000fc800000000ff */
[----:B------:R-:W-:Y:S01]  /*15af0*/  SHF.R.S32.HI R135, RZ, 0x1f, R134 ;  /* 0x0000001fff877819 */ /* 0x000fe20000011486 */
[----:B-1----:R-:W-:Y:S01]  /*15b00*/  VIADD R133, R0, 0x4d ;  /* 0x0000004d00857836 */ /* 0x002fe20000000000 */
[----:B------:R-:W-:Y:S02]  /*15b10*/  IADD3 R132, P6, PT, R134, R197, RZ ;  /* 0x000000c586847210 */ /* 0x000fe40007fde0ff */
[----:B------:R-:W-:Y:S02]  /*15b20*/  SHF.R.S32.HI R136, RZ, 0x8, R136 ;  /* 0x00000008ff887819 */ /* 0x000fe40000011488 */
[----:B------:R-:W-:Y:S01]  /*15b30*/  ISETP.GE.AND P2, PT, R133, UR8, PT ;  /* 0x0000000885007c0c */ /* 0x000fe2000bf46270 */
[----:B------:R-:W-:Y:S01]  /*15b40*/  IMAD.X R133, R135, 0x1, R196, P6 ;  /* 0x0000000187857824 */ /* 0x000fe200030e06c4 */
[----:B------:R-:W-:Y:S01]  /*15b50*/  ISETP.LT.AND P1, PT, R3, UR32, !P1 ;  /* 0x0000002003007c0c */ /* 0x000fe2000cf21270 */
[----:B------:R-:W1:Y:S03]  /*15b60*/  LDCU UR8, c[0x0][0x39c] ;  /* 0x00007380ff0877ac */ /* 0x000e660008000800 */
[----:B------:R3:W-:Y:S01]  /*15b70*/  @P4 STG.E.U8 desc[UR24][R132.64], R136 ;  /* 0x0000008884004986 */ /* 0x0007e2000c101118 */
[----:B------:R-:W-:Y:S01]  /*15b80*/  PRMT R137, R140, 0x9910, RZ ;  /* 0x000099108c897816 */ /* 0x000fe200000000ff */
[----:B------:R-:W0:Y:S01]  /*15b90*/  LDCU UR32, c[0x0][0x39c] ;  /* 0x00007380ff2077ac */ /* 0x000e220008000800 */
[----:B---3--:R-:W-:Y:S01]  /*15ba0*/  IADD3 R132, P4, PT, R134, R198, RZ ;  /* 0x000000c686847210 */ /* 0x008fe20007f9e0ff */
[----:B------:R-:W-:Y:S01]  /*15bb0*/  VIADD R136, R0, 0x4e ;  /* 0x0000004e00887836 */ /* 0x000fe20000000000 */
[----:B--2---:R-:W-:-:S02]  /*15bc0*/  F2FP.SATFINITE.E4M3.F32.PACK_AB_MERGE_C R138, R177, R176, RZ ;  /* 0x000000b0b18a723e */ /* 0x004fc400048070ff */
[----:B------:R-:W2:Y:S04]  /*15bd0*/  LDL.LU R176, [R1+0x330] ;  /* 0x0003300001b07983 */ /* 0x000ea80000300800 */
[----:B------:R-:W2:Y:S01]  /*15be0*/  LDL.LU R177, [R1+0x334] ;  /* 0x0003340001b17983 */ /* 0x000ea20000300800 */
[----:B------:R-:W-:Y:S01]  /*15bf0*/  IMAD.X R133, R135, 0x1, R199, P4 ;  /* 0x0000000187857824 */ /* 0x000fe200020e06c7 */
[----:B------:R-:W-:Y:S02]  /*15c00*/  SHF.R.S32.HI R135, RZ, 0x8, R137 ;  /* 0x00000008ff877819 */ /* 0x000fe40000011489 */
[----:B0-----:R-:W-:Y:S01]  /*15c10*/  ISETP.GE.AND P4, PT, R136, UR6, PT ;  /* 0x0000000688007c0c */ /* 0x001fe2000bf86270 */
[----:B------:R-:W-:Y:S01]  /*15c20*/  VIADD R136, R134, UR60 ;  /* 0x0000003c86887c36 */ /* 0x000fe20008000000 */
[----:B------:R-:W-:Y:S01]  /*15c30*/  F2FP.SATFINITE.E4M3.F32.PACK_AB_MERGE_C R142, R143, R142, RZ ;  /* 0x0000008e8f8e723e */ /* 0x000fe200048070ff */
[----:B------:R0:W-:Y:S01]  /*15c40*/  @P1 STG.E.U8 desc[UR24][R132.64], R135 ;  /* 0x0000008784001986 */ /* 0x0001e2000c101118 */
[----:B------:R-:W-:Y:S01]  /*15c50*/  ISETP.LT.AND P1, PT, R2, UR16, !P5 ;  /* 0x0000001002007c0c */ /* 0x000fe2000ef21270 */
[----:B------:R-:W-:Y:S01]  /*15c60*/  VIADD R137, R0, 0x4f ;  /* 0x0000004f00897836 */ /* 0x000fe20000000000 */
[----:B------:R-:W-:Y:S01]  /*15c70*/  IADD3 R134, P6, PT, R136, R197, RZ ;  /* 0x000000c588867210 */ /* 0x000fe20007fde0ff */
[----:B------:R-:W3:Y:S01]  /*15c80*/  LDCU UR6, c[0x0][0x39c] ;  /* 0x00007380ff0677ac */ /* 0x000ee20008000800 */
[----:B------:R-:W-:-:S02]  /*15c90*/  ISETP.LT.AND P5, PT, R3, UR22, !P5 ;  /* 0x0000001603007c0c */ /* 0x000fc4000efa1270 */
[----:B------:R-:W-:Y:S01]  /*15ca0*/  F2FP.SATFINITE.E4M3.F32.PACK_AB_MERGE_C R144, R145, R144, RZ ;  /* 0x000000909190723e */ /* 0x000fe200048070ff */
[----:B------:R-:W1:Y:S01]  /*15cb0*/  LDCU UR22, c[0x0][0x398] ;  /* 0x00007300ff1677ac */ /* 0x000e620008000800 */
[----:B0-----:R-:W-:Y:S01]  /*15cc0*/  SHF.R.S32.HI R133, RZ, 0x1f, R136 ;  /* 0x0000001fff857819 */ /* 0x001fe20000011488 */
[----:B------:R-:W0:Y:S04]  /*15cd0*/  LDCU UR16, c[0x0][0x398] ;  /* 0x00007300ff1077ac */ /* 0x000e280008000800 */
        /* <DEDUP_REMOVED lines=8> */
[----:B------:R-:W-:Y:S02]  /*15d60*/  ISETP.LT.AND P3, PT, R3, UR34, !P3 ;  /* 0x0000002203007c0c */ /* 0x000fe4000df61270 */
[----:B0-----:R-:W-:Y:S01]  /*15d70*/  IADD3 R134, P6, PT, R136, R197, RZ ;  /* 0x000000c588867210 */ /* 0x001fe20007fde0ff */
[----:B------:R-:W0:Y:S01]  /*15d80*/  LDCU UR34, c[0x0][0x39c] ;  /* 0x00007380ff2277ac */ /* 0x000e220008000800 */
[----:B-1----:R-:W-:-:S02]  /*15d90*/  SHF.R.S32.HI R133, RZ, 0x1f, R136 ;  /* 0x0000001fff857819 */ /* 0x002fc40000011488 */
[----:B----4-:R-:W-:Y:S01]  /*15da0*/  ISETP.GE.AND P1, PT, R137, UR11, PT ;  /* 0x0000000b89007c0c */ /* 0x010fe2000bf26270 */
[----:B------:R-:W1:Y:S01]  /*15db0*/  LDCU UR11, c[0x0][0x39c] ;  /* 0x00007380ff0b77ac */ /* 0x000e620008000800 */
[----:B------:R-:W-:Y:S01]  /*15dc0*/  PRMT R138, R138, 0x9910, RZ ;  /* 0x000099108a8a7816 */ /* 0x000fe200000000ff */
[C---:B------:R-:W-:Y:S01]  /*15dd0*/  IMAD.X R135, R133.reuse, 0x1, R196, P6 ;  /* 0x0000000185877824 */ /* 0x040fe200030e06c4 */
[----:B------:R-:W-:Y:S02]  /*15de0*/  IADD3 R132, P6, PT, R136, R198, RZ ;  /* 0x000000c688847210 */ /* 0x000fe40007fde0ff */
[----:B------:R-:W-:Y:S02]  /*15df0*/  PRMT R137, R142, 0x9910, RZ ;  /* 0x000099108e897816 */ /* 0x000fe400000000ff */
[----:B------:R-:W-:Y:S01]  /*15e00*/  SHF.R.S32.HI R138, RZ, 0x8, R138 ;  /* 0x00000008ff8a7819 */ /* 0x000fe2000001148a */
[----:B------:R-:W-:Y:S01]  /*15e10*/  IMAD.X R133, R133, 0x1, R199, P6 ;  /* 0x0000000185857824 */ /* 0x000fe200030e06c7 */
[----:B------:R-:W-:Y:S01]  /*15e20*/  SHF.R.S32.HI R137, RZ, 0x8, R137 ;  /* 0x00000008ff897819 */ /* 0x000fe20000011489 */
[----:B------:R-:W-:-:S02]  /*15e30*/  VIADD R136, R136, UR60 ;  /* 0x0000003c88887c36 */ /* 0x000fc40008000000 */
[----:B------:R4:W-:Y:S01]  /*15e40*/  @P5 STG.E.U8 desc[UR24][R134.64], R138 ;  /* 0x0000008a86005986 */ /* 0x0009e2000c101118 */
[----:B------:R-:W-:Y:S01]  /*15e50*/  ISETP.LT.AND P5, PT, R2, UR26, !P0 ;  /* 0x0000001a02007c0c */ /* 0x000fe2000c7a1270 */
[----:B------:R-:W0:Y:S02]  /*15e60*/  LDCU UR26, c[0x0][0x398] ;  /* 0x00007300ff1a77ac */ /* 0x000e240008000800 */
[----:B------:R1:W-:Y:S01]  /*15e70*/  @P3 STG.E.U8 desc[UR24][R132.64], R137 ;  /* 0x0000008984003986 */ /* 0x0003e2000c101118 */
[----:B------:R-:W-:Y:S01]  /*15e80*/  ISETP.LT.AND P3, PT, R3, UR35, !P0 ;  /* 0x0000002303007c0c */ /* 0x000fe2000c761270 */
[----:B------:R-:W0:Y:S01]  /*15e90*/  LDCU UR35, c[0x0][0x39c] ;  /* 0x00007380ff2377ac */ /* 0x000e220008000800 */
[----:B----4-:R-:W-:Y:S02]  /*15ea0*/  IADD3 R134, P0, PT, R136, R197, RZ ;  /* 0x000000c588867210 */ /* 0x010fe40007f1e0ff */
        /* <DEDUP_REMOVED lines=14> */
[----:B----4-:R-:W-:Y:S01]  /*15f90*/  VIADD R134, R136, UR60 ;  /* 0x0000003c88867c36 */ /* 0x010fe20008000000 */
        /* <DEDUP_REMOVED lines=12> */
[----:B----4-:R-:W-:Y:S01]  /*16060*/  IADD3 R132, P5, PT, R134, R198, RZ ;  /* 0x000000c686847210 */ /* 0x010fe20007fbe0ff */
[----:B------:R-:W-:Y:S01]  /*16070*/  VIADD R136, R0, 0x52 ;  /* 0x0000005200887836 */ /* 0x000fe20000000000 */
[----:B--2---:R-:W-:-:S02]  /*16080*/  F2FP.SATFINITE.E4M3.F32.PACK_AB_MERGE_C R138, R177, R176, RZ ;  /* 0x000000b0b18a723e */ /* 0x004fc400048070ff */
[----:B------:R-:W2:Y:S04]  /*16090*/  LDL.LU R176, [R1+0x340] ;  /* 0x0003400001b07983 */ /* 0x000ea80000300800 */
[----:B------:R-:W2:Y:S01]  /*160a0*/  LDL.LU R177, [R1+0x344] ;  /* 0x0003440001b17983 */ /* 0x000ea20000300800 */
        /* <DEDUP_REMOVED lines=13> */
[----:B----4-:R-:W-:Y:S01]  /*16180*/  SHF.R.S32.HI R133, RZ, 0x1f, R136 ;  /* 0x0000001fff857819 */ /* 0x010fe20000011488 */
[----:B------:R-:W4:Y:S04]  /*16190*/  LDCU UR42, c[0x0][0x39c] ;  /* 0x00007380ff2a77ac */ /* 0x000f280008000800 */
        /* <DEDUP_REMOVED lines=12> */
[----:B---3--:R-:W-:Y:S01]  /*16260*/  ISETP.GE.AND P2, PT, R137, UR6, PT ;  /* 0x0000000689007c0c */ /* 0x008fe2000bf46270 */
        /* <DEDUP_REMOVED lines=15> */
[----:B---3--:R-:W-:Y:S02]  /*16360*/  IADD3 R134, P0, PT, R136, R197, RZ ;  /* 0x000000c588867210 */ /* 0x008fe40007f1e0ff */
        /* <DEDUP_REMOVED lines=34> */
[----:B-----5:R-:W-:Y:S01]  /*16590*/  ISETP.GE.AND P4, PT, R136, UR28, PT ;  /* 0x0000001c88007c0c */ /* 0x020fe2000bf86270 */
[----:B------:R-:W-:Y:S01]  /*165a0*/  VIADD R136, R134, UR60 ;  /* 0x0000003c86887c36 */ /* 0x000fe20008000000 */
[----:B------:R-:W-:Y:S01]  /*165b0*/  F2FP.SATFINITE.E4M3.F32.PACK_AB_MERGE_C R150, R151, R150, RZ ;  /* 0x000000969796723e */ /* 0x000fe200048070ff */
[----:B------:R3:W-:Y:S01]  /*165c0*/  @P3 STG.E.U8 desc[UR24][R132.64], R135 ;  /* 0x0000008784003986 */ /* 0x0007e2000c101118 */
[----:B------:R-:W-:Y:S01]  /*165d0*/  ISETP.LT.AND P3, PT, R2, UR52, !P5 ;  /* 0x0000003402007c0c */ /* 0x000fe2000ef61270 */
[----:B------:R-:W-:Y:S01]  /*165e0*/  VIADD R137, R0, 0x57 ;  /* 0x0000005700897836 */ /* 0x000fe20000000000 */
[----:B------:R-:W-:Y:S01]  /*165f0*/  IADD3 R134, P6, PT, R136, R197, RZ ;  /* 0x000000c588867210 */ /* 0x000fe20007fde0ff */
[----:B------:R-:W5:Y:S01]  /*16600*/  LDCU UR28, c[0x0][0x398] ;  /* 0x00007300ff1c77ac */ /* 0x000f620008000800 */
[----:B------:R-:W-:-:S02]  /*16610*/  ISETP.LT.AND P5, PT, R3, UR53, !P5 ;  /* 0x0000003503007c0c */ /* 0x000fc4000efa1270 */
[----:B------:R-:W-:Y:S01]  /*16620*/  F2FP.SATFINITE.E4M3.F32.PACK_AB_MERGE_C R152, R153, R152, RZ ;  /* 0x000000989998723e */ /* 0x000fe200048070ff */
[----:B------:R-:W0:Y:S01]  /*16630*/  LDCU UR52, c[0x0][0x39c] ;  /* 0x00007380ff3477ac */ /* 0x000e220008000800 */
[----:B---3--:R-:W-:Y:S01]  /*16640*/  SHF.R.S32.HI R133, RZ, 0x1f, R136 ;  /* 0x0000001fff857819 */ /* 0x008fe20000011488 */
[----:B------:R-:W3:Y:S04]  /*16650*/  LDCU UR53, c[0x0][0x39c] ;  /* 0x00007380ff3577ac */ /* 0x000ee80008000800 */
        /* <DEDUP_REMOVED lines=12> */
[----:B------:R-:W-:Y:S01]  /*16720*/  ISETP.GE.AND P3, PT, R137, UR32, PT ;  /* 0x0000002089007c0c */ /* 0x000fe2000bf66270 */
        /* <DEDUP_REMOVED lines=10> */
[----:B------:R-:W-:Y:S02]  /*167d0*/  ISETP.LT.AND P5, PT, R2, UR58, !P0 ;  /* 0x0000003a02007c0c */ /* 0x000fe4000c7a1270 */
[----:B------:R-:W-:Y:S01]  /*167e0*/  F2FP.SATFINITE.E4M3.F32.PACK_AB_MERGE_C R154, R155, R154, RZ ;  /* 0x0000009a9b9a723e */ /* 0x000fe200048070ff */
[----:B------:R1:W-:Y:S01]  /*167f0*/  @P2 STG.E.U8 desc[UR24][R132.64], R137 ;  /* 0x0000008984002986 */ /* 0x0003e2000c101118 */
[----:B------:R-:W-:Y:S02]  /*16800*/  ISETP.LT.AND P2, PT, R3, UR59, !P0 ;  /* 0x0000003b03007c0c */ /* 0x000fe4000c741270 */
[----:B------:R-:W-:Y:S02]  /*16810*/  F2FP.SATFINITE.E4M3.F32.PACK_AB_MERGE_C R156, R157, R156, RZ ;  /* 0x0000009c9d9c723e */ /* 0x000fe400048070ff */
[----:B------:R-:W-:Y:S02]  /*16820*/  F2FP.SATFINITE.E4M3.F32.PACK_AB_MERGE_C R158, R159, R158, RZ ;  /* 0x0000009e9f9e723e */ /* 0x000fe400048070ff */
[----:B------:R-:W-:-:S02]  /*16830*/  F2FP.SATFINITE.E4M3.F32.PACK_AB_MERGE_C R160, R161, R160, RZ ;  /* 0x000000a0a1a0723e */ /* 0x000fc400048070ff */
[----:B------:R-:W-:Y:S01]  /*16840*/  F2FP.SATFINITE.E4M3.F32.PACK_AB_MERGE_C R162, R163, R162, RZ ;  /* 0x000000a2a3a2723e */ /* 0x000fe200048070ff */
[----:B------:R-:W-:Y:S01]  /*16850*/  VIADD R150, R0, 0x61 ;  /* 0x0000006100967836 */ /* 0x000fe20000000000 */
[----:B0-----:R-:W-:Y:S01]  /*16860*/  IADD3 R134, P0, PT, R136, R197, RZ ;  /* 0x000000c588867210 */ /* 0x001fe20007f1e0ff */
[----:B-1----:R-:W-:Y:S01]  /*16870*/  VIADD R137, R0, 0x58 ;  /* 0x0000005800897836 */ /* 0x002fe20000000000 */
[----:B------:R-:W-:Y:S01]  /*16880*/  SHF.R.S32.HI R133, RZ, 0x1f, R136 ;  /* 0x0000001fff857819 */ /* 0x000fe20000011488 */
[----:B------:R-:W0:Y:S04]  /*16890*/  LDCU UR58, c[0x0][0x39c] ;  /* 0x00007380ff3a77ac */ /* 0x000e280008000800 */
[----:B------:R-:W-:Y:S01]  /*168a0*/  IMAD.X R135, R133, 0x1, R196, P0 ;  /* 0x0000000185877824 */ /* 0x000fe200000e06c4 */
[----:B------:R-:W-:Y:S01]  /*168b0*/  ISETP.GE.AND P0, PT, R137, UR39, PT ;  /* 0x0000002789007c0c */ /* 0x000fe2000bf06270 */
[----:B------:R-:W1:Y:S01]  /*168c0*/  LDCU UR39, c[0x0][0x39c] ;  /* 0x00007380ff2777ac */ /* 0x000e620008000800 */
[----:B------:R-:W-:-:S02]  /*168d0*/  IADD3 R132, P6, PT, R136, R198, RZ ;  /* 0x000000c688847210 */ /* 0x000fc40007fde0ff */
[----:B------:R-:W-:Y:S01]  /*168e0*/  F2FP.SATFINITE.E4M3.F32.PACK_AB_MERGE_C R164, R165, R164, RZ ;  /* 0x000000a4a5a4723e */ /* 0x000fe200048070ff */
[----:B------:R-:W0:Y:S01]  /*168f0*/  LDCU UR59, c[0x0][0x39c] ;  /* 0x00007380ff3b77ac */ /* 0x000e220008000800 */
[----:B--2---:R-:W-:Y:S02]  /*16900*/  F2FP.SATFINITE.E4M3.F32.PACK_AB_MERGE_C R137, R177, R176, RZ ;  /* 0x000000b0b189723e */ /* 0x004fe400048070ff */
[----:B------:R-:W2:Y:S04]  /*16910*/  LDL.LU R176, [R1+0x358] ;  /* 0x0003580001b07983 */ /* 0x000ea80000300800 */
[----:B------:R-:W2:Y:S01]  /*16920*/  LDL.LU R177, [R1+0x35c] ;  /* 0x00035c0001b17983 */ /* 0x000ea20000300800 */
[----:B------:R-:W-:-:S03]  /*16930*/  IMAD.X R133, R133, 0x1, R199, P6 ;  /* 0x0000000185857824 */ /* 0x000fc600030e06c7 */
[----:B------:R0:W-:Y:S01]  /*16940*/  @P5 STG.E.U8 desc[UR24][R134.64], R137 ;  /* 0x0000008986005986 */ /* 0x0001e2000c101118 */
[----:B------:R-:W-:Y:S01]  /*16950*/  ISETP.LT.AND P5, PT, R2, UR45, !P1 ;  /* 0x0000002d02007c0c */ /* 0x000fe2000cfa1270 */
[----:B------:R-:W1:Y:S02]  /*16960*/  LDCU UR45, c[0x0][0x39c] ;  /* 0x00007380ff2d77ac */ /* 0x000e640008000800 */
[----:B------:R3:W-:Y:S01]  /*16970*/  @P2 STG.E.U8 desc[UR24][R132.64], R152 ;  /* 0x0000009884002986 */ /* 0x0007e2000c101118 */
[----:B0-----:R-:W-:Y:S01]  /*16980*/  VIADD R134, R136, UR60 ;  /* 0x0000003c88867c36 */ /* 0x001fe20008000000 */
[----:B------:R-:W-:Y:S01]  /*16990*/  PRMT R136, R137, 0x9910, RZ ;  /* 0x0000991089887816 */ /* 0x000fe200000000ff */
[----:B---3--:R-:W-:-:S03]  /*169a0*/  VIADD R133, R0, 0x59 ;  /* 0x0000005900857836 */ /* 0x008fc60000000000 */
[----:B------:R-:W-:Y:S02]  /*169b0*/  SHF.R.S32.HI R135, RZ, 0x1f, R134 ;  /* 0x0000001fff877819 */ /* 0x000fe40000011486 */
[----:B------:R-:W-:Y:S02]  /*169c0*/  IADD3 R132, P6, PT, R134, R197, RZ ;  /* 0x000000c586847210 */ /* 0x000fe40007fde0ff */
[----:B------:R-:W-:Y:S01]  /*169d0*/  ISETP.GE.AND P2, PT, R133, UR46, PT ;  /* 0x0000002e85007c0c */ /* 0x000fe2000bf46270 */
[----:B------:R-:W0:Y:S01]  /*169e0*/  LDCU UR46, c[0x0][0x39c] ;  /* 0x00007380ff2e77ac */ /* 0x000e220008000800 */
[----:B------:R-:W-:Y:S01]  /*169f0*/  SHF.R.S32.HI R136, RZ, 0x8, R136 ;  /* 0x00000008ff887819 */ /* 0x000fe20000011488 */
[----:B------:R-:W-:Y:S01]  /*16a00*/  IMAD.X R133, R135, 0x1, R196, P6 ;  /* 0x0000000187857824 */ /* 0x000fe200030e06c4 */
[----:B------:R-:W-:Y:S01]  /*16a10*/  ISETP.LT.AND P1, PT, R3, UR47, !P1 ;  /* 0x0000002f03007c0c */ /* 0x000fe2000cf21270 */
[----:B------:R-:W3:Y:S03]  /*16a20*/  LDCU UR47, c[0x0][0x39c] ;  /* 0x00007380ff2f77ac */ /* 0x000ee60008000800 */
[----:B------:R0:W-:Y:S01]  /*16a30*/  @P5 STG.E.U8 desc[UR24][R132.64], R136 ;  /* 0x0000008884005986 */ /* 0x0001e2000c101118 */
[----:B------:R-:W-:-:S02]  /*16a40*/  PRMT R137, R152, 0x9910, RZ ;  /* 0x0000991098897816 */ /* 0x000fc400000000ff */
[----:B0-----:R-:W-:Y:S01]  /*16a50*/  IADD3 R132, P5, PT, R134, R198, RZ ;  /* 0x000000c686847210 */ /* 0x001fe20007fbe0ff */
[----:B------:R-:W-:Y:S01]  /*16a60*/  VIADD R136, R0, 0x5a ;  /* 0x0000005a00887836 */ /* 0x000fe20000000000 */
[----:B--2---:R-:W-:Y:S02]  /*16a70*/  F2FP.SATFINITE.E4M3.F32.PACK_AB_MERGE_C R138, R177, R176, RZ ;  /* 0x000000b0b18a723e */ /* 0x004fe400048070ff */
[----:B------:R-:W2:Y:S04]  /*16a80*/  LDL.LU R176, [R1+0x360] ;  /* 0x0003600001b07983 */ /* 0x000ea80000300800 */
[----:B------:R-:W2:Y:S01]  /*16a90*/  LDL.LU R177, [R1+0x364] ;  /* 0x0003640001b17983 */ /* 0x000ea20000300800 */
[----:B------:R-:W-:Y:S01]  /*16aa0*/  IMAD.X R133, R135, 0x1, R199, P5 ;  /* 0x0000000187857824 */ /* 0x000fe200028e06c7 */
[----:B------:R-:W-:-:S02]  /*16ab0*/  SHF.R.S32.HI R135, RZ, 0x8, R137 ;  /* 0x00000008ff877819 */ /* 0x000fc40000011489 */
[----:B------:R-:W-:Y:S01]  /*16ac0*/  ISETP.GE.AND P5, PT, R136, UR49, PT ;  /* 0x0000003188007c0c */ /* 0x000fe2000bfa6270 */
[----:B------:R-:W-:Y:S01]  /*16ad0*/  VIADD R136, R134, UR60 ;  /* 0x0000003c86887c36 */ /* 0x000fe20008000000 */
[----:B------:R-:W-:Y:S01]  /*16ae0*/  PRMT R151, R162, 0x9910, RZ ;  /* 0x00009910a2977816 */ /* 0x000fe200000000ff */
[----:B------:R0:W-:Y:S01]  /*16af0*/  @P1 STG.E.U8 desc[UR24][R132.64], R135 ;  /* 0x0000008784001986 */ /* 0x0001e2000c101118 */
[----:B------:R-:W-:Y:S01]  /*16b00*/  ISETP.LT.AND P1, PT, R2, UR41, !P4 ;  /* 0x0000002902007c0c */ /* 0x000fe2000e721270 */
[----:B------:R-:W-:Y:S01]  /*16b10*/  VIADD R137, R0, 0x5b ;  /* 0x0000005b00897836 */ /* 0x000fe20000000000 */
[C---:B------:R-:W-:Y:S01]  /*16b20*/  IADD3 R134, P6, PT, R136.reuse, R197, RZ ;  /* 0x000000c588867210 */ /* 0x040fe20007fde0ff */
[----:B------:R-:W1:Y:S01]  /*16b30*/  LDCU UR41, c[0x0][0x398] ;  /* 0x00007300ff2977ac */ /* 0x000e620008000800 */
[----:B------:R-:W-:Y:S01]  /*16b40*/  ISETP.LT.AND P4, PT, R3, UR43, !P4 ;  /* 0x0000002b03007c0c */ /* 0x000fe2000e781270 */
        /* <DEDUP_REMOVED lines=27> */
[----:B------:R-:W1:Y:S02]  /*16d00*/  LDCU UR20, c[0x0][0x39c] ;  /* 0x00007380ff1477ac */ /* 0x000e640008000800 */
[----:B------:R3:W-:Y:S01]  /*16d10*/  @P3 STG.E.U8 desc[UR24][R132.64], R137 ;  /* 0x0000008984003986 */ /* 0x0007e2000c101118 */
[----:B------:R-:W-:Y:S01]  /*16d20*/  ISETP.LT.AND P3, PT, R3, UR40, !P0 ;  /* 0x0000002803007c0c */ /* 0x000fe2000c761270 */
[----:B------:R-:W1:Y:S01]  /*16d30*/  LDCU UR40, c[0x0][0x398] ;  /* 0x00007300ff2877ac */ /* 0x000e620008000800 */
[----:B0-----:R-:W-:Y:S02]  /*16d40*/  IADD3 R134, P0, PT, R136, R197, RZ ;  /* 0x000000c588867210 */ /* 0x001fe40007f1e0ff */
[----:B---3--:R-:W-:Y:S01]  /*16d50*/  SHF.R.S32.HI R133, RZ, 0x1f, R136 ;  /* 0x0000001fff857819 */ /* 0x008fe20000011488 */
[----:B------:R-:W-:-:S04]  /*16d60*/  VIADD R137, R0, 0x5c ;  /* 0x0000005c00897836 */ /* 0x000fc80000000000 */
[----:B------:R-:W-:Y:S01]  /*16d70*/  IMAD.X R135, R133, 0x1, R196, P0 ;  /* 0x0000000185877824 */ /* 0x000fe200000e06c4 */
[----:B------:R-:W-:Y:S01]  /*16d80*/  ISETP.GE.AND P0, PT, R137, UR62, PT ;  /* 0x0000003e89007c0c */ /* 0x000fe2000bf06270 */
[----:B------:R-:W0:Y:S01]  /*16d90*/  LDCU UR62, c[0x0][0x39c] ;  /* 0x00007380ff3e77ac */ /* 0x000e220008000800 */
[----:B--2---:R-:W-:Y:S02]  /*16da0*/  F2FP.SATFINITE.E4M3.F32.PACK_AB_MERGE_C R137, R177, R176, RZ ;  /* 0x000000b0b189723e */ /* 0x004fe400048070ff */
[----:B------:R-:W2:Y:S04]  /*16db0*/  LDL.LU R176, [R1+0x368] ;  /* 0x0003680001b07983 */ /* 0x000ea80000300800 */
[----:B------:R-:W2:Y:S01]  /*16dc0*/  LDL.LU R177, [R1+0x36c] ;  /* 0x00036c0001b17983 */ /* 0x000ea20000300800 */
[----:B------:R-:W-:-:S05]  /*16dd0*/  IADD3 R132, P6, PT, R136, R198, RZ ;  /* 0x000000c688847210 */ /* 0x000fca0007fde0ff */
[----:B------:R-:W-:Y:S01]  /*16de0*/  IMAD.X R133, R133, 0x1, R199, P6 ;  /* 0x0000000185857824 */ /* 0x000fe200030e06c7 */
[----:B------:R3:W-:Y:S04]  /*16df0*/  @P4 STG.E.U8 desc[UR24][R134.64], R137 ;  /* 0x0000008986004986 */ /* 0x0007e8000c101118 */
[----:B------:R0:W-:Y:S01]  /*16e00*/  @P3 STG.E.U8 desc[UR24][R132.64], R156 ;  /* 0x0000009c84003986 */ /* 0x0001e2000c101118 */
[----:B------:R-:W-:Y:S01]  /*16e10*/  ISETP.LT.AND P3, PT, R2, UR14, !P2 ;  /* 0x0000000e02007c0c */ /* 0x000fe2000d761270 */
[----:B------:R-:W1:Y:S01]  /*16e20*/  LDCU UR14, c[0x0][0x39c] ;  /* 0x00007380ff0e77ac */ /* 0x000e620008000800 */
[----:B---3--:R-:W-:Y:S01]  /*16e30*/  VIADD R134, R136, UR60 ;  /* 0x0000003c88867c36 */ /* 0x008fe20008000000 */
[----:B------:R-:W-:Y:S01]  /*16e40*/  PRMT R136, R137, 0x9910, RZ ;  /* 0x0000991089887816 */ /* 0x000fe200000000ff */
[----:B0-----:R-:W-:-:S03]  /*16e50*/  VIADD R133, R0, 0x5d ;  /* 0x0000005d00857836 */ /* 0x001fc60000000000 */
        /* <DEDUP_REMOVED lines=19> */
[----:B------:R-:W-:Y:S01]  /*16f90*/  SHF.R.S32.HI R151, RZ, 0x8, R151 ;  /* 0x00000008ff977819 */ /* 0x000fe20000011497 */
[----:B------:R0:W-:Y:S01]  /*16fa0*/  @P2 STG.E.U8 desc[UR24][R132.64], R135 ;  /* 0x0000008784002986 */ /* 0x0001e2000c101118 */
[----:B------:R-:W-:Y:S01]  /*16fb0*/  ISETP.LT.AND P2, PT, R2, UR6, !P5 ;  /* 0x0000000602007c0c */ /* 0x000fe2000ef41270 */
[----:B------:R-:W-:Y:S01]  /*16fc0*/  VIADD R137, R0, 0xff ;  /* 0x000000ff00897836 */ /* 0x000fe20000000000 */
[C---:B------:R-:W-:Y:S01]  /*16fd0*/  IADD3 R134, P6, PT, R136.reuse, R197, RZ ;  /* 0x000000c588867210 */ /* 0x040fe20007fde0ff */
[----:B------:R-:W1:Y:S01]  /*16fe0*/  LDCU UR50, c[0x0][0x398] ;  /* 0x00007300ff3277ac */ /* 0x000e620008000800 */
[----:B------:R-:W-:Y:S02]  /*16ff0*/  ISETP.LT.AND P5, PT, R3, UR4, !P5 ;  /* 0x0000000403007c0c */ /* 0x000fe4000efa1270 */
        /* <DEDUP_REMOVED lines=26> */
[----:B------:R0:W-:Y:S04]  /*171a0*/  @P5 STG.E.U8 desc[UR24][R134.64], R138 ;  /* 0x0000008a86005986 */ /* 0x0001e8000c101118 */
[----:B------:R1:W-:Y:S01]  /*171b0*/  @P1 STG.E.U8 desc[UR24][R132.64], R137 ;  /* 0x0000008984001986 */ /* 0x0003e2000c101118 */
[----:B0-----:R-:W-:Y:S02]  /*171c0*/  IADD3 R134, P1, PT, R136, R197, RZ ;  /* 0x000000c588867210 */ /* 0x001fe40007f3e0ff */
[----:B-1----:R-:W-:Y:S01]  /*171d0*/  SHF.R.S32.HI R133, RZ, 0x1f, R136 ;  /* 0x0000001fff857819 */ /* 0x002fe20000011488 */
[----:B------:R-:W-:-:S04]  /*171e0*/  VIADD R137, R0, 0xfe ;  /* 0x000000fe00897836 */ /* 0x000fc80000000000 */
[----:B------:R-:W-:Y:S01]  /*171f0*/  IMAD.X R135, R133, 0x1, R196, P1 ;  /* 0x0000000185877824 */ /* 0x000fe200008e06c4 */
[----:B------:R-:W-:Y:S01]  /*17200*/  ISETP.GE.AND P1, PT, R137, UR23, PT ;  /* 0x0000001789007c0c */ /* 0x000fe2000bf26270 */
[----:B------:R-:W0:Y:S01]  /*17210*/  LDCU UR23, c[0x0][0x39c] ;  /* 0x00007380ff1777ac */ /* 0x000e220008000800 */
[----:B--2---:R-:W-:Y:S02]  /*17220*/  F2FP.SATFINITE.E4M3.F32.PACK_AB_MERGE_C R137, R177, R176, RZ ;  /* 0x000000b0b189723e */ /* 0x004fe400048070ff */
[----:B------:R-:W2:Y:S04]  /*17230*/  LDL.LU R176, [R1+0x378] ;  /* 0x0003780001b07983 */ /* 0x000ea80000300800 */
[----:B------:R-:W2:Y:S01]  /*17240*/  LDL.LU R177, [R1+0x37c] ;  /* 0x00037c0001b17983 */ /* 0x000ea20000300800 */
[----:B------:R-:W-:Y:S01]  /*17250*/  ISETP.LT.AND P5, PT, R2, UR16, !P0 ;  /* 0x0000001002007c0c */ /* 0x000fe2000c7a1270 */
[----:B------:R-:W1:Y:S01]  /*17260*/  LDCU UR16, c[0x0][0x39c] ;  /* 0x00007380ff1077ac */ /* 0x000e620008000800 */
[----:B------:R-:W-:-:S02]  /*17270*/  ISETP.LT.AND P0, PT, R3, UR18, !P0 ;  /* 0x0000001203007c0c */ /* 0x000fc4000c701270 */
[----:B------:R-:W-:Y:S01]  /*17280*/  IADD3 R132, P6, PT, R136, R198, RZ ;  /* 0x000000c688847210 */ /* 0x000fe20007fde0ff */
[----:B------:R-:W0:Y:S04]  /*17290*/  LDCU UR18, c[0x0][0x39c] ;  /* 0x00007380ff1277ac */ /* 0x000e280008000800 */
[----:B------:R-:W-:Y:S01]  /*172a0*/  IMAD.X R133, R133, 0x1, R199, P6 ;  /* 0x0000000185857824 */ /* 0x000fe200030e06c7 */
[----:B------:R-:W-:Y:S01]  /*172b0*/  ISETP.LT.AND P6, PT, R2, UR26, !P4 ;  /* 0x0000001a02007c0c */ /* 0x000fe2000e7c1270 */
[----:B------:R-:W0:Y:S02]  /*172c0*/  LDCU UR26, c[0x0][0x39c] ;  /* 0x00007380ff1a77ac */ /* 0x000e240008000800 */
[----:B------:R1:W-:Y:S04]  /*172d0*/  @P5 STG.E.U8 desc[UR24][R134.64], R137 ;  /* 0x0000008986005986 */ /* 0x0003e8000c101118 */
[----:B------:R0:W-:Y:S01]  /*172e0*/  @P0 STG.E.U8 desc[UR24][R132.64], R160 ;  /* 0x000000a084000986 */ /* 0x0001e2000c101118 */
[----:B-1----:R-:W-:Y:S01]  /*172f0*/  VIADD R134, R136, UR60 ;  /* 0x0000003c88867c36 */ /* 0x002fe20008000000 */
[----:B------:R-:W-:Y:S01]  /*17300*/  PRMT R136, R137, 0x9910, RZ ;  /* 0x0000991089887816 */ /* 0x000fe200000000ff */
[----:B0-----:R-:W-:-:S03]  /*17310*/  VIADD R133, R0, 0xfc ;  /* 0x000000fc00857836 */ /* 0x001fc60000000000 */
[----:B------:R-:W-:Y:S02]  /*17320*/  SHF.R.S32.HI R135, RZ, 0x1f, R134 ;  /* 0x0000001fff877819 */ /* 0x000fe40000011486 */
[C---:B------:R-:W-:Y:S02]  /*17330*/  IADD3 R132, P5, PT, R134.reuse, R197, RZ ;  /* 0x000000c586847210 */ /* 0x040fe40007fbe0ff */
[----:B------:R-:W-:Y:S01]  /*17340*/  ISETP.GE.AND P0, PT, R133, UR27, PT ;  /* 0x0000001b85007c0c */ /* 0x000fe2000bf06270 */
[----:B------:R-:W-:Y:S01]  /*17350*/  VIADD R140, R134, UR60 ;  /* 0x0000003c868c7c36 */ /* 0x000fe20008000000 */
[----:B------:R-:W-:Y:S01]  /*17360*/  SHF.R.S32.HI R136, RZ, 0x8, R136 ;  /* 0x00000008ff887819 */ /* 0x000fe20000011488 */
[----:B------:R-:W-:Y:S01]  /*17370*/  IMAD.X R133, R135, 0x1, R196, P5 ;  /* 0x0000000187857824 */ /* 0x000fe200028e06c4 */
[----:B-----5:R-:W-:Y:S01]  /*17380*/  ISETP.LT.AND P5, PT, R3, UR28, !P4 ;  /* 0x0000001c03007c0c */ /* 0x020fe2000e7a1270 */
[----:B------:R-:W0:Y:S03]  /*17390*/  LDCU UR27, c[0x0][0x39c] ;  /* 0x00007380ff1b77ac */ /* 0x000e260008000800 */
[----:B------:R1:W-:Y:S01]  /*173a0*/  @P6 STG.E.U8 desc[UR24][R132.64], R136 ;  /* 0x0000008884006986 */ /* 0x0003e2000c101118 */
[----:B------:R-:W-:Y:S01]  /*173b0*/  PRMT R137, R160, 0x9910, RZ ;  /* 0x00009910a0897816 */ /* 0x000fe200000000ff */
[----:B------:R-:W5:Y:S01]  /*173c0*/  LDCU UR28, c[0x0][0x39c] ;  /* 0x00007380ff1c77ac */ /* 0x000f620008000800 */
[----:B-1----:R-:W-:-:S05]  /*173d0*/  IADD3 R132, P4, PT, R134, R198, RZ ;  /* 0x000000c686847210 */ /* 0x002fca0007f9e0ff */
[----:B------:R-:W-:Y:S01]  /*173e0*/  IMAD.X R133, R135, 0x1, R199, P4 ;  /* 0x0000000187857824 */ /* 0x000fe200020e06c7 */
[----:B------:R-:W-:Y:S02]  /*173f0*/  SHF.R.S32.HI R135, RZ, 0x8, R137 ;  /* 0x00000008ff877819 */ /* 0x000fe40000011489 */
[----:B--2---:R-:W-:Y:S02]  /*17400*/  F2FP.SATFINITE.E4M3.F32.PACK_AB_MERGE_C R144, R177, R176, RZ ;  /* 0x000000b0b190723e */ /* 0x004fe400048070ff */
[----:B------:R-:W2:Y:S04]  /*17410*/  LDL.LU R176, [R1+0x380] ;  /* 0x0003800001b07983 */ /* 0x000ea80000300800 */
[----:B------:R-:W2:Y:S01]  /*17420*/  LDL.LU R177, [R1+0x384] ;  /* 0x0003840001b17983 */ /* 0x000ea20000300800 */
[----:B------:R-:W-:-:S03]  /*17430*/  IADD3 R134, P6, PT, R140, R197, RZ ;  /* 0x000000c58c867210 */ /* 0x000fc60007fde0ff */
[----:B------:R1:W-:Y:S01]  /*17440*/  @P5 STG.E.U8 desc[UR24][R132.64], R135 ;  /* 0x0000008784005986 */ /* 0x0003e2000c101118 */
[----:B------:R-:W-:Y:S01]  /*17450*/  ISETP.LT.AND P5, PT, R2, UR30, !P3 ;  /* 0x0000001e02007c0c */ /* 0x000fe2000dfa1270 */
[----:B------:R-:W-:Y:S01]  /*17460*/  VIADD R136, R0, 0x5f ;  /* 0x0000005f00887836 */ /* 0x000fe20000000000 */
[----:B------:R-:W-:Y:S01]  /*17470*/  ISETP.LT.AND P3, PT, R3, UR31, !P3 ;  /* 0x0000001f03007c0c */ /* 0x000fe2000df61270 */
[----:B------:R-:W0:Y:S01]  /*17480*/  LDCU UR30, c[0x0][0x39c] ;  /* 0x00007380ff1e77ac */ /* 0x000e220008000800 */
[----:B-1----:R-:W-:Y:S01]  /*17490*/  SHF.R.S32.HI R133, RZ, 0x1f, R140 ;  /* 0x0000001fff857819 */ /* 0x002fe2000001148c */
[----:B------:R-:W1:Y:S04]  /*174a0*/  LDCU UR31, c[0x0][0x39c] ;  /* 0x00007380ff1f77ac */ /* 0x000e680008000800 */
[----:B------:R-:W-:Y:S01]  /*174b0*/  IMAD.X R135, R133, 0x1, R196, P6 ;  /* 0x0000000185877824 */ /* 0x000fe200030e06c4 */
[----:B------:R-:W-:-:S02]  /*174c0*/  IADD3 R132, P6, PT, R140, R198, RZ ;  /* 0x000000c68c847210 */ /* 0x000fc40007fde0ff */
[----:B------:R-:W-:Y:S01]  /*174d0*/  ISETP.GE.AND P4, PT, R136, UR33, PT ;  /* 0x0000002188007c0c */ /* 0x000fe2000bf86270 */
[----:B------:R-:W-:Y:S01]  /*174e0*/  VIADD R136, R0, 0x60 ;  /* 0x0000006000887836 */ /* 0x000fe20000000000 */
[----:B------:R0:W-:Y:S01]  /*174f0*/  @P5 STG.E.U8 desc[UR24][R134.64], R144 ;  /* 0x0000009086005986 */ /* 0x0001e2000c101118 */
[----:B------:R-:W-:Y:S01]  /*17500*/  IMAD.X R133, R133, 0x1, R199, P6 ;  /* 0x0000000185857824 */ /* 0x000fe200030e06c7 */
[----:B------:R-:W-:Y:S01]  /*17510*/  PRMT R149, R144, 0x9910, RZ ;  /* 0x0000991090957816 */ /* 0x000fe200000000ff */
[----:B------:R-:W-:Y:S01]  /*17520*/  VIADD R140, R140, UR60 ;  /* 0x0000003c8c8c7c36 */ /* 0x000fe20008000000 */
[----:B------:R-:W-:Y:S01]  /*17530*/  ISETP.GE.AND P5, PT, R136, UR32, PT ;  /* 0x0000002088007c0c */ /* 0x000fe2000bfa6270 */
[----:B------:R-:W1:Y:S01]  /*17540*/  LDCU UR32, c[0x0][0x39c] ;  /* 0x00007380ff2077ac */ /* 0x000e620008000800 */
[----:B------:R3:W-:Y:S01]  /*17550*/  @P3 STG.E.U8 desc[UR24][R132.64], R162 ;  /* 0x000000a284003986 */ /* 0x0007e2000c101118 */
[C---:B------:R-:W-:Y:S01]  /*17560*/  VIADD R136, R140.reuse, UR60 ;  /* 0x0000003c8c887c36 */ /* 0x040fe20008000000 */
[----:B------:R-:W-:Y:S01]  /*17570*/  IADD3 R142, P3, PT, R140, R197, RZ ;  /* 0x000000c58c8e7210 */ /* 0x000fe20007f7e0ff */
[----:B------:R-:W1:Y:S03]  /*17580*/  LDCU UR33, c[0x0][0x39c] ;  /* 0x00007380ff2177ac */ /* 0x000e660008000800 */
[----:B0-----:R-:W-:-:S02]  /*17590*/  SHF.R.S32.HI R134, RZ, 0x1f, R136 ;  /* 0x0000001fff867819 */ /* 0x001fc40000011488 */
[----:B---3--:R-:W-:Y:S02]  /*175a0*/  SHF.R.S32.HI R133, RZ, 0x1f, R140 ;  /* 0x0000001fff857819 */ /* 0x008fe4000001148c */
[-C--:B------:R-:W-:Y:S01]  /*175b0*/  IADD3 R140, P6, PT, R140, R198.reuse, RZ ;  /* 0x000000c68c8c7210 */ /* 0x080fe20007fde0ff */
[C---:B------:R-:W-:Y:S02]  /*175c0*/  VIADD R132, R136.reuse, UR60 ;  /* 0x0000003c88847c36 */ /* 0x040fe40008000000 */
[C---:B------:R-:W-:Y:S01]  /*175d0*/  IMAD.X R143, R133.reuse, 0x1, R196, P3 ;  /* 0x00000001858f7824 */ /* 0x040fe200018e06c4 */
[C---:B------:R-:W-:Y:S01]  /*175e0*/  IADD3 R138, P3, PT, R136.reuse, R197, RZ ;  /* 0x000000c5888a7210 */ /* 0x040fe20007f7e0ff */
[----:B------:R-:W-:Y:S01]  /*175f0*/  IMAD.X R141, R133, 0x1, R199, P6 ;  /* 0x00000001858d7824 */ /* 0x000fe200030e06c7 */
[----:B------:R-:W-:Y:S02]  /*17600*/  IADD3 R136, P6, PT, R136, R198, RZ ;  /* 0x000000c688887210 */ /* 0x000fe40007fde0ff */
[----:B------:R-:W-:Y:S01]  /*17610*/  SHF.R.S32.HI R133, RZ, 0x1f, R132 ;  /* 0x0000001fff857819 */ /* 0x000fe20000011484 */
[----:B------:R-:W-:-:S02]  /*17620*/  IMAD.X R139, R134, 0x1, R196, P3 ;  /* 0x00000001868b7824 */ /* 0x000fc400018e06c4 */
[----:B------:R-:W-:Y:S01]  /*17630*/  IMAD.X R137, R134, 0x1, R199, P6 ;  /* 0x0000000186897824 */ /* 0x000fe200030e06c7 */
[C---:B------:R-:W-:Y:S01]  /*17640*/  IADD3 R134, P6, PT, R132.reuse, R197, RZ ;  /* 0x000000c584867210 */ /* 0x040fe20007fde0ff */
[----:B------:R-:W-:Y:S01]  /*17650*/  VIADD R144, R132, UR60 ;  /* 0x0000003c84907c36 */ /* 0x000fe20008000000 */
[----:B------:R-:W-:Y:S01]  /*17660*/  ISETP.LT.AND P3, PT, R2, UR38, !P4 ;  /* 0x0000002602007c0c */ /* 0x000fe2000e761270 */
[----:B------:R-:W0:Y:S02]  /*17670*/  LDCU UR38, c[0x0][0x398] ;  /* 0x00007300ff2677ac */ /* 0x000e240008000800 */
[----:B------:R-:W-:Y:S01]  /*17680*/  IMAD.X R135, R133, 0x1, R196, P6 ;  /* 0x0000000185877824 */ /* 0x000fe200030e06c4 */
[----:B------:R-:W-:Y:S02]  /*17690*/  IADD3 R132, P6, PT, R132, R198, RZ ;  /* 0x000000c684847210 */ /* 0x000fe40007fde0ff */
[----:B------:R-:W-:-:S03]  /*176a0*/  SHF.R.S32.HI R145, RZ, 0x1f, R144 ;  /* 0x0000001fff917819 */ /* 0x000fc60000011490 */
[----:B------:R-:W-:Y:S01]  /*176b0*/  IMAD.X R133, R133, 0x1, R199, P6 ;  /* 0x0000000185857824 */ /* 0x000fe200030e06c7 */
[C---:B------:R-:W-:Y:S01]  /*176c0*/  IADD3 R146, P6, PT, R144.reuse, R197, RZ ;  /* 0x000000c590927210 */ /* 0x040fe20007fde0ff */
[----:B------:R-:W-:-:S04]  /*176d0*/  VIADD R148, R144, UR60 ;  /* 0x0000003c90947c36 */ /* 0x000fc80008000000 */
[----:B------:R-:W-:Y:S01]  /*176e0*/  IMAD.X R147, R145, 0x1, R196, P6 ;  /* 0x0000000191937824 */ /* 0x000fe200030e06c4 */
[----:B------:R-:W-:Y:S02]  /*176f0*/  IADD3 R144, P6, PT, R144, R198, RZ ;  /* 0x000000c690907210 */ /* 0x000fe40007fde0ff */
[----:B------:R-:W-:Y:S01]  /*17700*/  ISETP.LT.AND P4, PT, R3, UR40, !P4 ;  /* 0x0000002803007c0c */ /* 0x000fe2000e781270 */
[----:B------:R-:W3:Y:S01]  /*17710*/  LDCU UR40, c[0x0][0x398] ;  /* 0x00007300ff2877ac */ /* 0x000ee20008000800 */
[----:B------:R-:W-:Y:S01]  /*17720*/  SHF.R.S32.HI R149, RZ, 0x8, R149 ;  /* 0x00000008ff957819 */ /* 0x000fe20000011495 */
[----:B------:R-:W-:Y:S01]  /*17730*/  IMAD.X R145, R145, 0x1, R199, P6 ;  /* 0x0000000191917824 */ /* 0x000fe200030e06c7 */
[----:B0-----:R-:W-:Y:S01]  /*17740*/  ISETP.LT.AND P6, PT, R2, UR38, !P5 ;  /* 0x0000002602007c0c */ /* 0x001fe2000efc1270 */
[----:B------:R-:W0:Y:S01]  /*17750*/  LDCU UR38, c[0x0][0x398] ;  /* 0x00007300ff2677ac */ /* 0x000e220008000800 */
[----:B------:R-:W-:Y:S01]  /*17760*/  ISETP.LT.AND P5, PT, R3, UR41, !P5 ;  /* 0x0000002903007c0c */ /* 0x000fe2000efa1270 */
[----:B------:R1:W-:Y:S01]  /*17770*/  @P3 STG.E.U8 desc[UR24][R142.64], R149 ;  /* 0x000000958e003986 */ /* 0x0003e2000c101118 */
[----:B------:R-:W0:Y:S05]  /*17780*/  LDCU UR41, c[0x0][0x398] ;  /* 0x00007300ff2977ac */ /* 0x000e2a0008000800 */
[----:B------:R-:W-:Y:S01]  /*17790*/  @P4 STG.E.U8 desc[UR24][R140.64], R151 ;  /* 0x000000978c004986 */ /* 0x000fe2000c101118 */
[----:B-1----:R-:W-:-:S02]  /*177a0*/  SHF.R.S32.HI R149, RZ, 0x1f, R148 ;  /* 0x0000001fff957819 */ /* 0x002fc40000011494 */
[----:B------:R-:W-:-:S05]  /*177b0*/  IADD3 R142, P3, PT, R148, R197, RZ ;  /* 0x000000c5948e7210 */ /* 0x000fca0007f7e0ff */
[----:B------:R-:W-:Y:S01]  /*177c0*/  IMAD.X R143, R149, 0x1, R196, P3 ;  /* 0x00000001958f7824 */ /* 0x000fe200018e06c4 */
[----:B------:R-:W-:Y:S02]  /*177d0*/  ISETP.GE.AND P3, PT, R150, UR34, PT ;  /* 0x0000002296007c0c */ /* 0x000fe4000bf66270 */
[----:B--2---:R-:W-:Y:S01]  /*177e0*/  F2FP.SATFINITE.E4M3.F32.PACK_AB_MERGE_C R152, R177, R176, RZ ;  /* 0x000000b0b198723e */ /* 0x004fe200048070ff */
[----:B------:R-:W-:Y:S01]  /*177f0*/  VIADD R150, R0, 0x62 ;  /* 0x0000006200967836 */ /* 0x000fe20000000000 */
[----:B------:R-:W-:Y:S01]  /*17800*/  F2FP.SATFINITE.E4M3.F32.PACK_AB_MERGE_C R252, R169, R168, RZ ;  /* 0x000000a8a9fc723e */ /* 0x000fe200048070ff */
[----:B------:R-:W1:Y:S02]  /*17810*/  LDCU UR34, c[0x0][0x39c] ;  /* 0x00007380ff2277ac */ /* 0x000e640008000800 */
[----:B------:R2:W-:Y:S01]  /*17820*/  @P6 STG.E.U8 desc[UR24][R138.64], R152 ;  /* 0x000000988a006986 */ /* 0x0005e2000c101118 */
[----:B------:R-:W-:Y:S01]  /*17830*/  ISETP.LT.AND P6, PT, R2, UR43, !P3 ;  /* 0x0000002b02007c0c */ /* 0x000fe2000dfc1270 */
[----:B------:R-:W0:Y:S02]  /*17840*/  LDCU UR43, c[0x0][0x398] ;  /* 0x00007300ff2b77ac */ /* 0x000e240008000800 */
[----:B------:R1:W-:Y:S01]  /*17850*/  @P5 STG.E.U8 desc[UR24][R136.64], R164 ;  /* 0x000000a488005986 */ /* 0x0003e2000c101118 */
[----:B--2---:R-:W-:-:S05]  /*17860*/  PRMT R152, R152, 0x9910, RZ ;  /* 0x0000991098987816 */ /* 0x004fca00000000ff */
[----:B-1----:R-:W-:-:S05]  /*17870*/  IMAD.MOV.U32 R137, RZ, RZ, R152 ;  /* 0x000000ffff897224 */ /* 0x002fca00078e0098 */
[----:B------:R-:W-:-:S05]  /*17880*/  SHF.R.S32.HI R137, RZ, 0x8, R137 ;  /* 0x00000008ff897819 */ /* 0x000fca0000011489 */
[----:B------:R1:W-:Y:S02]  /*17890*/  @P6 STG.E.U8 desc[UR24][R134.64], R137 ;  /* 0x0000008986006986 */ /* 0x0003e4000c101118 */
[----:B-1----:R-:W-:Y:S02]  /*178a0*/  F2FP.SATFINITE.E4M3.F32.PACK_AB_MERGE_C R134, R175, R174, RZ ;  /* 0x000000aeaf86723e */ /* 0x002fe400048070ff */
[----:B------:R-:W2:Y:S04]  /*178b0*/  LDL.LU R174, [R1+0x390] ;  /* 0x0003900001ae7983 */ /* 0x000ea80000300800 */
[----:B------:R-:W2:Y:S01]  /*178c0*/  LDL.LU R175, [R1+0x394] ;  /* 0x0003940001af7983 */ /* 0x000ea20000300800 */
[----:B------:R-:W-:Y:S02]  /*178d0*/  ISETP.GE.AND P4, PT, R150, UR35, PT ;  /* 0x0000002396007c0c */ /* 0x000fe4000bf86270 */
[----:B0-----:R-:W-:Y:S01]  /*178e0*/  ISETP.LT.AND P3, PT, R3, UR38, !P3 ;  /* 0x0000002603007c0c */ /* 0x001fe2000df61270 */
[----:B------:R-:W0:Y:S01]  /*178f0*/  LDCU UR38, c[0x0][0x398] ;  /* 0x00007300ff2677ac */ /* 0x000e220008000800 */
[----:B---3--:R-:W-:-:S02]  /*17900*/  ISETP.LT.AND P5, PT, R2, UR40, !P4 ;  /* 0x0000002802007c0c */ /* 0x008fc4000e7a1270 */
[----:B------:R-:W-:Y:S01]  /*17910*/  PRMT R138, R164, 0x9910, RZ ;  /* 0x00009910a48a7816 */ /* 0x000fe200000000ff */
[----:B------:R-:W-:Y:S01]  /*17920*/  VIADD R136, R0, 0x63 ;  /* 0x0000006300887836 */ /* 0x000fe20000000000 */
[----:B------:R-:W1:Y:S02]  /*17930*/  LDCU UR40, c[0x0][0x398] ;  /* 0x00007300ff2877ac */ /* 0x000e640008000800 */
[----:B------:R-:W-:Y:S02]  /*17940*/  SHF.R.S32.HI R135, RZ, 0x8, R138 ;  /* 0x00000008ff877819 */ /* 0x000fe4000001148a */
[----:B------:R-:W-:Y:S01]  /*17950*/  ISETP.GE.AND P6, PT, R136, UR36, PT ;  /* 0x0000002488007c0c */ /* 0x000fe2000bfc6270 */
[----:B------:R-:W-:Y:S01]  /*17960*/  VIADD R139, R0, 0x65 ;  /* 0x00000065008b7836 */ /* 0x000fe20000000000 */
[----:B------:R-:W-:Y:S01]  /*17970*/  ISETP.LT.AND P4, PT, R3, UR41, !P4 ;  /* 0x0000002903007c0c */ /* 0x000fe2000e781270 */
[----:B------:R3:W-:Y:S01]  /*17980*/  @P3 STG.E.U8 desc[UR24][R132.64], R135 ;  /* 0x0000008784003986 */ /* 0x0007e2000c101118 */
[----:B------:R-:W-:Y:S01]  /*17990*/  IADD3 R136, P3, PT, R148, R198, RZ ;  /* 0x000000c694887210 */ /* 0x000fe20007f7e0ff */
[----:B------:R-:W1:Y:S02]  /*179a0*/  LDCU UR41, c[0x0][0x398] ;  /* 0x00007300ff2977ac */ /* 0x000e640008000800 */
[----:B------:R4:W-:Y:S01]  /*179b0*/  @P5 STG.E.U8 desc[UR24][R146.64], R134 ;  /* 0x0000008692005986 */ /* 0x0009e2000c101118 */
[----:B0-----:R-:W-:Y:S01]  /*179c0*/  ISETP.LT.AND P5, PT, R2, UR38, !P6 ;  /* 0x0000002602007c0c */ /* 0x001fe2000f7a1270 */
[----:B------:R-:W-:Y:S01]  /*179d0*/  IMAD.X R137, R149, 0x1, R199, P3 ;  /* 0x0000000195897824 */ /* 0x000fe200018e06c7 */
[----:B------:R-:W-:Y:S01]  /*179e0*/  F2FP.SATFINITE.E4M3.F32.PACK_AB_MERGE_C R4, R173, R172, RZ ;  /* 0x000000acad04723e */ /* 0x000fe200048070ff */
[----:B------:R-:W-:Y:S01]  /*179f0*/  VIADD R138, R148, UR60 ;  /* 0x0000003c948a7c36 */ /* 0x000fe20008000000 */
[----:B------:R-:W-:Y:S01]  /*17a00*/  F2FP.SATFINITE.E4M3.F32.PACK_AB_MERGE_C R170, R171, R170, RZ ;  /* 0x000000aaabaa723e */ /* 0x000fe200048070ff */
[----:B------:R-:W0:Y:S01]  /*17a10*/  LDCU UR35, c[0x0][0x39c] ;  /* 0x00007380ff2377ac */ /* 0x000e220008000800 */
[----:B---3--:R-:W-:Y:S01]  /*17a20*/  VIADD R132, R0, 0x64 ;  /* 0x0000006400847836 */ /* 0x008fe20000000000 */
[----:B------:R-:W3:Y:S01]  /*17a30*/  LDCU UR36, c[0x0][0x39c] ;  /* 0x00007380ff2477ac */ /* 0x000ee20008000800 */
[----:B----4-:R-:W-:-:S03]  /*17a40*/  PRMT R134, R134, 0x9910, RZ ;  /* 0x0000991086867816 */ /* 0x010fc600000000ff */
[----:B------:R-:W-:Y:S01]  /*17a50*/  ISETP.GE.AND P3, PT, R132, UR37, PT ;  /* 0x0000002584007c0c */ /* 0x000fe2000bf66270 */
[----:B------:R4:W-:Y:S01]  /*17a60*/  @P4 STG.E.U8 desc[UR24][R144.64], R166 ;  /* 0x000000a690004986 */ /* 0x0009e2000c101118 */
[----:B------:R-:W-:Y:S01]  /*17a70*/  SHF.R.S32.HI R133, RZ, 0x1f, R138 ;  /* 0x0000001fff857819 */ /* 0x000fe2000001148a */
[----:B------:R-:W-:Y:S01]  /*17a80*/  IMAD.MOV.U32 R132, RZ, RZ, R134 ;  /* 0x000000ffff847224 */ /* 0x000fe200078e0086 */
[----:B------:R-:W0:Y:S04]  /*17a90*/  LDCU UR37, c[0x0][0x39c] ;  /* 0x00007380ff2577ac */ /* 0x000e280008000800 */
[----:B------:R-:W-:Y:S01]  /*17aa0*/  SHF.R.S32.HI R132, RZ, 0x8, R132 ;  /* 0x00000008ff847819 */ /* 0x000fe20000011484 */
[----:B------:R-:W0:Y:S01]  /*17ab0*/  LDCU UR38, c[0x0][0x39c] ;  /* 0x00007380ff2677ac */ /* 0x000e220008000800 */
[----:B------:R-:W-:-:S03]  /*17ac0*/  IADD3 R134, P4, PT, R138, R197, RZ ;  /* 0x000000c58a867210 */ /* 0x000fc60007f9e0ff */
[----:B------:R3:W-:Y:S01]  /*17ad0*/  @P5 STG.E.U8 desc[UR24][R142.64], R132 ;  /* 0x000000848e005986 */ /* 0x0007e2000c101118 */
[----:B----4-:R-:W-:Y:S01]  /*17ae0*/  PRMT R166, R166, 0x9910, RZ ;  /* 0x00009910a6a67816 */ /* 0x010fe200000000ff */
[----:B------:R-:W-:Y:S01]  /*17af0*/  IMAD.X R135, R133, 0x1, R196, P4 ;  /* 0x0000000185877824 */ /* 0x000fe200020e06c4 */
[----:B-1----:R-:W-:Y:S01]  /*17b00*/  ISETP.LT.AND P4, PT, R3, UR40, !P6 ;  /* 0x0000002803007c0c */ /* 0x002fe2000f781270 */
[----:B------:R-:W-:Y:S01]  /*17b10*/  STL [R1+0xa70], R4 ;  /* 0x000a700401007387 */ /* 0x000fe20000100800 */
[----:B------:R-:W-:Y:S02]  /*17b20*/  ISETP.GE.AND P6, PT, R139, UR39, PT ;  /* 0x000000278b007c0c */ /* 0x000fe4000bfc6270 */
[----:B---3--:R-:W-:Y:S01]  /*17b30*/  IADD3 R132, P5, PT, R138, R198, RZ ;  /* 0x000000c68a847210 */ /* 0x008fe20007fbe0ff */
[----:B------:R-:W-:Y:S01]  /*17b40*/  IMAD.MOV.U32 R139, RZ, RZ, R166 ;  /* 0x000000ffff8b7224 */ /* 0x000fe200078e00a6 */
[----:B------:R-:W1:Y:S03]  /*17b50*/  LDCU UR39, c[0x0][0x39c] ;  /* 0x00007380ff2777ac */ /* 0x000e660008000800 */
[----:B------:R-:W-:Y:S01]  /*17b60*/  IMAD.X R133, R133, 0x1, R199, P5 ;  /* 0x0000000185857824 */ /* 0x000fe200028e06c7 */
[----:B------:R-:W-:Y:S01]  /*17b70*/  ISETP.LT.AND P5, PT, R2, UR41, !P3 ;  /* 0x0000002902007c0c */ /* 0x000fe2000dfa1270 */
[----:B------:R-:W3:Y:S01]  /*17b80*/  LDCU UR40, c[0x0][0x39c] ;  /* 0x00007380ff2877ac */ /* 0x000ee20008000800 */
[----:B------:R-:W-:-:S02]  /*17b90*/  ISETP.LT.AND P3, PT, R3, UR43, !P3 ;  /* 0x0000002b03007c0c */ /* 0x000fc4000df61270 */
[----:B------:R-:W-:Y:S01]  /*17ba0*/  SHF.R.S32.HI R139, RZ, 0x8, R139 ;  /* 0x00000008ff8b7819 */ /* 0x000fe2000001148b */
[----:B------:R-:W4:Y:S04]  /*17bb0*/  LDCU UR43, c[0x0][0x398] ;  /* 0x00007300ff2b77ac */ /* 0x000f280008000800 */
[----:B------:R-:W-:Y:S01]  /*17bc0*/  @P4 STG.E.U8 desc[UR24][R136.64], R139 ;  /* 0x0000008b88004986 */ /* 0x000fe2000c101118 */
[----:B------:R-:W0:Y:S01]  /*17bd0*/  LDCU UR41, c[0x0][0x39c] ;  /* 0x00007380ff2977ac */ /* 0x000e220008000800 */
[----:B--2---:R-:W-:-:S05]  /*17be0*/  F2FP.SATFINITE.E4M3.F32.PACK_AB_MERGE_C R147, R175, R174, RZ ;  /* 0x000000aeaf93723e */ /* 0x004fca00048070ff */
[----:B------:R2:W-:Y:S04]  /*17bf0*/  @P5 STG.E.U8 desc[UR24][R134.64], R147 ;  /* 0x0000009386005986 */ /* 0x0005e8000c101118 */
[----:B------:R0:W-:Y:S01]  /*17c00*/  @P3 STG.E.U8 desc[UR24][R132.64], R252 ;  /* 0x000000fc84003986 */ /* 0x0001e2000c101118 */
[----:B--2---:R-:W-:-:S04]  /*17c10*/  VIADD R134, R138, UR60 ;  /* 0x0000003c8a867c36 */ /* 0x004fc80008000000 */
[C---:B0-----:R-:W-:Y:S01]  /*17c20*/  VIADD R132, R134.reuse, UR60 ;  /* 0x0000003c86847c36 */ /* 0x041fe20008000000 */
[----:B------:R-:W-:Y:S02]  /*17c30*/  SHF.R.S32.HI R135, RZ, 0x1f, R134 ;  /* 0x0000001fff877819 */ /* 0x000fe40000011486 */
[CC--:B------:R-:W-:Y:S02]  /*17c40*/  IADD3 R40, P4, PT, R134.reuse, R198.reuse, RZ ;  /* 0x000000c686287210 */ /* 0x0c0fe40007f9e0ff */
[-C--:B------:R-:W-:Y:S02]  /*17c50*/  IADD3 R148, P3, PT, R134, R197.reuse, RZ ;  /* 0x000000c586947210 */ /* 0x080fe40007f7e0ff */
[----:B------:R-:W-:Y:S01]  /*17c60*/  SHF.R.S32.HI R136, RZ, 0x1f, R132 ;  /* 0x0000001fff887819 */ /* 0x000fe20000011484 */
[C---:B------:R-:W-:Y:S01]  /*17c70*/  IMAD.X R41, R135.reuse, 0x1, R199, P4 ;  /* 0x0000000187297824 */ /* 0x040fe200020e06c7 */
[C---:B------:R-:W-:Y:S01]  /*17c80*/  IADD3 R142, P4, PT, R132.reuse, R198, RZ ;  /* 0x000000c6848e7210 */ /* 0x040fe20007f9e0ff */
[----:B------:R-:W-:Y:S01]  /*17c90*/  IMAD.X R149, R135, 0x1, R196, P3 ;  /* 0x0000000187957824 */ /* 0x000fe200018e06c4 */
[C---:B------:R-:W-:Y:S01]  /*17ca0*/  IADD3 R4, P3, PT, R132.reuse, R197, RZ ;  /* 0x000000c584047210 */ /* 0x040fe20007f7e0ff */
[----:B------:R-:W-:-:S02]  /*17cb0*/  VIADD R133, R132, UR60 ;  /* 0x0000003c84857c36 */ /* 0x000fc40008000000 */
[C---:B------:R-:W-:Y:S02]  /*17cc0*/  IMAD.X R143, R136.reuse, 0x1, R199, P4 ;  /* 0x00000001888f7824 */ /* 0x040fe400020e06c7 */
[----:B------:R-:W-:Y:S01]  /*17cd0*/  IMAD.X R5, R136, 0x1, R196, P3 ;  /* 0x0000000188057824 */ /* 0x000fe200018e06c4 */
[----:B------:R-:W-:Y:S02]  /*17ce0*/  SHF.R.S32.HI R134, RZ, 0x1f, R133 ;  /* 0x0000001fff867819 */ /* 0x000fe40000011485 */
[----:B------:R-:W-:Y:S01]  /*17cf0*/  STL.64 [R1+0xce0], R142 ;  /* 0x000ce08e01007387 */ /* 0x000fe20000100a00 */
[----:B------:R-:W-:-:S03]  /*17d00*/  VIADD R132, R133, UR60 ;  /* 0x0000003c85847c36 */ /* 0x000fc60008000000 */
[----:B------:R0:W-:Y:S01]  /*17d10*/  STL.64 [R1+0xa60], R4 ;  /* 0x000a600401007387 */ /* 0x0001e20000100a00 */
[C---:B------:R-:W-:Y:S02]  /*17d20*/  IADD3 R144, P3, PT, R133.reuse, R197, RZ ;  /* 0x000000c585907210 */ /* 0x040fe40007f7e0ff */
[----:B------:R-:W-:Y:S02]  /*17d30*/  SHF.R.S32.HI R135, RZ, 0x1f, R132 ;  /* 0x0000001fff877819 */ /* 0x000fe40000011484 */
[----:B0-----:R-:W-:Y:S01]  /*17d40*/  IADD3 R4, P4, PT, R133, R198, RZ ;  /* 0x000000c685047210 */ /* 0x001fe20007f9e0ff */
[----:B------:R-:W-:-:S04]  /*17d50*/  VIADD R133, R132, UR60 ;  /* 0x0000003c84857c36 */ /* 0x000fc80008000000 */
[--C-:B------:R-:W-:Y:S01]  /*17d60*/  IMAD.X R5, R134, 0x1, R199.reuse, P4 ;  /* 0x0000000186057824 */ /* 0x100fe200020e06c7 */
[-C--:B------:R-:W-:Y:S01]  /*17d70*/  IADD3 R174, P4, PT, R132, R198.reuse, RZ ;  /* 0x000000c684ae7210 */ /* 0x080fe20007f9e0ff */
[--C-:B------:R-:W-:Y:S01]  /*17d80*/  IMAD.X R145, R134, 0x1, R196.reuse, P3 ;  /* 0x0000000186917824 */ /* 0x100fe200018e06c4 */
[-C--:B------:R-:W-:Y:S02]  /*17d90*/  IADD3 R172, P3, PT, R132, R197.reuse, RZ ;  /* 0x000000c584ac7210 */ /* 0x080fe40007f7e0ff */
[----:B------:R0:W-:Y:S01]  /*17da0*/  STL.64 [R1+0xa58], R4 ;  /* 0x000a580401007387 */ /* 0x0001e20000100a00 */
[C---:B------:R-:W-:Y:S01]  /*17db0*/  IMAD.X R175, R135.reuse, 0x1, R199, P4 ;  /* 0x0000000187af7824 */ /* 0x040fe200020e06c7 */
[----:B------:R-:W-:Y:S01]  /*17dc0*/  SHF.R.S32.HI R134, RZ, 0x1f, R133 ;  /* 0x0000001fff867819 */ /* 0x000fe20000011485 */
[----:B------:R-:W-:Y:S01]  /*17dd0*/  IMAD.X R173, R135, 0x1, R196, P3 ;  /* 0x0000000187ad7824 */ /* 0x000fe200018e06c4 */
[C---:B------:R-:W-:Y:S01]  /*17de0*/  IADD3 R6, P3, PT, R133.reuse, R197, RZ ;  /* 0x000000c585067210 */ /* 0x040fe20007f7e0ff */
[C---:B------:R-:W-:Y:S01]  /*17df0*/  VIADD R132, R133.reuse, UR60 ;  /* 0x0000003c85847c36 */ /* 0x040fe20008000000 */
[----:B0-----:R-:W-:-:S02]  /*17e00*/  IADD3 R4, P4, PT, R133, R198, RZ ;  /* 0x000000c685047210 */ /* 0x001fc40007f9e0ff */
[----:B------:R-:W-:Y:S03]  /*17e10*/  STL.64 [R1+0xcd8], R172 ;  /* 0x000cd8ac01007387 */ /* 0x000fe60000100a00 */
[C---:B------:R-:W-:Y:S01]  /*17e20*/  IMAD.X R5, R134.reuse, 0x1, R199, P4 ;  /* 0x0000000186057824 */ /* 0x040fe200020e06c7 */
[----:B------:R-:W-:Y:S01]  /*17e30*/  SHF.R.S32.HI R135, RZ, 0x1f, R132 ;  /* 0x0000001fff877819 */ /* 0x000fe20000011484 */
[----:B------:R-:W-:-:S03]  /*17e40*/  IMAD.X R7, R134, 0x1, R196, P3 ;  /* 0x0000000186077824 */ /* 0x000fc600018e06c4 */
[----:B------:R0:W-:Y:S01]  /*17e50*/  STL.64 [R1+0xa38], R4 ;  /* 0x000a380401007387 */ /* 0x0001e20000100a00 */
[C---:B------:R-:W-:Y:S01]  /*17e60*/  IADD3 R138, P4, PT, R132.reuse, R198, RZ ;  /* 0x000000c6848a7210 */ /* 0x040fe20007f9e0ff */
[C---:B------:R-:W-:Y:S01]  /*17e70*/  VIADD R133, R132.reuse, UR60 ;  /* 0x0000003c84857c36 */ /* 0x040fe20008000000 */
[----:B0-----:R-:W-:Y:S01]  /*17e80*/  IADD3 R4, P3, PT, R132, R197, RZ ;  /* 0x000000c584047210 */ /* 0x001fe20007f7e0ff */
[----:B------:R-:W-:Y:S04]  /*17e90*/  STL.64 [R1+0xa40], R6 ;  /* 0x000a400601007387 */ /* 0x000fe80000100a00 */
[C---:B------:R-:W-:Y:S01]  /*17ea0*/  IMAD.X R5, R135.reuse, 0x1, R196, P3 ;  /* 0x0000000187057824 */ /* 0x040fe200018e06c4 */
[----:B------:R-:W-:Y:S01]  /*17eb0*/  SHF.R.S32.HI R134, RZ, 0x1f, R133 ;  /* 0x0000001fff867819 */ /* 0x000fe20000011485 */
[----:B------:R-:W-:-:S03]  /*17ec0*/  IMAD.X R139, R135, 0x1, R199, P4 ;  /* 0x00000001878b7824 */ /* 0x000fc600020e06c7 */
[----:B------:R0:W-:Y:S01]  /*17ed0*/  STL.64 [R1+0xa30], R4 ;  /* 0x000a300401007387 */ /* 0x0001e20000100a00 */
[C---:B------:R-:W-:Y:S01]  /*17ee0*/  VIADD R132, R133.reuse, UR60 ;  /* 0x0000003c85847c36 */ /* 0x040fe20008000000 */
[----:B------:R-:W-:-:S04]  /*17ef0*/  IADD3 R140, P3, PT, R133, R197, RZ ;  /* 0x000000c5858c7210 */ /* 0x000fc80007f7e0ff */
        /* <DEDUP_REMOVED lines=13> */
[----:B0-----:R-:W-:-:S05]  /*17fd0*/  IADD3 R4, P4, PT, R133, R198, RZ ;  /* 0x000000c685047210 */ /* 0x001fca0007f9e0ff */
        /* <DEDUP_REMOVED lines=12> */
[C---:B------:R-:W-:Y:S01]  /*180a0*/  IADD3 R180, P3, PT, R133.reuse, R197, RZ ;  /* 0x000000c585b47210 */ /* 0x040fe20007f7e0ff */
[C---:B------:R-:W-:Y:S01]  /*180b0*/  VIADD R132, R133.reuse, UR60 ;  /* 0x0000003c85847c36 */ /* 0x040fe20008000000 */
[----:B0-----:R-:W-:-:S05]  /*180c0*/  IADD3 R4, P4, PT, R133, R198, RZ ;  /* 0x000000c685047210 */ /* 0x001fca0007f9e0ff */
[C---:B------:R-:W-:Y:S01]  /*180d0*/  IMAD.X R5, R134.reuse, 0x1, R199, P4 ;  /* 0x0000000186057824 */ /* 0x040fe200020e06c7 */
[----:B------:R-:W-:Y:S01]  /*180e0*/  SHF.R.S32.HI R135, RZ, 0x1f, R132 ;  /* 0x0000001fff877819 */ /* 0x000fe20000011484 */
[----:B------:R-:W-:-:S03]  /*180f0*/  IMAD.X R181, R134, 0x1, R196, P3 ;  /* 0x0000000186b57824 */ /* 0x000fc600018e06c4 */
[----:B------:R0:W-:Y:S01]  /*18100*/  STL.64 [R1+0x9f0], R4 ;  /* 0x0009f00401007387 */ /* 0x0001e20000100a00 */
[C---:B------:R-:W-:Y:S01]  /*18110*/  VIADD R133, R132.reuse, UR60 ;  /* 0x0000003c84857c36 */ /* 0x040fe20008000000 */
[C---:B------:R-:W-:Y:S02]  /*18120*/  IADD3 R182, P4, PT, R132.reuse, R198, RZ ;  /* 0x000000c684b67210 */ /* 0x040fe40007f9e0ff */
[----:B0-----:R-:W-:-:S05]  /*18130*/  IADD3 R4, P3, PT, R132, R197, RZ ;  /* 0x000000c584047210 */ /* 0x001fca0007f7e0ff */
[C-C-:B------:R-:W-:Y:S01]  /*18140*/  IMAD.X R5, R135.reuse, 0x1, R196.reuse, P3 ;  /* 0x0000000187057824 */ /* 0x140fe200018e06c4 */
[----:B------:R-:W-:Y:S01]  /*18150*/  SHF.R.S32.HI R134, RZ, 0x1f, R133 ;  /* 0x0000001fff867819 */ /* 0x000fe20000011485 */
[----:B------:R-:W-:Y:S01]  /*18160*/  IMAD.X R183, R135, 0x1, R199, P4 ;  /* 0x0000000187b77824 */ /* 0x000fe200020e06c7 */
[C---:B------:R-:W-:Y:S02]  /*18170*/  IADD3 R6, P3, PT, R133.reuse, R197, RZ ;  /* 0x000000c585067210 */ /* 0x040fe40007f7e0ff */
[----:B------:R0:W-:Y:S01]  /*18180*/  STL.64 [R1+0x9e8], R4 ;  /* 0x0009e80401007387 */ /* 0x0001e20000100a00 */
[C---:B------:R-:W-:Y:S02]  /*18190*/  VIADD R132, R133.reuse, UR60 ;  /* 0x0000003c85847c36 */ /* 0x040fe40008000000 */
[----:B------:R-:W-:Y:S01]  /*181a0*/  IMAD.X R7, R134, 0x1, R196, P3 ;  /* 0x0000000186077824 */ /* 0x000fe200018e06c4 */
[----:B0-----:R-:W-:-:S04]  /*181b0*/  IADD3 R4, P4, PT, R133, R198, RZ ;  /* 0x000000c685047210 */ /* 0x001fc80007f9e0ff */
[----:B------:R-:W-:Y:S01]  /*181c0*/  STL.64 [R1+0x9d8], R6 ;  /* 0x0009d80601007387 */ /* 0x000fe20000100a00 */
[----:B------:R-:W-:Y:S01]  /*181d0*/  IMAD.X R5, R134, 0x1, R199, P4 ;  /* 0x0000000186057824 */ /* 0x000fe200020e06c7 */
[----:B------:R-:W-:-:S04]  /*181e0*/  SHF.R.S32.HI R135, RZ, 0x1f, R132 ;  /* 0x0000001fff877819 */ /* 0x000fc80000011484 */
[----:B------:R0:W-:Y:S01]  /*181f0*/  STL.64 [R1+0x9d0], R4 ;  /* 0x0009d00401007387 */ /* 0x0001e20000100a00 */
[C---:B------:R-:W-:Y:S01]  /*18200*/  VIADD R133, R132.reuse, UR60 ;  /* 0x0000003c84857c36 */ /* 0x040fe20008000000 */
[----:B0-----:R-:W-:-:S05]  /*18210*/  IADD3 R4, P4, PT, R132, R198, RZ ;  /* 0x000000c684047210 */ /* 0x001fca0007f9e0ff */
[C---:B------:R-:W-:Y:S01]  /*18220*/  IMAD.X R5, R135.reuse, 0x1, R199, P4 ;  /* 0x0000000187057824 */ /* 0x040fe200020e06c7 */
[-C--:B------:R-:W-:Y:S02]  /*18230*/  IADD3 R6, P3, PT, R132, R197.reuse, RZ ;  /* 0x000000c584067210 */ /* 0x080fe40007f7e0ff */
[----:B------:R-:W-:Y:S02]  /*18240*/  SHF.R.S32.HI R134, RZ, 0x1f, R133 ;  /* 0x0000001fff867819 */ /* 0x000fe40000011485 */
[----:B------:R0:W-:Y:S01]  /*18250*/  STL.64 [R1+0x9b0], R4 ;  /* 0x0009b00401007387 */ /* 0x0001e20000100a00 */
[----:B------:R-:W-:Y:S01]  /*18260*/  IMAD.X R7, R135, 0x1, R196, P3 ;  /* 0x0000000187077824 */ /* 0x000fe200018e06c4 */
[C---:B------:R-:W-:Y:S01]  /*18270*/  IADD3 R184, P3, PT, R133.reuse, R197, RZ ;  /* 0x000000c585b87210 */ /* 0x040fe20007f7e0ff */
[C---:B------:R-:W-:Y:S01]  /*18280*/  VIADD R132, R133.reuse, UR60 ;  /* 0x0000003c85847c36 */ /* 0x040fe20008000000 */
[----:B0-----:R-:W-:Y:S02]  /*18290*/  IADD3 R4, P4, PT, R133, R198, RZ ;  /* 0x000000c685047210 */ /* 0x001fe40007f9e0ff */
[----:B------:R-:W-:Y:S03]  /*182a0*/  STL.64 [R1+0x9c8], R6 ;  /* 0x0009c80601007387 */ /* 0x000fe60000100a00 */
        /* <DEDUP_REMOVED lines=22> */
[----:B------:R-:W-:Y:S02]  /*18410*/  IADD3 R6, P3, PT, R132, R197, RZ ;  /* 0x000000c584067210 */ /* 0x000fe40007f7e0ff */
[----:B------:R-:W-:Y:S02]  /*18420*/  SHF.R.S32.HI R134, RZ, 0x1f, R133 ;  /* 0x0000001fff867819 */ /* 0x000fe40000011485 */
[----:B------:R0:W-:Y:S01]  /*18430*/  STL.64 [R1+0x980], R4 ;  /* 0x0009800401007387 */ /* 0x0001e20000100a00 */
[----:B------:R-:W-:Y:S02]  /*18440*/  IMAD.X R7, R135, 0x1, R196, P3 ;  /* 0x0000000187077824 */ /* 0x000fe400018e06c4 */
[C---:B------:R-:W-:Y:S01]  /*18450*/  VIADD R132, R133.reuse, UR60 ;  /* 0x0000003c85847c36 */ /* 0x040fe20008000000 */
[----:B0-----:R-:W-:Y:S02]  /*18460*/  IADD3 R4, P4, PT, R133, R198, RZ ;  /* 0x000000c685047210 */ /* 0x001fe40007f9e0ff */
[----:B------:R-:W-:Y:S03]  /*18470*/  STL.64 [R1+0x988], R6 ;  /* 0x0009880601007387 */ /* 0x000fe60000100a00 */
[----:B------:R-:W-:Y:S01]  /*18480*/  IMAD.X R5, R134, 0x1, R199, P4 ;  /* 0x0000000186057824 */ /* 0x000fe200020e06c7 */
[----:B------:R-:W-:-:S04]  /*18490*/  SHF.R.S32.HI R135, RZ, 0x1f, R132 ;  /* 0x0000001fff877819 */ /* 0x000fc80000011484 */
[----:B------:R0:W-:Y:S01]  /*184a0*/  STL.64 [R1+0x970], R4 ;  /* 0x0009700401007387 */ /* 0x0001e20000100a00 */
[----:B------:R-:W-:Y:S01]  /*184b0*/  IADD3 R188, P3, PT, R133, R197, RZ ;  /* 0x000000c585bc7210 */ /* 0x000fe20007f7e0ff */
[C---:B------:R-:W-:Y:S01]  /*184c0*/  VIADD R133, R132.reuse, UR60 ;  /* 0x0000003c84857c36 */ /* 0x040fe20008000000 */
[----:B0-----:R-:W-:-:S03]  /*184d0*/  IADD3 R4, P4, PT, R132, R198, RZ ;  /* 0x000000c684047210 */ /* 0x001fc60007f9e0ff */
[--C-:B------:R-:W-:Y:S02]  /*184e0*/  IMAD.X R189, R134, 0x1, R196.reuse, P3 ;  /* 0x0000000186bd7824 */ /* 0x100fe400018e06c4 */
[C---:B------:R-:W-:Y:S01]  /*184f0*/  IMAD.X R5, R135.reuse, 0x1, R199, P4 ;  /* 0x0000000187057824 */ /* 0x040fe200020e06c7 */
[----:B------:R-:W-:Y:S02]  /*18500*/  IADD3 R6, P3, PT, R132, R197, RZ ;  /* 0x000000c584067210 */ /* 0x000fe40007f7e0ff */
[----:B------:R-:W-:Y:S02]  /*18510*/  SHF.R.S32.HI R134, RZ, 0x1f, R133 ;  /* 0x0000001fff867819 */ /* 0x000fe40000011485 */
[----:B------:R0:W-:Y:S01]  /*18520*/  STL.64 [R1+0x960], R4 ;  /* 0x0009600401007387 */ /* 0x0001e20000100a00 */
[----:B------:R-:W-:Y:S02]  /*18530*/  IMAD.X R7, R135, 0x1, R196, P3 ;  /* 0x0000000187077824 */ /* 0x000fe400018e06c4 */
[C---:B------:R-:W-:Y:S01]  /*18540*/  VIADD R132, R133.reuse, UR60 ;  /* 0x0000003c85847c36 */ /* 0x040fe20008000000 */
[----:B0-----:R-:W-:-:S02]  /*18550*/  IADD3 R4, P4, PT, R133, R198, RZ ;  /* 0x000000c685047210 */ /* 0x001fc40007f9e0ff */
        /* <DEDUP_REMOVED lines=504> */
[-C--:B------:R-:W-:Y:S02]  /*1a4e0*/  IADD3 R6, P3, PT, R132, R197.reuse, RZ ;  /* 0x000000c584067210 */ /* 0x080fe40007f7e0ff */
[----:B------:R-:W-:Y:S02]  /*1a4f0*/  SHF.R.S32.HI R134, RZ, 0x1f, R133 ;  /* 0x0000001fff867819 */ /* 0x000fe40000011485 */
[----:B------:R0:W-:Y:S01]  /*1a500*/  STL.64 [R1+0x520], R4 ;  /* 0x0005200401007387 */ /* 0x0001e20000100a00 */
[----:B------:R-:W-:Y:S01]  /*1a510*/  IMAD.X R7, R135, 0x1, R196, P3 ;  /* 0x0000000187077824 */ /* 0x000fe200018e06c4 */
[C---:B------:R-:W-:Y:S01]  /*1a520*/  IADD3 R130, P3, PT, R133.reuse, R197, RZ ;  /* 0x000000c585827210 */ /* 0x040fe20007f7e0ff */
[C---:B------:R-:W-:Y:S01]  /*1a530*/  VIADD R132, R133.reuse, UR60 ;  /* 0x0000003c85847c36 */ /* 0x040fe20008000000 */
[----:B0-----:R-:W-:-:S02]  /*1a540*/  IADD3 R4, P4, PT, R133, R198, RZ ;  /* 0x000000c685047210 */ /* 0x001fc40007f9e0ff */
[----:B------:R0:W-:Y:S03]  /*1a550*/  STL.64 [R1+0x528], R6 ;  /* 0x0005280601007387 */ /* 0x0001e60000100a00 */
[C---:B------:R-:W-:Y:S01]  /*1a560*/  IMAD.X R5, R134.reuse, 0x1, R199, P4 ;  /* 0x0000000186057824 */ /* 0x040fe200020e06c7 */
[----:B------:R-:W-:Y:S01]  /*1a570*/  SHF.R.S32.HI R135, RZ, 0x1f, R132 ;  /* 0x0000001fff877819 */ /* 0x000fe20000011484 */
[----:B------:R-:W-:-:S03]  /*1a580*/  IMAD.X R131, R134, 0x1, R196, P3 ;  /* 0x0000000186837824 */ /* 0x000fc600018e06c4 */
[----:B------:R2:W-:Y:S01]  /*1a590*/  STL.64 [R1+0x510], R4 ;  /* 0x0005100401007387 */ /* 0x0005e20000100a00 */
[C---:B0-----:R-:W-:Y:S01]  /*1a5a0*/  IADD3 R6, P3, PT, R132.reuse, R197, RZ ;  /* 0x000000c584067210 */ /* 0x041fe20007f7e0ff */
[C---:B------:R-:W-:Y:S01]  /*1a5b0*/  VIADD R133, R132.reuse, UR60 ;  /* 0x0000003c84857c36 */ /* 0x040fe20008000000 */
[----:B--2---:R-:W-:-:S03]  /*1a5c0*/  IADD3 R4, P4, PT, R132, R198, RZ ;  /* 0x000000c684047210 */ /* 0x004fc60007f9e0ff */
[C---:B------:R-:W-:Y:S02]  /*1a5d0*/  IMAD.X R7, R135.reuse, 0x1, R196, P3 ;  /* 0x0000000187077824 */ /* 0x040fe400018e06c4 */
[----:B------:R-:W-:Y:S01]  /*1a5e0*/  IMAD.X R5, R135, 0x1, R199, P4 ;  /* 0x0000000187057824 */ /* 0x000fe200020e06c7 */
[----:B------:R-:W-:-:S04]  /*1a5f0*/  SHF.R.S32.HI R134, RZ, 0x1f, R133 ;  /* 0x0000001fff867819 */ /* 0x000fc80000011485 */
[----:B------:R-:W-:Y:S04]  /*1a600*/  STL.64 [R1+0x500], R4 ;  /* 0x0005000401007387 */ /* 0x000fe80000100a00 */
[----:B------:R0:W-:Y:S01]  /*1a610*/  STL.64 [R1+0x508], R6 ;  /* 0x0005080601007387 */ /* 0x0001e20000100a00 */
[C---:B------:R-:W-:Y:S01]  /*1a620*/  VIADD R132, R133.reuse, UR60 ;  /* 0x0000003c85847c36 */ /* 0x040fe20008000000 */
[C---:B0-----:R-:W-:Y:S02]  /*1a630*/  IADD3 R6, P4, PT, R133.reuse, R198, RZ ;  /* 0x000000c685067210 */ /* 0x041fe40007f9e0ff */
[----:B------:R-:W-:-:S03]  /*1a640*/  IADD3 R4, P3, PT, R133, R197, RZ ;  /* 0x000000c585047210 */ /* 0x000fc60007f7e0ff */
[C---:B------:R-:W-:Y:S01]  /*1a650*/  IMAD.X R7, R134.reuse, 0x1, R199, P4 ;  /* 0x0000000186077824 */ /* 0x040fe200020e06c7 */
[----:B------:R-:W-:Y:S01]  /*1a660*/  SHF.R.S32.HI R135, RZ, 0x1f, R132 ;  /* 0x0000001fff877819 */ /* 0x000fe20000011484 */
[--C-:B------:R-:W-:Y:S01]  /*1a670*/  IMAD.X R5, R134, 0x1, R196.reuse, P3 ;  /* 0x0000000186057824 */ /* 0x100fe200018e06c4 */
[C---:B------:R-:W-:Y:S02]  /*1a680*/  IADD3 R8, P3, PT, R132.reuse, R197, RZ ;  /* 0x000000c584087210 */ /* 0x040fe40007f7e0ff */
[----:B------:R0:W-:Y:S01]  /*1a690*/  STL.64 [R1+0x4f0], R6 ;  /* 0x0004f00601007387 */ /* 0x0001e20000100a00 */
[C---:B------:R-:W-:Y:S02]  /*1a6a0*/  VIADD R133, R132.reuse, UR60 ;  /* 0x0000003c84857c36 */ /* 0x040fe40008000000 */
[----:B------:R-:W-:Y:S01]  /*1a6b0*/  IMAD.X R9, R135, 0x1, R196, P3 ;  /* 0x0000000187097824 */ /* 0x000fe200018e06c4 */
[----:B0-----:R-:W-:-:S05]  /*1a6c0*/  IADD3 R6, P4, PT, R132, R198, RZ ;  /* 0x000000c684067210 */ /* 0x001fca0007f9e0ff */
        /* <DEDUP_REMOVED lines=244> */
[C---:B------:R-:W-:Y:S02]  /*1b610*/  VIADD R132, R133.reuse, UR60 ;  /* 0x0000003c85847c36 */ /* 0x040fe40008000000 */
[----:B------:R-:W-:Y:S01]  /*1b620*/  IMAD.MOV.U32 R172, RZ, RZ, R40 ;  /* 0x000000ffffac7224 */ /* 0x000fe200078e0028 */
[----:B------:R-:W2:Y:S01]  /*1b630*/  LDL.LU.64 R142, [R1+0xa60] ;  /* 0x000a6000018e7983 */ /* 0x000ea20000300a00 */
[C---:B0-----:R-:W-:Y:S02]  /*1b640*/  IADD3 R42, P4, PT, R133.reuse, R198, RZ ;  /* 0x000000c6852a7210 */ /* 0x041fe40007f9e0ff */
[----:B------:R-:W-:-:S03]  /*1b650*/  IADD3 R38, P3, PT, R133, R197, RZ ;  /* 0x000000c585267210 */ /* 0x000fc60007f7e0ff */
[C---:B------:R-:W-:Y:S01]  /*1b660*/  IMAD.X R43, R134.reuse, 0x1, R199, P4 ;  /* 0x00000001862b7824 */ /* 0x040fe200020e06c7 */
[----:B------:R-:W-:Y:S01]  /*1b670*/  SHF.R.S32.HI R135, RZ, 0x1f, R132 ;  /* 0x0000001fff877819 */ /* 0x000fe20000011484 */
[--C-:B------:R-:W-:Y:S01]  /*1b680*/  IMAD.X R39, R134, 0x1, R196.reuse, P3 ;  /* 0x0000000186277824 */ /* 0x100fe200018e06c4 */
[C---:B------:R-:W-:Y:S02]  /*1b690*/  IADD3 R40, P3, PT, R132.reuse, R197, RZ ;  /* 0x000000c584287210 */ /* 0x040fe40007f7e0ff */
[----:B------:R0:W-:Y:S01]  /*1b6a0*/  STL.64 [R1+0x70], R42 ;  /* 0x0000702a01007387 */ /* 0x0001e20000100a00 */
[----:B------:R-:W-:Y:S02]  /*1b6b0*/  VIADD R133, R132, UR60 ;  /* 0x0000003c84857c36 */ /* 0x000fe40008000000 */
[----:B------:R-:W-:Y:S02]  /*1b6c0*/  IMAD.MOV.U32 R173, RZ, RZ, R41 ;  /* 0x000000ffffad7224 */ /* 0x000fe400078e0029 */
[----:B------:R-:W-:Y:S01]  /*1b6d0*/  IMAD.X R41, R135, 0x1, R196, P3 ;  /* 0x0000000187297824 */ /* 0x000fe200018e06c4 */
[----:B------:R-:W-:-:S02]  /*1b6e0*/  SHF.R.S32.HI R134, RZ, 0x1f, R133 ;  /* 0x0000001fff867819 */ /* 0x000fc40000011485 */
[----:B0-----:R-:W-:Y:S01]  /*1b6f0*/  IADD3 R42, P4, PT, R132, R198, RZ ;  /* 0x000000c6842a7210 */ /* 0x001fe20007f9e0ff */
[C---:B------:R-:W-:Y:S01]  /*1b700*/  VIADD R132, R133.reuse, UR60 ;  /* 0x0000003c85847c36 */ /* 0x040fe20008000000 */
[----:B------:R-:W-:-:S03]  /*1b710*/  IADD3 R44, P3, PT, R133, R197, RZ ;  /* 0x000000c5852c7210 */ /* 0x000fc60007f7e0ff */
[--C-:B------:R-:W-:Y:S01]  /*1b720*/  IMAD.X R43, R135, 0x1, R199.reuse, P4 ;  /* 0x00000001872b7824 */ /* 0x100fe200020e06c7 */
[-C--:B------:R-:W-:Y:S01]  /*1b730*/  IADD3 R46, P4, PT, R133, R198.reuse, RZ ;  /* 0x000000c6852e7210 */ /* 0x080fe20007f9e0ff */
[----:B------:R-:W-:Y:S01]  /*1b740*/  IMAD.X R45, R134, 0x1, R196, P3 ;  /* 0x00000001862d7824 */ /* 0x000fe200018e06c4 */
[----:B------:R-:W-:Y:S01]  /*1b750*/  SHF.R.S32.HI R135, RZ, 0x1f, R132 ;  /* 0x0000001fff877819 */ /* 0x000fe20000011484 */
[C---:B------:R-:W-:Y:S01]  /*1b760*/  VIADD R133, R132.reuse, UR60 ;  /* 0x0000003c84857c36 */ /* 0x040fe20008000000 */
[-C--:B------:R-:W-:Y:S01]  /*1b770*/  IADD3 R48, P3, PT, R132, R197.reuse, RZ ;  /* 0x000000c584307210 */ /* 0x080fe20007f7e0ff */
[----:B------:R-:W-:Y:S01]  /*1b780*/  IMAD.X R47, R134, 0x1, R199, P4 ;  /* 0x00000001862f7824 */ /* 0x000fe200020e06c7 */
[-C--:B------:R-:W-:Y:S01]  /*1b790*/  IADD3 R50, P4, PT, R132, R198.reuse, RZ ;  /* 0x000000c684327210 */ /* 0x080fe20007f9e0ff */
[----:B------:R-:W-:Y:S01]  /*1b7a0*/  VIADD R132, R133, UR60 ;  /* 0x0000003c85847c36 */ /* 0x000fe20008000000 */
[----:B------:R-:W-:Y:S01]  /*1b7b0*/  SHF.R.S32.HI R134, RZ, 0x1f, R133 ;  /* 0x0000001fff867819 */ /* 0x000fe20000011485 */
[----:B------:R-:W-:Y:S01]  /*1b7c0*/  IMAD.X R49, R135, 0x1, R196, P3 ;  /* 0x0000000187317824 */ /* 0x000fe200018e06c4 */
        /* <DEDUP_REMOVED lines=48> */
[----:B------:R-:W-:Y:S01]  /*1bad0*/  IADD3 R234, P3, PT, R133, R197, RZ ;  /* 0x000000c585ea7210 */ /* 0x000fe20007f7e0ff */
[----:B------:R-:W-:Y:S01]  /*1bae0*/  IMAD.X R237, R135, 0x1, R199, P4 ;  /* 0x0000000187ed7824 */ /* 0x000fe200020e06c7 */
[----:B------:R-:W-:-:S02]  /*1baf0*/  IADD3 R232, P4, PT, R133, R198, RZ ;  /* 0x000000c685e87210 */ /* 0x000fc40007f9e0ff */
[----:B------:R-:W-:Y:S01]  /*1bb00*/  SHF.R.S32.HI R135, RZ, 0x1f, R132 ;  /* 0x0000001fff877819 */ /* 0x000fe20000011484 */
[----:B------:R-:W-:Y:S01]  /*1bb10*/  IMAD.X R235, R146, 0x1, R196, P3 ;  /* 0x0000000192eb7824 */ /* 0x000fe200018e06c4 */
[----:B------:R-:W-:Y:S01]  /*1bb20*/  IADD3 R230, P3, PT, R132, R197, RZ ;  /* 0x000000c584e67210 */ /* 0x000fe20007f7e0ff */
[----:B------:R-:W-:Y:S01]  /*1bb30*/  IMAD.X R233, R146, 0x1, R199, P4 ;  /* 0x0000000192e97824 */ /* 0x000fe200020e06c7 */
[----:B------:R-:W-:-:S03]  /*1bb40*/  IADD3 R228, P4, PT, R132, R198, RZ ;  /* 0x000000c684e47210 */ /* 0x000fc60007f9e0ff */
[C---:B------:R-:W-:Y:S02]  /*1bb50*/  IMAD.X R231, R135.reuse, 0x1, R196, P3 ;  /* 0x0000000187e77824 */ /* 0x040fe400018e06c4 */
[----:B------:R-:W-:Y:S02]  /*1bb60*/  IMAD.X R229, R135, 0x1, R199, P4 ;  /* 0x0000000187e57824 */ /* 0x000fe400020e06c7 */
[----:B------:R-:W2:Y:S01]  /*1bb70*/  LDL.LU R135, [R1+0xa70] ;  /* 0x000a700001877983 */ /* 0x000ea20000300800 */
[----:B------:R-:W-:-:S04]  /*1bb80*/  VIADD R134, R132, UR60 ;  /* 0x0000003c84867c36 */ /* 0x000fc80008000000 */
[C---:B------:R-:W-:Y:S01]  /*1bb90*/  VIADD R133, R134.reuse, UR60 ;  /* 0x0000003c86857c36 */ /* 0x040fe20008000000 */
[----:B------:R-:W-:Y:S02]  /*1bba0*/  SHF.R.S32.HI R146, RZ, 0x1f, R134 ;  /* 0x0000001fff927819 */ /* 0x000fe40000011486 */
[CC--:B------:R-:W-:Y:S02]  /*1bbb0*/  IADD3 R226, P3, PT, R134.reuse, R197.reuse, RZ ;  /* 0x000000c586e27210 */ /* 0x0c0fe40007f7e0ff */
[-C--:B------:R-:W-:Y:S01]  /*1bbc0*/  IADD3 R224, P4, PT, R134, R198.reuse, RZ ;  /* 0x000000c686e07210 */ /* 0x080fe20007f9e0ff */
[C---:B------:R-:W-:Y:S01]  /*1bbd0*/  VIADD R132, R133.reuse, UR60 ;  /* 0x0000003c85847c36 */ /* 0x040fe20008000000 */
[----:B------:R-:W-:Y:S01]  /*1bbe0*/  SHF.R.S32.HI R134, RZ, 0x1f, R133 ;  /* 0x0000001fff867819 */ /* 0x000fe20000011485 */
[C---:B------:R-:W-:Y:S01]  /*1bbf0*/  IMAD.X R227, R146.reuse, 0x1, R196, P3 ;  /* 0x0000000192e37824 */ /* 0x040fe200018e06c4 */
[CC--:B------:R-:W-:Y:S01]  /*1bc00*/  IADD3 R222, P3, PT, R133.reuse, R197.reuse, RZ ;  /* 0x000000c585de7210 */ /* 0x0c0fe20007f7e0ff */
[--C-:B------:R-:W-:Y:S01]  /*1bc10*/  IMAD.X R225, R146, 0x1, R199.reuse, P4 ;  /* 0x0000000192e17824 */ /* 0x100fe200020e06c7 */
[-C--:B------:R-:W-:Y:S01]  /*1bc20*/  IADD3 R220, P4, PT, R133, R198.reuse, RZ ;  /* 0x000000c685dc7210 */ /* 0x080fe20007f9e0ff */
[----:B------:R-:W-:Y:S01]  /*1bc30*/  VIADD R212, R132, UR60 ;  /* 0x0000003c84d47c36 */ /* 0x000fe20008000000 */
[----:B------:R-:W-:Y:S01]  /*1bc40*/  SHF.R.S32.HI R133, RZ, 0x1f, R132 ;  /* 0x0000001fff857819 */ /* 0x000fe20000011484 */
[----:B------:R-:W-:Y:S01]  /*1bc50*/  IMAD.X R223, R134, 0x1, R196, P3 ;  /* 0x0000000186df7824 */ /* 0x000fe200018e06c4 */
[-C--:B------:R-:W-:Y:S01]  /*1bc60*/  IADD3 R218, P3, PT, R132, R197.reuse, RZ ;  /* 0x000000c584da7210 */ /* 0x080fe20007f7e0ff */
[--C-:B------:R-:W-:Y:S01]  /*1bc70*/  IMAD.X R221, R134, 0x1, R199.reuse, P4 ;  /* 0x0000000186dd7824 */ /* 0x100fe200020e06c7 */
        /* <DEDUP_REMOVED lines=24> */
[----:B------:R-:W-:Y:S01]  /*1be00*/  IADD3 R200, P4, PT, R200, R198, RZ ;  /* 0x000000c6c8c87210 */ /* 0x000fe20007f9e0ff */
[C---:B------:R-:W-:Y:S01]  /*1be10*/  VIADD R162, R166.reuse, UR60 ;  /* 0x0000003ca6a27c36 */ /* 0x040fe20008000000 */
[----:B------:R-:W-:Y:S01]  /*1be20*/  SHF.R.S32.HI R132, RZ, 0x1f, R166 ;  /* 0x0000001fff847819 */ /* 0x000fe200000114a6 */
[C---:B------:R-:W-:Y:S01]  /*1be30*/  IMAD.X R203, R133.reuse, 0x1, R196, P3 ;  /* 0x0000000185cb7824 */ /* 0x040fe200018e06c4 */
[----:B------:R-:W-:Y:S01]  /*1be40*/  IADD3 R168, P3, PT, R166, R197, RZ ;  /* 0x000000c5a6a87210 */ /* 0x000fe20007f7e0ff */
[----:B------:R-:W-:Y:S01]  /*1be50*/  IMAD.X R201, R133, 0x1, R199, P4 ;  /* 0x0000000185c97824 */ /* 0x000fe200020e06c7 */
[----:B------:R-:W-:Y:S01]  /*1be60*/  SHF.R.S32.HI R133, RZ, 0x1f, R162 ;  /* 0x0000001fff857819 */ /* 0x000fe200000114a2 */
[----:B------:R-:W-:-:S02]  /*1be70*/  VIADD R158, R162, UR60 ;  /* 0x0000003ca29e7c36 */ /* 0x000fc40008000000 */
[----:B------:R-:W-:Y:S01]  /*1be80*/  IMAD.X R169, R132, 0x1, R196, P3 ;  /* 0x0000000184a97824 */ /* 0x000fe200018e06c4 */
[-C--:B------:R-:W-:Y:S02]  /*1be90*/  IADD3 R164, P3, PT, R162, R197.reuse, RZ ;  /* 0x000000c5a2a47210 */ /* 0x080fe40007f7e0ff */
[-C--:B------:R-:W-:Y:S01]  /*1bea0*/  IADD3 R166, P4, PT, R166, R198.reuse, RZ ;  /* 0x000000c6a6a67210 */ /* 0x080fe20007f9e0ff */
[C---:B------:R-:W-:Y:S01]  /*1beb0*/  VIADD R154, R158.reuse, UR60 ;  /* 0x0000003c9e9a7c36 */ /* 0x040fe20008000000 */
[----:B------:R-:W-:Y:S01]  /*1bec0*/  SHF.R.S32.HI R134, RZ, 0x1f, R158 ;  /* 0x0000001fff867819 */ /* 0x000fe2000001149e */
[C---:B------:R-:W-:Y:S01]  /*1bed0*/  IMAD.X R165, R133.reuse, 0x1, R196, P3 ;  /* 0x0000000185a57824 */ /* 0x040fe200018e06c4 */
[-C--:B------:R-:W-:Y:S01]  /*1bee0*/  IADD3 R160, P3, PT, R158, R197.reuse, RZ ;  /* 0x000000c59ea07210 */ /* 0x080fe20007f7e0ff */
[--C-:B------:R-:W-:Y:S01]  /*1bef0*/  IMAD.X R167, R132, 0x1, R199.reuse, P4 ;  /* 0x0000000184a77824 */ /* 0x100fe200020e06c7 */
[-C--:B------:R-:W-:Y:S02]  /*1bf00*/  IADD3 R162, P4, PT, R162, R198.reuse, RZ ;  /* 0x000000c6a2a27210 */ /* 0x080fe40007f9e0ff */
[----:B------:R-:W-:Y:S01]  /*1bf10*/  SHF.R.S32.HI R132, RZ, 0x1f, R154 ;  /* 0x0000001fff847819 */ /* 0x000fe2000001149a */
[----:B------:R-:W-:Y:S01]  /*1bf20*/  IMAD.X R161, R134, 0x1, R196, P3 ;  /* 0x0000000186a17824 */ /* 0x000fe200018e06c4 */
[----:B------:R-:W-:Y:S01]  /*1bf30*/  IADD3 R156, P3, PT, R154, R197, RZ ;  /* 0x000000c59a9c7210 */ /* 0x000fe20007f7e0ff */
[----:B------:R-:W-:Y:S01]  /*1bf40*/  IMAD.X R163, R133, 0x1, R199, P4 ;  /* 0x0000000185a37824 */ /* 0x000fe200020e06c7 */
[----:B------:R-:W-:Y:S01]  /*1bf50*/  IADD3 R158, P4, PT, R158, R198, RZ ;  /* 0x000000c69e9e7210 */ /* 0x000fe20007f9e0ff */
[----:B------:R-:W-:-:S02]  /*1bf60*/  VIADD R150, R154, UR60 ;  /* 0x0000003c9a967c36 */ /* 0x000fc40008000000 */
[----:B------:R-:W-:Y:S01]  /*1bf70*/  IMAD.X R157, R132, 0x1, R196, P3 ;  /* 0x00000001849d7824 */ /* 0x000fe200018e06c4 */
[----:B----4-:R-:W-:Y:S01]  /*1bf80*/  ISETP.LT.AND P3, PT, R2, UR43, !P6 ;  /* 0x0000002b02007c0c */ /* 0x010fe2000f761270 */
[----:B------:R-:W-:Y:S01]  /*1bf90*/  IMAD.X R159, R134, 0x1, R199, P4 ;  /* 0x00000001869f7824 */ /* 0x000fe200020e06c7 */
[----:B------:R-:W-:Y:S01]  /*1bfa0*/  IADD3 R154, P4, PT, R154, R198, RZ ;  /* 0x000000c69a9a7210 */ /* 0x000fe20007f9e0ff */
[----:B------:R-:W0:Y:S01]  /*1bfb0*/  LDCU UR43, c[0x0][0x398] ;  /* 0x00007300ff2b77ac */ /* 0x000e220008000800 */
[----:B------:R-:W-:-:S03]  /*1bfc0*/  SHF.R.S32.HI R134, RZ, 0x1f, R150 ;  /* 0x0000001fff867819 */ /* 0x000fc60000011496 */
[--C-:B------:R-:W-:Y:S01]  /*1bfd0*/  IMAD.X R155, R132, 0x1, R199.reuse, P4 ;  /* 0x00000001849b7824 */ /* 0x100fe200020e06c7 */
[----:B------:R-:W-:Y:S01]  /*1bfe0*/  IADD3 R152, P4, PT, R150, R197, RZ ;  /* 0x000000c596987210 */ /* 0x000fe20007f9e0ff */
[----:B------:R-:W-:Y:S02]  /*1bff0*/  VIADD R132, R0, 0x66 ;  /* 0x0000006600847836 */ /* 0x000fe40000000000 */
[----:B------:R-:W-:Y:S02]  /*1c000*/  VIADD R146, R150, UR60 ;  /* 0x0000003c96927c36 */ /* 0x000fe40008000000 */
[----:B------:R-:W-:Y:S01]  /*1c010*/  IMAD.X R153, R134, 0x1, R196, P4 ;  /* 0x0000000186997824 */ /* 0x000fe200020e06c4 */
[----:B------:R-:W-:Y:S02]  /*1c020*/  IADD3 R150, P4, PT, R150, R198, RZ ;  /* 0x000000c696967210 */ /* 0x000fe40007f9e0ff */
[----:B------:R-:W-:Y:S01]  /*1c030*/  ISETP.GE.AND P5, PT, R132, UR42, PT ;  /* 0x0000002a84007c0c */ /* 0x000fe2000bfa6270 */
[----:B------:R-:W4:Y:S01]  /*1c040*/  LDCU UR42, c[0x0][0x39c] ;  /* 0x00007380ff2a77ac */ /* 0x000f220008000800 */
[----:B------:R-:W-:Y:S01]  /*1c050*/  ISETP.LT.AND P6, PT, R3, UR50, !P6 ;  /* 0x0000003203007c0c */ /* 0x000fe2000f7c1270 */
[----:B------:R-:W-:Y:S01]  /*1c060*/  IMAD.X R151, R134, 0x1, R199, P4 ;  /* 0x0000000186977824 */ /* 0x000fe200020e06c7 */
[----:B0-----:R-:W-:Y:S01]  /*1c070*/  ISETP.LT.AND P4, PT, R2, UR43, !P5 ;  /* 0x0000002b02007c0c */ /* 0x001fe2000ef81270 */
[----:B------:R-:W0:Y:S01]  /*1c080*/  LDCU UR50, c[0x0][0x398] ;  /* 0x00007300ff3277ac */ /* 0x000e220008000800 */
[----:B------:R-:W-:-:S02]  /*1c090*/  PRMT R133, R147, 0x9910, RZ ;  /* 0x0000991093857816 */ /* 0x000fc400000000ff */
[----:B------:R-:W-:Y:S01]  /*1c0a0*/  PRMT R134, R252, 0x9910, RZ ;  /* 0x00009910fc867816 */ /* 0x000fe200000000ff */
[----:B------:R-:W0:Y:S01]  /*1c0b0*/  LDCU UR43, c[0x0][0x39c] ;  /* 0x00007380ff2b77ac */ /* 0x000e220008000800 */
[----:B------:R-:W-:Y:S02]  /*1c0c0*/  SHF.R.S32.HI R132, RZ, 0x8, R133 ;  /* 0x00000008ff847819 */ /* 0x000fe40000011485 */
[----:B------:R-:W-:-:S03]  /*1c0d0*/  SHF.R.S32.HI R134, RZ, 0x8, R134 ;  /* 0x00000008ff867819 */ /* 0x000fc60000011486 */
[----:B------:R-:W-:Y:S04]  /*1c0e0*/  @P3 STG.E.U8 desc[UR24][R148.64], R132 ;  /* 0x0000008494003986 */ /* 0x000fe8000c101118 */
[----:B------:R0:W-:Y:S04]  /*1c0f0*/  @P6 STG.E.U8 desc[UR24][R172.64], R134 ;  /* 0x00000086ac006986 */ /* 0x0001e8000c101118 */
[----:B0-----:R-:W3:Y:S04]  /*1c100*/  LDL.LU.64 R172, [R1+0xa58] ;  /* 0x000a580001ac7983 */ /* 0x001ee80000300a00 */
[----:B--2---:R0:W-:Y:S04]  /*1c110*/  @P4 STG.E.U8 desc[UR24][R142.64], R135 ;  /* 0x000000878e004986 */ /* 0x0041e8000c101118 */
[----:B0-----:R-:W2:Y:S01]  /*1c120*/  LDL.LU.64 R142, [R1+0xce0] ;  /* 0x000ce000018e7983 */ /* 0x001ea20000300a00 */
[----:B------:R-:W-:Y:S01]  /*1c130*/  ISETP.LT.AND P5, PT, R3, UR55, !P5 ;  /* 0x0000003703007c0c */ /* 0x000fe2000efa1270 */
[----:B------:R-:W-:Y:S01]  /*1c140*/  VIADD R132, R0, 0x67 ;  /* 0x0000006700847836 */ /* 0x000fe20000000000 */
[----:B------:R-:W-:Y:S01]  /*1c150*/  SHF.R.S32.HI R133, RZ, 0x1f, R146 ;  /* 0x0000001fff857819 */ /* 0x000fe20000011492 */
[----:B------:R-:W3:Y:S01]  /*1c160*/  LDL.LU R252, [R1+0x3ac] ;  /* 0x0003ac0001fc7983 */ /* 0x000ee20000300800 */
[----:B------:R-:W-:Y:S01]  /*1c170*/  IADD3 R148, P3, PT, R146, R197, RZ ;  /* 0x000000c592947210 */ /* 0x000fe20007f7e0ff */
[----:B------:R-:W0:Y:S01]  /*1c180*/  LDCU UR55, c[0x0][0x398] ;  /* 0x00007300ff3777ac */ /* 0x000e220008000800 */
[----:B------:R-:W-:-:S03]  /*1c190*/  PRMT R134, R135, 0x9910, RZ ;  /* 0x0000991087867816 */ /* 0x000fc600000000ff */
[----:B------:R-:W-:Y:S01]  /*1c1a0*/  IMAD.X R149, R133, 0x1, R196, P3 ;  /* 0x0000000185957824 */ /* 0x000fe200018e06c4 */
[----:B------:R-:W-:Y:S01]  /*1c1b0*/  ISETP.GE.AND P3, PT, R132, UR44, PT ;  /* 0x0000002c84007c0c */ /* 0x000fe2000bf66270 */
[----:B------:R-:W-:Y:S01]  /*1c1c0*/  VIADD R132, R0, 0x68 ;  /* 0x0000006800847836 */ /* 0x000fe20000000000 */
[----:B------:R-:W-:Y:S01]  /*1c1d0*/  PRMT R135, R170, 0x9910, RZ ;  /* 0x00009910aa877816 */ /* 0x000fe200000000ff */
[----:B------:R-:W0:Y:S01]  /*1c1e0*/  LDCU UR44, c[0x0][0x39c] ;  /* 0x00007380ff2c77ac */ /* 0x000e220008000800 */
[----:B------:R-:W-:Y:S02]  /*1c1f0*/  ISETP.LT.AND P6, PT, R2, UR65, !P3 ;  /* 0x0000004102007c0c */ /* 0x000fe4000dfc1270 */
[----:B------:R-:W-:Y:S01]  /*1c200*/  ISETP.GE.AND P4, PT, R132, UR45, PT ;  /* 0x0000002d84007c0c */ /* 0x000fe2000bf86270 */
[----:B------:R-:W-:Y:S01]  /*1c210*/  IMAD.MOV.U32 R132, RZ, RZ, R134 ;  /* 0x000000ffff847224 */ /* 0x000fe200078e0086 */
[----:B------:R-:W-:Y:S01]  /*1c220*/  ISETP.LT.AND P3, PT, R3, UR50, !P3 ;  /* 0x0000003203007c0c */ /* 0x000fe2000df61270 */
[----:B------:R-:W3:Y:S01]  /*1c230*/  LDL.LU R134, [R1+0x3a4] ;  /* 0x0003a40001867983 */ /* 0x000ee20000300800 */
[----:B------:R-:W-:Y:S01]  /*1c240*/  SHF.R.S32.HI R135, RZ, 0x8, R135 ;  /* 0x00000008ff877819 */ /* 0x000fe20000011487 */
[----:B------:R-:W0:Y:S01]  /*1c250*/  LDCU UR65, c[0x0][0x398] ;  /* 0x00007300ff4177ac */ /* 0x000e220008000800 */
[----:B------:R-:W-:Y:S01]  /*1c260*/  SHF.R.S32.HI R132, RZ, 0x8, R132 ;  /* 0x00000008ff847819 */ /* 0x000fe20000011484 */
[----:B------:R-:W0:Y:S01]  /*1c270*/  LDCU UR50, c[0x0][0x398] ;  /* 0x00007300ff3277ac */ /* 0x000e220008000800 */
[----:B------:R-:W0:Y:S01]  /*1c280*/  LDCU UR45, c[0x0][0x39c] ;  /* 0x00007380ff2d77ac */ /* 0x000e220008000800 */
[----:B--2---:R2:W-:Y:S02]  /*1c290*/  @P5 STG.E.U8 desc[UR24][R142.64], R170 ;  /* 0x000000aa8e005986 */ /* 0x0045e4000c101118 */
[C---:B--2---:R-:W-:Y:S01]  /*1c2a0*/  VIADD R142, R146.reuse, UR60 ;  /* 0x0000003c928e7c36 */ /* 0x044fe20008000000 */
[----:B------:R-:W-:Y:S01]  /*1c2b0*/  IADD3 R146, P5, PT, R146, R198, RZ ;  /* 0x000000c692927210 */ /* 0x000fe20007fbe0ff */
[----:B------:R-:W2:Y:S04]  /*1c2c0*/  LDL.LU R143, [R1+0x3a8] ;  /* 0x0003a800018f7983 */ /* 0x000ea80000300800 */
[----:B------:R-:W-:Y:S01]  /*1c2d0*/  IMAD.X R147, R133, 0x1, R199, P5 ;  /* 0x0000000185937824 */ /* 0x000fe200028e06c7 */
[----:B------:R-:W-:Y:S01]  /*1c2e0*/  @P6 STG.E.U8 desc[UR24][R144.64], R132 ;  /* 0x0000008490006986 */ /* 0x000fe2000c101118 */
[----:B------:R-:W-:-:S03]  /*1c2f0*/  VIADD R133, R0, 0x69 ;  /* 0x0000006900857836 */ /* 0x000fc60000000000 */
[----:B------:R-:W2:Y:S02]  /*1c300*/  LDL.LU.64 R170, [R1+0xa38] ;  /* 0x000a380001aa7983 */ /* 0x000ea40000300a00 */
[----:B------:R-:W-:Y:S01]  /*1c310*/  ISETP.GE.AND P6, PT, R133, UR46, PT ;  /* 0x0000002e85007c0c */ /* 0x000fe2000bfc6270 */
[----:B------:R-:W0:Y:S01]  /*1c320*/  LDCU UR46, c[0x0][0x39c] ;  /* 0x00007380ff2e77ac */ /* 0x000e220008000800 */
[----:B------:R-:W2:Y:S04]  /*1c330*/  LDL.LU R133, [R1+0x3a0] ;  /* 0x0003a00001857983 */ /* 0x000ea80000300800 */
[----:B---3--:R3:W-:Y:S04]  /*1c340*/  @P3 STG.E.U8 desc[UR24][R172.64], R135 ;  /* 0x00000087ac003986 */ /* 0x0087e8000c101118 */
[----:B---3--:R-:W3:Y:S01]  /*1c350*/  LDL.LU.64 R172, [R1+0xcd8] ;  /* 0x000cd80001ac7983 */ /* 0x008ee20000300a00 */
[----:B------:R-:W-:-:S02]  /*1c360*/  SHF.R.S32.HI R132, RZ, 0x1f, R142 ;  /* 0x0000001fff847819 */ /* 0x000fc4000001148e */
[----:B------:R-:W-:-:S05]  /*1c370*/  IADD3 R144, P5, PT, R142, R197, RZ ;  /* 0x000000c58e907210 */ /* 0x000fca0007fbe0ff */
[----:B------:R-:W-:Y:S01]  /*1c380*/  IMAD.X R145, R132, 0x1, R196, P5 ;  /* 0x0000000184917824 */ /* 0x000fe200028e06c4 */
[----:B0-----:R-:W-:Y:S01]  /*1c390*/  ISETP.LT.AND P5, PT, R2, UR55, !P4 ;  /* 0x0000003702007c0c */ /* 0x001fe2000e7a1270 */
[----:B------:R-:W0:Y:S01]  /*1c3a0*/  LDCU UR55, c[0x0][0x398] ;  /* 0x00007300ff3777ac */ /* 0x000e220008000800 */
[----:B--2---:R-:W-:-:S11]  /*1c3b0*/  F2FP.SATFINITE.E4M3.F32.PACK_AB_MERGE_C R134, R134, R133, RZ ;  /* 0x000000858686723e */ /* 0x004fd600048070ff */
[----:B---3--:R2:W-:Y:S04]  /*1c3c0*/  @P5 STG.E.U8 desc[UR24][R172.64], R134 ;  /* 0x00000086ac005986 */ /* 0x0085e8000c101118 */
[----:B--2---:R-:W2:Y:S01]  /*1c3d0*/  LDL.LU.64 R172, [R1+0xcd0] ;  /* 0x000cd00001ac7983 */ /* 0x004ea20000300a00 */
[----:B------:R-:W-:Y:S01]  /*1c3e0*/  ISETP.LT.AND P4, PT, R3, UR65, !P4 ;  /* 0x0000004103007c0c */ /* 0x000fe2000e781270 */
[----:B------:R-:W-:Y:S01]  /*1c3f0*/  VIADD R133, R0, 0x6a ;  /* 0x0000006a00857836 */ /* 0x000fe20000000000 */
[----:B------:R-:W-:Y:S01]  /*1c400*/  PRMT R134, R134, 0x9910, RZ ;  /* 0x0000991086867816 */ /* 0x000fe200000000ff */
[----:B------:R-:W3:Y:S03]  /*1c410*/  LDCU UR65, c[0x0][0x398] ;  /* 0x00007300ff4177ac */ /* 0x000ee60008000800 */
[----:B------:R-:W-:Y:S01]  /*1c420*/  ISETP.GE.AND P3, PT, R133, UR47, PT ;  /* 0x0000002f85007c0c */ /* 0x000fe2000bf66270 */
[----:B------:R-:W-:Y:S01]  /*1c430*/  VIADD R133, R0, 0x6b ;  /* 0x0000006b00857836 */ /* 0x000fe20000000000 */
[----:B------:R-:W-:Y:S01]  /*1c440*/  ISETP.LT.AND P5, PT, R2, UR69, !P6 ;  /* 0x0000004502007c0c */ /* 0x000fe2000f7a1270 */
[----:B------:R-:W0:Y:S01]  /*1c450*/  LDCU UR69, c[0x0][0x398] ;  /* 0x00007300ff4577ac */ /* 0x000e220008000800 */
[----:B--2---:R-:W-:Y:S01]  /*1c460*/  F2FP.SATFINITE.E4M3.F32.PACK_AB_MERGE_C R172, R173, R172, RZ ;  /* 0x000000acadac723e */ /* 0x004fe200048070ff */
[----:B------:R-:W2:Y:S04]  /*1c470*/  LDCU UR47, c[0x0][0x39c] ;  /* 0x00007380ff2f77ac */ /* 0x000ea80008000800 */
[----:B------:R0:W-:Y:S01]  /*1c480*/  @P4 STG.E.U8 desc[UR24][R174.64], R172 ;  /* 0x000000acae004986 */ /* 0x0001e2000c101118 */
[----:B------:R-:W-:Y:S01]  /*1c490*/  ISETP.GE.AND P4, PT, R133, UR48, PT ;  /* 0x0000003085007c0c */ /* 0x000fe2000bf86270 */
[----:B------:R-:W1:Y:S01]  /*1c4a0*/  LDCU UR48, c[0x0][0x39c] ;  /* 0x00007380ff3077ac */ /* 0x000e620008000800 */
[----:B------:R-:W-:Y:S01]  /*1c4b0*/  SHF.R.S32.HI R133, RZ, 0x8, R134 ;  /* 0x00000008ff857819 */ /* 0x000fe20000011486 */
[----:B0-----:R-:W2:Y:S04]  /*1c4c0*/  LDL.LU.64 R174, [R1+0xcc8] ;  /* 0x000cc80001ae7983 */ /* 0x001ea80000300a00 */
[----:B------:R-:W2:Y:S01]  /*1c4d0*/  LDL.LU.64 R134, [R1+0xa40] ;  /* 0x000a400001867983 */ /* 0x000ea20000300a00 */
[----:B------:R-:W-:-:S02]  /*1c4e0*/  PRMT R172, R172, 0x9910, RZ ;  /* 0x00009910acac7816 */ /* 0x000fc400000000ff */
[C---:B------:R-:W-:Y:S01]  /*1c4f0*/  ISETP.LT.AND P6, PT, R3.reuse, UR50, !P6 ;  /* 0x0000003203007c0c */ /* 0x040fe2000f7c1270 */
[----:B------:R-:W0:Y:S01]  /*1c500*/  LDCU UR50, c[0x0][0x398] ;  /* 0x00007300ff3277ac */ /* 0x000e220008000800 */
[----:B--2---:R2:W-:Y:S02]  /*1c510*/  @P5 STG.E.U8 desc[UR24][R134.64], R133 ;  /* 0x0000008586005986 */ /* 0x0045e4000c101118 */
[----:B--2---:R-:W-:Y:S02]  /*1c520*/  IMAD.MOV.U32 R133, RZ, RZ, R172 ;  /* 0x000000ffff857224 */ /* 0x004fe400078e00ac */
[----:B------:R-:W2:Y:S01]  /*1c530*/  LDL.LU.64 R172, [R1+0xa30] ;  /* 0x000a300001ac7983 */ /* 0x000ea20000300a00 */
[----:B------:R-:W-:Y:S01]  /*1c540*/  ISETP.LT.AND P5, PT, R2, UR55, !P3 ;  /* 0x0000003702007c0c */ /* 0x000fe2000dfa1270 */
[----:B------:R-:W0:Y:S01]  /*1c550*/  LDCU UR55, c[0x0][0x398] ;  /* 0x00007300ff3777ac */ /* 0x000e220008000800 */
[----:B---3--:R-:W-:Y:S02]  /*1c560*/  ISETP.LT.AND P3, PT, R3, UR65, !P3 ;  /* 0x0000004103007c0c */ /* 0x008fe4000df61270 */
[----:B------:R-:W-:Y:S01]  /*1c570*/  SHF.R.S32.HI R133, RZ, 0x8, R133 ;  /* 0x00000008ff857819 */ /* 0x000fe20000011485 */
[----:B------:R-:W3:Y:S01]  /*1c580*/  LDCU UR65, c[0x0][0x398] ;  /* 0x00007300ff4177ac */ /* 0x000ee20008000800 */
[----:B------:R-:W-:-:S02]  /*1c590*/  F2FP.SATFINITE.E4M3.F32.PACK_AB_MERGE_C R134, R252, R143, RZ ;  /* 0x0000008ffc86723e */ /* 0x000fc400048070ff */
[----:B------:R-:W-:Y:S01]  /*1c5a0*/  F2FP.SATFINITE.E4M3.F32.PACK_AB_MERGE_C R174, R175, R174, RZ ;  /* 0x000000aeafae723e */ /* 0x000fe200048070ff */
[----:B------:R0:W-:Y:S01]  /*1c5b0*/  @P6 STG.E.U8 desc[UR24][R170.64], R133 ;  /* 0x00000085aa006986 */ /* 0x0001e2000c101118 */
[----:B------:R-:W-:-:S03]  /*1c5c0*/  PRMT R135, R134, 0x9910, RZ ;  /* 0x0000991086877816 */ /* 0x000fc600000000ff */
[----:B0-----:R-:W3:Y:S01]  /*1c5d0*/  LDL.LU.64 R170, [R1+0xa28] ;  /* 0x000a280001aa7983 */ /* 0x001ee20000300a00 */
[----:B------:R-:W-:-:S03]  /*1c5e0*/  VIADD R133, R0, 0x6c ;  /* 0x0000006c00857836 */ /* 0x000fc60000000000 */
[----:B--2---:R0:W-:Y:S04]  /*1c5f0*/  @P5 STG.E.U8 desc[UR24][R172.64], R134 ;  /* 0x00000086ac005986 */ /* 0x0041e8000c101118 */
[----:B------:R2:W-:Y:S04]  /*1c600*/  @P3 STG.E.U8 desc[UR24][R138.64], R174 ;  /* 0x000000ae8a003986 */ /* 0x0005e8000c101118 */
[----:B0-----:R-:W3:Y:S04]  /*1c610*/  LDL.LU R134, [R1+0x3b4] ;  /* 0x0003b40001867983 */ /* 0x001ee80000300800 */
[----:B------:R-:W3:Y:S04]  /*1c620*/  LDL.LU R175, [R1+0x3b8] ;  /* 0x0003b80001af7983 */ /* 0x000ee80000300800 */
[----:B------:R-:W3:Y:S04]  /*1c630*/  LDL.LU R252, [R1+0x3bc] ;  /* 0x0003bc0001fc7983 */ /* 0x000ee80000300800 */
[----:B------:R-:W3:Y:S04]  /*1c640*/  LDL.LU.64 R172, [R1+0xa08] ;  /* 0x000a080001ac7983 */ /* 0x000ee80000300a00 */
[----:B--2---:R-:W3:Y:S01]  /*1c650*/  LDL.LU R139, [R1+0x3b0] ;  /* 0x0003b000018b7983 */ /* 0x004ee20000300800 */
[----:B------:R-:W-:-:S02]  /*1c660*/  ISETP.LT.AND P6, PT, R2, UR69, !P4 ;  /* 0x0000004502007c0c */ /* 0x000fc4000e7c1270 */
[----:B------:R-:W-:Y:S01]  /*1c670*/  ISETP.GE.AND P5, PT, R133, UR49, PT ;  /* 0x0000003185007c0c */ /* 0x000fe2000bfa6270 */
[----:B------:R-:W-:Y:S02]  /*1c680*/  IMAD.MOV.U32 R133, RZ, RZ, R135 ;  /* 0x000000ffff857224 */ /* 0x000fe400078e0087 */
[C---:B------:R-:W-:Y:S01]  /*1c690*/  VIADD R138, R142.reuse, UR60 ;  /* 0x0000003c8e8a7c36 */ /* 0x040fe20008000000 */
[----:B------:R-:W-:Y:S01]  /*1c6a0*/  IADD3 R142, P3, PT, R142, R198, RZ ;  /* 0x000000c68e8e7210 */ /* 0x000fe20007f7e0ff */
[----:B------:R-:W0:Y:S01]  /*1c6b0*/  LDCU UR69, c[0x0][0x398] ;  /* 0x00007300ff4577ac */ /* 0x000e220008000800 */
[----:B------:R-:W-:-:S03]  /*1c6c0*/  SHF.R.S32.HI R133, RZ, 0x8, R133 ;  /* 0x00000008ff857819 */ /* 0x000fc60000011485 */
[----:B------:R-:W-:Y:S01]  /*1c6d0*/  IMAD.X R143, R132, 0x1, R199, P3 ;  /* 0x00000001848f7824 */ /* 0x000fe200018e06c7 */
[----:B------:R-:W-:Y:S01]  /*1c6e0*/  ISETP.LT.AND P4, PT, R3, UR50, !P4 ;  /* 0x0000003203007c0c */ /* 0x000fe2000e781270 */
[----:B------:R2:W-:Y:S01]  /*1c6f0*/  @P6 STG.E.U8 desc[UR24][R140.64], R133 ;  /* 0x000000858c006986 */ /* 0x0005e2000c101118 */
[----:B------:R-:W-:Y:S02]  /*1c700*/  PRMT R135, R174, 0x9910, RZ ;  /* 0x00009910ae877816 */ /* 0x000fe400000000ff */
[----:B---3--:R-:W-:Y:S01]  /*1c710*/  F2FP.SATFINITE.E4M3.F32.PACK_AB_MERGE_C R134, R134, R139, RZ ;  /* 0x0000008b8686723e */ /* 0x008fe200048070ff */
[----:B------:R-:W-:Y:S01]  /*1c720*/  VIADD R132, R0, 0x6d ;  /* 0x0000006d00847836 */ /* 0x000fe20000000000 */
[----:B--2---:R-:W-:Y:S01]  /*1c730*/  SHF.R.S32.HI R133, RZ, 0x1f, R138 ;  /* 0x0000001fff857819 */ /* 0x004fe2000001148a */
[----:B------:R-:W2:Y:S01]  /*1c740*/  LDCU UR49, c[0x0][0x39c] ;  /* 0x00007380ff3177ac */ /* 0x000ea20008000800 */
[----:B------:R-:W-:Y:S01]  /*1c750*/  IADD3 R140, P3, PT, R138, R197, RZ ;  /* 0x000000c58a8c7210 */ /* 0x000fe20007f7e0ff */
[----:B------:R-:W3:Y:S04]  /*1c760*/  LDCU UR50, c[0x0][0x39c] ;  /* 0x00007380ff3277ac */ /* 0x000ee80008000800 */
[----:B------:R-:W-:Y:S01]  /*1c770*/  IMAD.X R141, R133, 0x1, R196, P3 ;  /* 0x00000001858d7824 */ /* 0x000fe200018e06c4 */
[----:B------:R-:W-:Y:S01]  /*1c780*/  ISETP.LT.AND P3, PT, R2, UR55, !P5 ;  /* 0x0000003702007c0c */ /* 0x000fe2000ef61270 */
[----:B------:R-:W0:Y:S01]  /*1c790*/  LDCU UR55, c[0x0][0x398] ;  /* 0x00007300ff3777ac */ /* 0x000e220008000800 */
[----:B------:R-:W-:-:S05]  /*1c7a0*/  SHF.R.S32.HI R135, RZ, 0x8, R135 ;  /* 0x00000008ff877819 */ /* 0x000fca0000011487 */
[----:B------:R0:W-:Y:S06]  /*1c7b0*/  @P4 STG.E.U8 desc[UR24][R170.64], R135 ;  /* 0x00000087aa004986 */ /* 0x0001ec000c101118 */
[----:B------:R1:W-:Y:S04]  /*1c7c0*/  @P3 STG.E.U8 desc[UR24][R176.64], R134 ;  /* 0x00000086b0003986 */ /* 0x0003e8000c101118 */
[----:B0-----:R-:W2:Y:S04]  /*1c7d0*/  LDL.LU.64 R170, [R1+0xa00] ;  /* 0x000a000001aa7983 */ /* 0x001ea80000300a00 */
[----:B-1----:R-:W2:Y:S01]  /*1c7e0*/  LDL.LU.64 R176, [R1+0xcc0] ;  /* 0x000cc00001b07983 */ /* 0x002ea20000300a00 */
[----:B------:R-:W-:Y:S01]  /*1c7f0*/  ISETP.LT.AND P5, PT, R3, UR65, !P5 ;  /* 0x0000004103007c0c */ /* 0x000fe2000efa1270 */
[----:B------:R-:W0:Y:S01]  /*1c800*/  LDCU UR65, c[0x0][0x398] ;  /* 0x00007300ff4177ac */ /* 0x000e220008000800 */
[----:B------:R-:W-:Y:S01]  /*1c810*/  ISETP.GE.AND P6, PT, R132, UR51, PT ;  /* 0x0000003384007c0c */ /* 0x000fe2000bfc6270 */
[----:B------:R-:W-:Y:S01]  /*1c820*/  VIADD R132, R0, 0x6e ;  /* 0x0000006e00847836 */ /* 0x000fe20000000000 */
[----:B------:R-:W-:Y:S01]  /*1c830*/  PRMT R134, R134, 0x9910, RZ ;  /* 0x0000991086867816 */ /* 0x000fe200000000ff */
[----:B------:R-:W1:Y:S03]  /*1c840*/  LDCU UR51, c[0x0][0x39c] ;  /* 0x00007380ff3377ac */ /* 0x000e660008000800 */
[----:B------:R-:W-:Y:S01]  /*1c850*/  ISETP.GE.AND P4, PT, R132, UR52, PT ;  /* 0x0000003484007c0c */ /* 0x000fe2000bf86270 */
[----:B------:R-:W-:Y:S01]  /*1c860*/  VIADD R132, R0, 0x6f ;  /* 0x0000006f00847836 */ /* 0x000fe20000000000 */
        /* <DEDUP_REMOVED lines=8> */
[----:B------:R-:W-:Y:S01]  /*1c8f0*/  ISETP.LT.AND P3, PT, R2, UR69, !P6 ;  /* 0x0000004502007c0c */ /* 0x000fe2000f761270 */
[----:B------:R-:W0:Y:S01]  /*1c900*/  LDCU UR69, c[0x0][0x398] ;  /* 0x00007300ff4577ac */ /* 0x000e220008000800 */
[----:B------:R-:W-:-:S02]  /*1c910*/  PRMT R176, R176, 0x9910, RZ ;  /* 0x00009910b0b07816 */ /* 0x000fc400000000ff */
[C---:B------:R-:W-:Y:S01]  /*1c920*/  ISETP.LT.AND P6, PT, R3.reuse, UR55, !P6 ;  /* 0x0000003703007c0c */ /* 0x040fe2000f7c1270 */
[----:B------:R-:W0:Y:S08]  /*1c930*/  LDCU UR55, c[0x0][0x398] ;  /* 0x00007300ff3777ac */ /* 0x000e300008000800 */
[----:B--2---:R2:W-:Y:S01]  /*1c940*/  @P3 STG.E.U8 desc[UR24][R134.64], R132 ;  /* 0x0000008486003986 */ /* 0x0045e2000c101118 */
[----:B------:R-:W-:Y:S01]  /*1c950*/  ISETP.LT.AND P3, PT, R2, UR65, !P4 ;  /* 0x0000004102007c0c */ /* 0x000fe2000e761270 */
[----:B------:R-:W0:Y:S01]  /*1c960*/  LDCU UR65, c[0x0][0x398] ;  /* 0x00007300ff4177ac */ /* 0x000e220008000800 */
[----:B------:R-:W-:-:S02]  /*1c970*/  ISETP.LT.AND P4, PT, R3, UR71, !P4 ;  /* 0x0000004703007c0c */ /* 0x000fc4000e781270 */
[----:B------:R-:W-:Y:S01]  /*1c980*/  F2FP.SATFINITE.E4M3.F32.PACK_AB_MERGE_C R178, R179, R178, RZ ;  /* 0x000000b2b3b2723e */ /* 0x000fe200048070ff */
[----:B------:R-:W1:Y:S01]  /*1c990*/  LDCU UR71, c[0x0][0x398] ;  /* 0x00007300ff4777ac */ /* 0x000e620008000800 */
[----:B--2---:R-:W-:Y:S01]  /*1c9a0*/  IMAD.MOV.U32 R132, RZ, RZ, R176 ;  /* 0x000000ffff847224 */ /* 0x004fe200078e00b0 */
[----:B------:R-:W-:Y:S01]  /*1c9b0*/  F2FP.SATFINITE.E4M3.F32.PACK_AB_MERGE_C R134, R252, R175, RZ ;  /* 0x000000affc86723e */ /* 0x000fe200048070ff */
[----:B------:R-:W2:Y:S03]  /*1c9c0*/  LDL.LU.64 R176, [R1+0x9f0] ;  /* 0x0009f00001b07983 */ /* 0x000ea60000300a00 */
[----:B------:R-:W-:Y:S01]  /*1c9d0*/  SHF.R.S32.HI R132, RZ, 0x8, R132 ;  /* 0x00000008ff847819 */ /* 0x000fe20000011484 */
[----:B------:R-:W3:Y:S01]  /*1c9e0*/  LDL.LU.64 R174, [R1+0x9e8] ;  /* 0x0009e80001ae7983 */ /* 0x000ee20000300a00 */
[----:B------:R-:W-:-:S03]  /*1c9f0*/  PRMT R135, R134, 0x9910, RZ ;  /* 0x0000991086877816 */ /* 0x000fc600000000ff */
[----:B------:R1:W-:Y:S01]  /*1ca00*/  @P6 STG.E.U8 desc[UR24][R172.64], R132 ;  /* 0x00000084ac006986 */ /* 0x0003e2000c101118 */
[----:B0-----:R-:W-:Y:S01]  /*1ca10*/  ISETP.LT.AND P6, PT, R2, UR69, !P5 ;  /* 0x0000004502007c0c */ /* 0x001fe2000efc1270 */
[----:B------:R-:W0:Y:S02]  /*1ca20*/  LDCU UR69, c[0x0][0x398] ;  /* 0x00007300ff4577ac */ /* 0x000e240008000800 */
[----:B------:R0:W-:Y:S01]  /*1ca30*/  @P3 STG.E.U8 desc[UR24][R170.64], R134 ;  /* 0x00000086aa003986 */ /* 0x0001e2000c101118 */
[----:B-1----:R-:W-:-:S03]  /*1ca40*/  VIADD R132, R0, 0x70 ;  /* 0x0000007000847836 */ /* 0x002fc60000000000 */
[----:B------:R-:W-:Y:S02]  /*1ca50*/  @P4 STG.E.U8 desc[UR24][R136.64], R178 ;  /* 0x000000b288004986 */ /* 0x000fe4000c101118 */
[----:B------:R-:W-:Y:S01]  /*1ca60*/  ISETP.GE.AND P3, PT, R132, UR54, PT ;  /* 0x0000003684007c0c */ /* 0x000fe2000bf66270 */
[----:B------:R-:W-:Y:S02]  /*1ca70*/  IMAD.MOV.U32 R132, RZ, RZ, R135 ;  /* 0x000000ffff847224 */ /* 0x000fe400078e0087 */
[C---:B0-----:R-:W-:Y:S01]  /*1ca80*/  VIADD R134, R138.reuse, UR60 ;  /* 0x0000003c8a867c36 */ /* 0x041fe20008000000 */
[----:B------:R-:W-:Y:S01]  /*1ca90*/  IADD3 R138, P4, PT, R138, R198, RZ ;  /* 0x000000c68a8a7210 */ /* 0x000fe20007f9e0ff */
[----:B------:R-:W3:Y:S01]  /*1caa0*/  LDL.LU R135, [R1+0x3c4] ;  /* 0x0003c40001877983 */ /* 0x000ee20000300800 */
[----:B------:R-:W-:Y:S01]  /*1cab0*/  SHF.R.S32.HI R132, RZ, 0x8, R132 ;  /* 0x00000008ff847819 */ /* 0x000fe20000011484 */
[----:B------:R-:W0:Y:S02]  /*1cac0*/  LDCU UR54, c[0x0][0x39c] ;  /* 0x00007380ff3677ac */ /* 0x000e240008000800 */
[----:B------:R-:W-:-:S02]  /*1cad0*/  IMAD.X R139, R133, 0x1, R199, P4 ;  /* 0x00000001858b7824 */ /* 0x000fc400020e06c7 */
[----:B------:R1:W-:Y:S01]  /*1cae0*/  @P6 STG.E.U8 desc[UR24][R180.64], R132 ;  /* 0x00000084b4006986 */ /* 0x0003e2000c101118 */
[----:B------:R-:W-:Y:S01]  /*1caf0*/  VIADD R133, R0, 0x71 ;  /* 0x0000007100857836 */ /* 0x000fe20000000000 */
[----:B------:R-:W-:-:S04]  /*1cb00*/  PRMT R170, R178, 0x9910, RZ ;  /* 0x00009910b2aa7816 */ /* 0x000fc800000000ff */
[----:B------:R-:W-:Y:S01]  /*1cb10*/  ISETP.GE.AND P6, PT, R133, UR56, PT ;  /* 0x0000003885007c0c */ /* 0x000fe2000bfc6270 */
[----:B------:R-:W0:Y:S01]  /*1cb20*/  LDCU UR56, c[0x0][0x39c] ;  /* 0x00007380ff3877ac */ /* 0x000e220008000800 */
[----:B-1----:R-:W3:Y:S04]  /*1cb30*/  LDL.LU.64 R180, [R1+0xcb0] ;  /* 0x000cb00001b47983 */ /* 0x002ee80000300a00 */
[----:B------:R-:W4:Y:S04]  /*1cb40*/  LDL.LU R252, [R1+0x3c8] ;  /* 0x0003c80001fc7983 */ /* 0x000f280000300800 */
[----:B------:R-:W4:Y:S04]  /*1cb50*/  LDL.LU R171, [R1+0x3cc] ;  /* 0x0003cc0001ab7983 */ /* 0x000f280000300800 */
[----:B------:R-:W4:Y:S04]  /*1cb60*/  LDL.LU.64 R172, [R1+0x9d0] ;  /* 0x0009d00001ac7983 */ /* 0x000f280000300a00 */
[----:B------:R-:W4:Y:S04]  /*1cb70*/  LDL.LU.64 R178, [R1+0x9d8] ;  /* 0x0009d80001b27983 */ /* 0x000f280000300a00 */
[----:B------:R-:W4:Y:S01]  /*1cb80*/  LDL.LU R133, [R1+0x3c0] ;  /* 0x0003c00001857983 */ /* 0x000f220000300800 */
[----:B------:R-:W-:-:S02]  /*1cb90*/  SHF.R.S32.HI R132, RZ, 0x1f, R134 ;  /* 0x0000001fff847819 */ /* 0x000fc40000011486 */
[----:B------:R-:W-:Y:S02]  /*1cba0*/  IADD3 R136, P4, PT, R134, R197, RZ ;  /* 0x000000c586887210 */ /* 0x000fe40007f9e0ff */
[C---:B------:R-:W-:Y:S01]  /*1cbb0*/  ISETP.LT.AND P5, PT, R3.reuse, UR55, !P5 ;  /* 0x0000003703007c0c */ /* 0x040fe2000efa1270 */
[----:B------:R-:W1:Y:S02]  /*1cbc0*/  LDCU UR55, c[0x0][0x39c] ;  /* 0x00007380ff3777ac */ /* 0x000e640008000800 */
[----:B------:R-:W-:Y:S01]  /*1cbd0*/  IMAD.X R137, R132, 0x1, R196, P4 ;  /* 0x0000000184897824 */ /* 0x000fe200020e06c4 */
[----:B------:R-:W-:Y:S01]  /*1cbe0*/  ISETP.LT.AND P4, PT, R2, UR69, !P3 ;  /* 0x0000004502007c0c */ /* 0x000fe2000df81270 */
[----:B------:R-:W0:Y:S01]  /*1cbf0*/  LDCU UR69, c[0x0][0x398] ;  /* 0x00007300ff4577ac */ /* 0x000e220008000800 */
[----:B------:R-:W-:Y:S02]  /*1cc00*/  ISETP.LT.AND P3, PT, R3, UR71, !P3 ;  /* 0x0000004703007c0c */ /* 0x000fe4000df61270 */
[----:B------:R-:W-:Y:S01]  /*1cc10*/  SHF.R.S32.HI R170, RZ, 0x8, R170 ;  /* 0x00000008ffaa7819 */ /* 0x000fe200000114aa */
[----:B------:R-:W0:Y:S04]  /*1cc20*/  LDCU UR71, c[0x0][0x398] ;  /* 0x00007300ff4777ac */ /* 0x000e280008000800 */
[----:B--2---:R2:W-:Y:S04]  /*1cc30*/  @P5 STG.E.U8 desc[UR24][R176.64], R170 ;  /* 0x000000aab0005986 */ /* 0x0045e8000c101118 */
[----:B--2---:R-:W2:Y:S01]  /*1cc40*/  LDL.LU.64 R176, [R1+0x9c8] ;  /* 0x0009c80001b07983 */ /* 0x004ea20000300a00 */
[----:B---3--:R-:W-:-:S02]  /*1cc50*/  F2FP.SATFINITE.E4M3.F32.PACK_AB_MERGE_C R180, R181, R180, RZ ;  /* 0x000000b4b5b4723e */ /* 0x008fc400048070ff */
[----:B----4-:R-:W-:-:S05]  /*1cc60*/  F2FP.SATFINITE.E4M3.F32.PACK_AB_MERGE_C R135, R135, R133, RZ ;  /* 0x000000858787723e */ /* 0x010fca00048070ff */
[----:B------:R3:W-:Y:S04]  /*1cc70*/  @P4 STG.E.U8 desc[UR24][R174.64], R135 ;  /* 0x00000087ae004986 */ /* 0x0007e8000c101118 */
[----:B------:R4:W-:Y:S04]  /*1cc80*/  @P3 STG.E.U8 desc[UR24][R182.64], R180 ;  /* 0x000000b4b6003986 */ /* 0x0009e8000c101118 */
[----:B---3--:R-:W3:Y:S04]  /*1cc90*/  LDL.LU.64 R174, [R1+0x9b0] ;  /* 0x0009b00001ae7983 */ /* 0x008ee80000300a00 */
[----:B----4-:R-:W4:Y:S01]  /*1cca0*/  LDL.LU.64 R182, [R1+0xca8] ;  /* 0x000ca80001b67983 */ /* 0x010f220000300a00 */
[----:B------:R-:W-:Y:S01]  /*1ccb0*/  VIADD R133, R0, 0x72 ;  /* 0x0000007200857836 */ /* 0x000fe20000000000 */
[----:B------:R-:W-:Y:S01]  /*1ccc0*/  ISETP.LT.AND P4, PT, R2, UR65, !P6 ;  /* 0x0000004102007c0c */ /* 0x000fe2000f781270 */
[----:B------:R-:W1:Y:S01]  /*1ccd0*/  LDCU UR65, c[0x0][0x398] ;  /* 0x00007300ff4177ac */ /* 0x000e620008000800 */
[----:B------:R-:W-:Y:S01]  /*1cce0*/  PRMT R135, R135, 0x9910, RZ ;  /* 0x0000991087877816 */ /* 0x000fe200000000ff */
[----:B------:R-:W3:Y:S01]  /*1ccf0*/  LDL.LU R181, [R1+0x3d0] ;  /* 0x0003d00001b57983 */ /* 0x000ee20000300800 */
[----:B------:R-:W-:Y:S01]  /*1cd00*/  ISETP.GE.AND P5, PT, R133, UR57, PT ;  /* 0x0000003985007c0c */ /* 0x000fe2000bfa6270 */
[----:B------:R-:W-:Y:S01]  /*1cd10*/  VIADD R133, R0, 0x73 ;  /* 0x0000007300857836 */ /* 0x000fe20000000000 */
[----:B------:R-:W-:Y:S01]  /*1cd20*/  PRMT R180, R180, 0x9910, RZ ;  /* 0x00009910b4b47816 */ /* 0x000fe200000000ff */
[----:B------:R-:W1:Y:S03]  /*1cd30*/  LDCU UR57, c[0x0][0x39c] ;  /* 0x00007380ff3977ac */ /* 0x000e660008000800 */
[----:B------:R-:W-:Y:S01]  /*1cd40*/  ISETP.GE.AND P3, PT, R133, UR58, PT ;  /* 0x0000003a85007c0c */ /* 0x000fe2000bf66270 */
[----:B------:R-:W1:Y:S01]  /*1cd50*/  LDCU UR58, c[0x0][0x39c] ;  /* 0x00007380ff3a77ac */ /* 0x000e620008000800 */
[----:B------:R-:W-:-:S02]  /*1cd60*/  SHF.R.S32.HI R133, RZ, 0x8, R135 ;  /* 0x00000008ff857819 */ /* 0x000fc40000011487 */
[----:B0-----:R-:W-:Y:S01]  /*1cd70*/  ISETP.LT.AND P6, PT, R3, UR69, !P6 ;  /* 0x0000004503007c0c */ /* 0x001fe2000f7c1270 */
[----:B------:R-:W0:Y:S02]  /*1cd80*/  LDCU UR69, c[0x0][0x398] ;  /* 0x00007300ff4577ac */ /* 0x000e240008000800 */
[----:B------:R1:W-:Y:S01]  /*1cd90*/  @P4 STG.E.U8 desc[UR24][R178.64], R133 ;  /* 0x00000085b2004986 */ /* 0x0003e2000c101118 */
[----:B------:R-:W-:Y:S01]  /*1cda0*/  ISETP.LT.AND P4, PT, R2, UR71, !P5 ;  /* 0x0000004702007c0c */ /* 0x000fe2000ef81270 */
[----:B------:R-:W0:Y:S01]  /*1cdb0*/  LDCU UR71, c[0x0][0x398] ;  /* 0x00007300ff4777ac */ /* 0x000e220008000800 */
[----:B------:R-:W-:Y:S01]  /*1cdc0*/  F2FP.SATFINITE.E4M3.F32.PACK_AB_MERGE_C R135, R171, R252, RZ ;  /* 0x000000fcab87723e */ /* 0x000fe200048070ff */
[----:B-1----:R-:W-:-:S05]  /*1cdd0*/  IMAD.MOV.U32 R133, RZ, RZ, R180 ;  /* 0x000000ffff857224 */ /* 0x002fca00078e00b4 */
[----:B------:R-:W-:Y:S02]  /*1cde0*/  SHF.R.S32.HI R133, RZ, 0x8, R133 ;  /* 0x00000008ff857819 */ /* 0x000fe40000011485 */
[----:B------:R-:W-:-:S03]  /*1cdf0*/  PRMT R170, R135, 0x9910, RZ ;  /* 0x0000991087aa7816 */ /* 0x000fc600000000ff */
[----:B------:R1:W-:Y:S01]  /*1ce00*/  @P6 STG.E.U8 desc[UR24][R172.64], R133 ;  /* 0x00000085ac006986 */ /* 0x0003e2000c101118 */
[----:B------:R-:W-:Y:S01]  /*1ce10*/  ISETP.LT.AND P5, PT, R3, UR73, !P5 ;  /* 0x0000004903007c0c */ /* 0x000fe2000efa1270 */
[----:B------:R-:W0:Y:S01]  /*1ce20*/  LDCU UR73, c[0x0][0x398] ;  /* 0x00007300ff4977ac */ /* 0x000e220008000800 */
[----:B------:R-:W-:Y:S01]  /*1ce30*/  ISETP.LT.AND P6, PT, R2, UR65, !P3 ;  /* 0x0000004102007c0c */ /* 0x000fe2000dfc1270 */
[C---:B-1----:R-:W-:Y:S01]  /*1ce40*/  VIADD R133, R0.reuse, 0x74 ;  /* 0x0000007400857836 */ /* 0x042fe20000000000 */
[----:B------:R-:W5:Y:S01]  /*1ce50*/  LDL.LU R173, [R1+0x3d4] ;  /* 0x0003d40001ad7983 */ /* 0x000f620000300800 */
[----:B------:R-:W1:Y:S03]  /*1ce60*/  LDCU UR65, c[0x0][0x398] ;  /* 0x00007300ff4177ac */ /* 0x000e660008000800 */
[----:B------:R-:W5:Y:S04]  /*1ce70*/  LDL.LU.64 R178, [R1+0x9b8] ;  /* 0x0009b80001b27983 */ /* 0x000f680000300a00 */
[----:B--2---:R2:W-:Y:S01]  /*1ce80*/  @P4 STG.E.U8 desc[UR24][R176.64], R135 ;  /* 0x00000087b0004986 */ /* 0x0045e2000c101118 */
[----:B------:R-:W-:Y:S01]  /*1ce90*/  ISETP.GE.AND P4, PT, R133, UR59, PT ;  /* 0x0000003b85007c0c */ /* 0x000fe2000bf86270 */
[----:B------:R-:W-:Y:S01]  /*1cea0*/  IMAD.MOV.U32 R133, RZ, RZ, R170 ;  /* 0x000000ffff857224 */ /* 0x000fe200078e00aa */
[----:B----4-:R-:W-:Y:S01]  /*1ceb0*/  F2FP.SATFINITE.E4M3.F32.PACK_AB_MERGE_C R182, R183, R182, RZ ;  /* 0x000000b6b7b6723e */ /* 0x010fe200048070ff */
[----:B--2---:R-:W2:Y:S03]  /*1cec0*/  LDL.LU.64 R176, [R1+0x9a8] ;  /* 0x0009a80001b07983 */ /* 0x004ea60000300a00 */
[----:B------:R-:W-:Y:S01]  /*1ced0*/  SHF.R.S32.HI R133, RZ, 0x8, R133 ;  /* 0x00000008ff857819 */ /* 0x000fe20000011485 */
[----:B------:R-:W-:Y:S01]  /*1cee0*/  VIADD R172, R0, 0x75 ;  /* 0x0000007500ac7836 */ /* 0x000fe20000000000 */
[----:B0-----:R-:W-:Y:S01]  /*1cef0*/  ISETP.LT.AND P3, PT, R3, UR69, !P3 ;  /* 0x0000004503007c0c */ /* 0x001fe2000df61270 */
[----:B---3--:R-:W-:Y:S01]  /*1cf00*/  @P5 STG.E.U8 desc[UR24][R174.64], R182 ;  /* 0x000000b6ae005986 */ /* 0x008fe2000c101118 */
[----:B-----5:R-:W-:-:S03]  /*1cf10*/  F2FP.SATFINITE.E4M3.F32.PACK_AB_MERGE_C R173, R173, R181, RZ ;  /* 0x000000b5adad723e */ /* 0x020fc600048070ff */
[----:B------:R0:W-:Y:S01]  /*1cf20*/  @P6 STG.E.U8 desc[UR24][R184.64], R133 ;  /* 0x00000085b8006986 */ /* 0x0001e2000c101118 */
[----:B------:R-:W-:Y:S01]  /*1cf30*/  VIADD R170, R134, UR60 ;  /* 0x0000003c86aa7c36 */ /* 0x000fe20008000000 */
[----:B------:R-:W3:Y:S01]  /*1cf40*/  LDCU UR69, c[0x0][0x398] ;  /* 0x00007300ff4577ac */ /* 0x000ee20008000800 */
[----:B------:R-:W4:Y:S01]  /*1cf50*/  LDCU UR59, c[0x0][0x39c] ;  /* 0x00007380ff3b77ac */ /* 0x000f220008000800 */
[----:B0-----:R-:W5:Y:S01]  /*1cf60*/  LDL.LU.64 R184, [R1+0xca0] ;  /* 0x000ca00001b87983 */ /* 0x001f620000300a00 */
[----:B------:R-:W-:Y:S01]  /*1cf70*/  PRMT R174, R182, 0x9910, RZ ;  /* 0x00009910b6ae7816 */ /* 0x000fe200000000ff */
[----:B------:R-:W0:Y:S02]  /*1cf80*/  LDCU UR60, c[0x0][0x39c] ;  /* 0x00007380ff3c77ac */ /* 0x000e240008000800 */
[----:B------:R-:W3:Y:S04]  /*1cf90*/  LDL.LU R175, [R1+0x3d8] ;  /* 0x0003d80001af7983 */ /* 0x000ee80000300800 */
[----:B------:R-:W3:Y:S04]  /*1cfa0*/  LDL.LU R252, [R1+0x3dc] ;  /* 0x0003dc0001fc7983 */ /* 0x000ee80000300800 */
[----:B------:R-:W3:Y:S01]  /*1cfb0*/  LDL.LU.64 R182, [R1+0x998] ;  /* 0x0009980001b67983 */ /* 0x000ee20000300a00 */
[----:B------:R-:W-:Y:S01]  /*1cfc0*/  ISETP.LT.AND P6, PT, R2, UR71, !P4 ;  /* 0x0000004702007c0c */ /* 0x000fe2000e7c1270 */
[----:B------:R-:W0:Y:S01]  /*1cfd0*/  LDCU UR71, c[0x0][0x398] ;  /* 0x00007300ff4777ac */ /* 0x000e220008000800 */
[----:B------:R-:W-:Y:S01]  /*1cfe0*/  ISETP.LT.AND P4, PT, R3, UR73, !P4 ;  /* 0x0000004903007c0c */ /* 0x000fe2000e781270 */
[----:B------:R-:W3:Y:S01]  /*1cff0*/  LDL.LU.64 R180, [R1+0x990] ;  /* 0x0009900001b47983 */ /* 0x000ee20000300a00 */
[----:B------:R-:W-:Y:S01]  /*1d000*/  SHF.R.S32.HI R174, RZ, 0x8, R174 ;  /* 0x00000008ffae7819 */ /* 0x000fe200000114ae */
[----:B------:R-:W0:Y:S04]  /*1d010*/  LDCU UR73, c[0x0][0x398] ;  /* 0x00007300ff4977ac */ /* 0x000e280008000800 */
[----:B------:R1:W-:Y:S04]  /*1d020*/  @P3 STG.E.U8 desc[UR24][R178.64], R174 ;  /* 0x000000aeb2003986 */ /* 0x0003e8000c101118 */
[----:B-1----:R-:W3:Y:S04]  /*1d030*/  LDL.LU.64 R178, [R1+0x988] ;  /* 0x0009880001b27983 */ /* 0x002ee80000300a00 */
[----:B--2---:R1:W-:Y:S04]  /*1d040*/  @P6 STG.E.U8 desc[UR24][R176.64], R173 ;  /* 0x000000adb0006986 */ /* 0x0043e8000c101118 */
[----:B-1----:R-:W2:Y:S01]  /*1d050*/  LDL.LU.64 R176, [R1+0x980] ;  /* 0x0009800001b07983 */ /* 0x002ea20000300a00 */
[----:B-----5:R-:W-:-:S05]  /*1d060*/  F2FP.SATFINITE.E4M3.F32.PACK_AB_MERGE_C R184, R185, R184, RZ ;  /* 0x000000b8b9b8723e */ /* 0x020fca00048070ff */
[----:B------:R1:W-:Y:S04]  /*1d070*/  @P4 STG.E.U8 desc[UR24][R186.64], R184 ;  /* 0x000000b8ba004986 */ /* 0x0003e8000c101118 */
[----:B-1----:R-:W5:Y:S01]  /*1d080*/  LDL.LU.64 R186, [R1+0xc98] ;  /* 0x000c980001ba7983 */ /* 0x002f620000300a00 */
[----:B------:R-:W-:Y:S02]  /*1d090*/  IADD3 R134, P5, PT, R134, R198, RZ ;  /* 0x000000c686867210 */ /* 0x000fe40007fbe0ff */
[----:B------:R-:W-:-:S03]  /*1d0a0*/  SHF.R.S32.HI R171, RZ, 0x1f, R170 ;  /* 0x0000001fffab7819 */ /* 0x000fc600000114aa */
[----:B------:R-:W-:Y:S01]  /*1d0b0*/  IMAD.X R135, R132, 0x1, R199, P5 ;  /* 0x0000000184877824 */ /* 0x000fe200028e06c7 */
[----:B------:R-:W-:-:S05]  /*1d0c0*/  IADD3 R132, P5, PT, R170, R197, RZ ;  /* 0x000000c5aa847210 */ /* 0x000fca0007fbe0ff */
[----:B------:R-:W-:Y:S01]  /*1d0d0*/  IMAD.X R133, R171, 0x1, R196, P5 ;  /* 0x00000001ab857824 */ /* 0x000fe200028e06c4 */
[----:B------:R-:W-:Y:S01]  /*1d0e0*/  ISETP.GE.AND P5, PT, R172, UR61, PT ;  /* 0x0000003dac007c0c */ /* 0x000fe2000bfa6270 */
[----:B------:R-:W-:Y:S01]  /*1d0f0*/  VIADD R172, R0, 0x76 ;  /* 0x0000007600ac7836 */ /* 0x000fe20000000000 */
[----:B------:R-:W-:Y:S01]  /*1d100*/  PRMT R173, R173, 0x9910, RZ ;  /* 0x00009910adad7816 */ /* 0x000fe200000000ff */
[----:B------:R-:W4:Y:S01]  /*1d110*/  LDL.LU R196, [R1+0x3e0] ;  /* 0x0003e00001c47983 */ /* 0x000f220000300800 */
[----:B------:R-:W-:Y:S01]  /*1d120*/  ISETP.LT.AND P6, PT, R2, UR65, !P5 ;  /* 0x0000004102007c0c */ /* 0x000fe2000efc1270 */
[----:B------:R-:W1:Y:S01]  /*1d130*/  LDCU UR65, c[0x0][0x398] ;  /* 0x00007300ff4177ac */ /* 0x000e620008000800 */
[----:B------:R-:W-:Y:S01]  /*1d140*/  ISETP.GE.AND P3, PT, R172, UR62, PT ;  /* 0x0000003eac007c0c */ /* 0x000fe2000bf66270 */
[----:B------:R-:W-:Y:S01]  /*1d150*/  VIADD R172, R0, 0x77 ;  /* 0x0000007700ac7836 */ /* 0x000fe20000000000 */
[----:B------:R-:W-:Y:S01]  /*1d160*/  PRMT R184, R184, 0x9910, RZ ;  /* 0x00009910b8b87816 */ /* 0x000fe200000000ff */
[----:B------:R-:W4:Y:S01]  /*1d170*/  LDL.LU R197, [R1+0x3e4] ;  /* 0x0003e40001c57983 */ /* 0x000f220000300800 */
[----:B---3--:R-:W-:Y:S01]  /*1d180*/  ISETP.LT.AND P5, PT, R3, UR69, !P5 ;  /* 0x0000004503007c0c */ /* 0x008fe2000efa1270 */
[----:B------:R-:W3:Y:S01]  /*1d190*/  LDCU UR69, c[0x0][0x398] ;  /* 0x00007300ff4577ac */ /* 0x000ee20008000800 */
[----:B------:R-:W-:-:S02]  /*1d1a0*/  ISETP.GE.AND P4, PT, R172, UR63, PT ;  /* 0x0000003fac007c0c */ /* 0x000fc4000bf86270 */
[----:B------:R-:W-:Y:S01]  /*1d1b0*/  SHF.R.S32.HI R172, RZ, 0x8, R173 ;  /* 0x00000008ffac7819 */ /* 0x000fe200000114ad */
[----:B------:R-:W1:Y:S04]  /*1d1c0*/  LDCU UR61, c[0x0][0x39c] ;  /* 0x00007380ff3d77ac */ /* 0x000e680008000800 */
[----:B------:R3:W-:Y:S01]  /*1d1d0*/  @P6 STG.E.U8 desc[UR24][R182.64], R172 ;  /* 0x000000acb6006986 */ /* 0x0007e2000c101118 */
[----:B0-----:R-:W-:Y:S01]  /*1d1e0*/  ISETP.LT.AND P6, PT, R2, UR71, !P3 ;  /* 0x0000004702007c0c */ /* 0x001fe2000dfc1270 */
[----:B------:R-:W0:Y:S01]  /*1d1f0*/  LDCU UR71, c[0x0][0x398] ;  /* 0x00007300ff4777ac */ /* 0x000e220008000800 */
[----:B------:R-:W0:Y:S01]  /*1d200*/  LDCU UR62, c[0x0][0x39c] ;  /* 0x00007380ff3e77ac */ /* 0x000e220008000800 */
[----:B------:R-:W0:Y:S01]  /*1d210*/  LDCU UR63, c[0x0][0x39c] ;  /* 0x00007380ff3f77ac */ /* 0x000e220008000800 */
[----:B---3--:R-:W-:Y:S01]  /*1d220*/  IMAD.MOV.U32 R172, RZ, RZ, R184 ;  /* 0x000000ffffac7224 */ /* 0x008fe200078e00b8 */
[----:B------:R-:W-:Y:S01]  /*1d230*/  F2FP.SATFINITE.E4M3.F32.PACK_AB_MERGE_C R173, R252, R175, RZ ;  /* 0x000000affcad723e */ /* 0x000fe200048070ff */
[----:B------:R-:W3:Y:S03]  /*1d240*/  LDL.LU.64 R182, [R1+0x970] ;  /* 0x0009700001b67983 */ /* 0x000ee60000300a00 */
[----:B------:R-:W-:-:S02]  /*1d250*/  SHF.R.S32.HI R172, RZ, 0x8, R172 ;  /* 0x00000008ffac7819 */ /* 0x000fc400000114ac */
[----:B-1----:R-:W-:Y:S01]  /*1d260*/  ISETP.LT.AND P3, PT, R3, UR65, !P3 ;  /* 0x0000004103007c0c */ /* 0x002fe2000df61270 */
[----:B------:R-:W1:Y:S02]  /*1d270*/  LDCU UR65, c[0x0][0x39c] ;  /* 0x00007380ff4177ac */ /* 0x000e640008000800 */
[----:B------:R0:W-:Y:S01]  /*1d280*/  @P5 STG.E.U8 desc[UR24][R180.64], R172 ;  /* 0x000000acb4005986 */ /* 0x0001e2000c101118 */
[----:B------:R-:W-:Y:S01]  /*1d290*/  ISETP.LT.AND P5, PT, R2, UR73, !P4 ;  /* 0x0000004902007c0c */ /* 0x000fe2000e7a1270 */
[----:B------:R-:W1:Y:S01]  /*1d2a0*/  LDCU UR73, c[0x0][0x398] ;  /* 0x00007300ff4977ac */ /* 0x000e620008000800 */
[----:B------:R-:W-:Y:S01]  /*1d2b0*/  PRMT R174, R173, 0x9910, RZ ;  /* 0x00009910adae7816 */ /* 0x000fe200000000ff */
[----:B------:R1:W-:Y:S01]  /*1d2c0*/  @P6 STG.E.U8 desc[UR24][R178.64], R173 ;  /* 0x000000adb2006986 */ /* 0x0003e2000c101118 */
[----:B0-----:R-:W-:-:S03]  /*1d2d0*/  VIADD R172, R0, 0x78 ;  /* 0x0000007800ac7836 */ /* 0x001fc60000000000 */
[----:B------:R-:W3:Y:S02]  /*1d2e0*/  LDL.LU.64 R180, [R1+0x968] ;  /* 0x0009680001b47983 */ /* 0x000ee40000300a00 */
[----:B------:R-:W-:Y:S02]  /*1d2f0*/  ISETP.GE.AND P6, PT, R172, UR64, PT ;  /* 0x00000040ac007c0c */ /* 0x000fe4000bfc6270 */
[----:B-1----:R-:W3:Y:S01]  /*1d300*/  LDL.LU.64 R178, [R1+0x960] ;  /* 0x0009600001b27983 */ /* 0x002ee20000300a00 */
[----:B------:R-:W-:Y:S01]  /*1d310*/  SHF.R.S32.HI R172, RZ, 0x8, R174 ;  /* 0x00000008ffac7819 */ /* 0x000fe200000114ae */
[----:B------:R-:W0:Y:S01]  /*1d320*/  LDCU UR64, c[0x0][0x39c] ;  /* 0x00007380ff4077ac */ /* 0x000e220008000800 */
[----:B-----5:R-:W-:-:S05]  /*1d330*/  F2FP.SATFINITE.E4M3.F32.PACK_AB_MERGE_C R186, R187, R186, RZ ;  /* 0x000000babbba723e */ /* 0x020fca00048070ff */
[----:B--2---:R-:W-:Y:S04]  /*1d340*/  @P3 STG.E.U8 desc[UR24][R176.64], R186 ;  /* 0x000000bab0003986 */ /* 0x004fe8000c101118 */
[----:B------:R1:W-:Y:S04]  /*1d350*/  @P5 STG.E.U8 desc[UR24][R188.64], R172 ;  /* 0x000000acbc005986 */ /* 0x0003e8000c101118 */
[----:B-1----:R-:W2:Y:S01]  /*1d360*/  LDL.LU.64 R188, [R1+0xc90] ;  /* 0x000c900001bc7983 */ /* 0x002ea20000300a00 */
[----:B------:R-:W-:Y:S02]  /*1d370*/  IADD3 R198, P3, PT, R170, R198, RZ ;  /* 0x000000c6aac67210 */ /* 0x000fe40007f7e0ff */
[----:B------:R-:W-:Y:S01]  /*1d380*/  ISETP.LT.AND P4, PT, R3, UR69, !P4 ;  /* 0x0000004503007c0c */ /* 0x000fe2000e781270 */
[----:B------:R-:W1:Y:S01]  /*1d390*/  LDCU UR69, c[0x0][0x398] ;  /* 0x00007300ff4577ac */ /* 0x000e620008000800 */
[----:B----4-:R-:W-:Y:S01]  /*1d3a0*/  F2FP.SATFINITE.E4M3.F32.PACK_AB_MERGE_C R172, R197, R196, RZ ;  /* 0x000000c4c5ac723e */ /* 0x010fe200048070ff */
[----:B------:R-:W-:Y:S01]  /*1d3b0*/  IMAD.X R199, R171, 0x1, R199, P3 ;  /* 0x00000001abc77824 */ /* 0x000fe200018e06c7 */
[----:B------:R-:W-:Y:S01]  /*1d3c0*/  ISETP.LT.AND P3, PT, R2, UR71, !P6 ;  /* 0x0000004702007c0c */ /* 0x000fe2000f761270 */
[----:B------:R-:W-:Y:S01]  /*1d3d0*/  VIADD R170, R0, 0x79 ;  /* 0x0000007900aa7836 */ /* 0x000fe20000000000 */
[----:B------:R-:W-:Y:S01]  /*1d3e0*/  PRMT R171, R186, 0x9910, RZ ;  /* 0x00009910baab7816 */ /* 0x000fe200000000ff */
[----:B------:R-:W4:Y:S01]  /*1d3f0*/  LDL.LU R175, [R1+0x3e8] ;  /* 0x0003e80001af7983 */ /* 0x000f220000300800 */
[----:B------:R-:W5:Y:S02]  /*1d400*/  LDCU UR71, c[0x0][0x398] ;  /* 0x00007300ff4777ac */ /* 0x000f640008000800 */
[----:B------:R-:W-:Y:S01]  /*1d410*/  SHF.R.S32.HI R171, RZ, 0x8, R171 ;  /* 0x00000008ffab7819 */ /* 0x000fe200000114ab */
[----:B------:R-:W4:Y:S01]  /*1d420*/  LDL.LU R252, [R1+0x3ec] ;  /* 0x0003ec0001fc7983 */ /* 0x000f220000300800 */
[----:B------:R-:W-:-:S02]  /*1d430*/  ISETP.GE.AND P5, PT, R170, UR66, PT ;  /* 0x00000042aa007c0c */ /* 0x000fc4000bfa6270 */
[----:B------:R-:W-:Y:S01]  /*1d440*/  ISETP.LT.AND P6, PT, R3, UR73, !P6 ;  /* 0x0000004903007c0c */ /* 0x000fe2000f7c1270 */
[----:B------:R-:W4:Y:S01]  /*1d450*/  LDL.LU.64 R176, [R1+0x950] ;  /* 0x0009500001b07983 */ /* 0x000f220000300a00 */
[----:B------:R-:W0:Y:S03]  /*1d460*/  LDCU UR73, c[0x0][0x398] ;  /* 0x00007300ff4977ac */ /* 0x000e260008000800 */
[----:B------:R-:W4:Y:S04]  /*1d470*/  LDL.LU.64 R196, [R1+0x948] ;  /* 0x0009480001c47983 */ /* 0x000f280000300a00 */
[----:B---3--:R3:W-:Y:S01]  /*1d480*/  @P4 STG.E.U8 desc[UR24][R182.64], R171 ;  /* 0x000000abb6004986 */ /* 0x0087e2000c101118 */
[----:B--2---:R-:W-:-:S03]  /*1d490*/  F2FP.SATFINITE.E4M3.F32.PACK_AB_MERGE_C R188, R189, R188, RZ ;  /* 0x000000bcbdbc723e */ /* 0x004fc600048070ff */
[----:B------:R-:W-:Y:S01]  /*1d4a0*/  @P3 STG.E.U8 desc[UR24][R180.64], R172 ;  /* 0x000000acb4003986 */ /* 0x000fe2000c101118 */
[----:B-1----:R-:W-:Y:S01]  /*1d4b0*/  ISETP.LT.AND P3, PT, R2, UR69, !P5 ;  /* 0x0000004502007c0c */ /* 0x002fe2000ef61270 */
[----:B------:R-:W-:Y:S01]  /*1d4c0*/  VIADD R170, R0, 0x7a ;  /* 0x0000007a00aa7836 */ /* 0x000fe20000000000 */
[----:B---3--:R-:W-:Y:S01]  /*1d4d0*/  PRMT R171, R172, 0x9910, RZ ;  /* 0x00009910acab7816 */ /* 0x008fe200000000ff */
[----:B------:R-:W-:Y:S01]  /*1d4e0*/  @P6 STG.E.U8 desc[UR24][R178.64], R188 ;  /* 0x000000bcb2006986 */ /* 0x000fe2000c101118 */
[----:B------:R-:W1:Y:S02]  /*1d4f0*/  LDCU UR69, c[0x0][0x398] ;  /* 0x00007300ff4577ac */ /* 0x000e640008000800 */
[----:B------:R-:W-:Y:S01]  /*1d500*/  SHF.R.S32.HI R171, RZ, 0x8, R171 ;  /* 0x00000008ffab7819 */ /* 0x000fe200000114ab */
[----:B------:R-:W2:Y:S01]  /*1d510*/  LDL.LU.64 R182, [R1+0x940] ;  /* 0x0009400001b67983 */ /* 0x000ea20000300a00 */
[----:B------:R-:W3:Y:S05]  /*1d520*/  LDCU UR66, c[0x0][0x39c] ;  /* 0x00007380ff4277ac */ /* 0x000eea0008000800 */
[----:B------:R0:W-:Y:S04]  /*1d530*/  @P3 STG.E.U8 desc[UR24][R190.64], R171 ;  /* 0x000000abbe003986 */ /* 0x0001e8000c101118 */
[----:B0-----:R-:W2:Y:S01]  /*1d540*/  LDL.LU.64 R190, [R1+0xc88] ;  /* 0x000c880001be7983 */ /* 0x001ea20000300a00 */
[----:B------:R-:W-:Y:S01]  /*1d550*/  ISETP.GE.AND P4, PT, R170, UR67, PT ;  /* 0x00000043aa007c0c */ /* 0x000fe2000bf86270 */
[----:B------:R-:W-:Y:S01]  /*1d560*/  VIADD R170, R0, 0x7b ;  /* 0x0000007b00aa7836 */ /* 0x000fe20000000000 */
[----:B------:R-:W-:Y:S01]  /*1d570*/  PRMT R188, R188, 0x9910, RZ ;  /* 0x00009910bcbc7816 */ /* 0x000fe200000000ff */
[----:B------:R-:W3:Y:S01]  /*1d580*/  LDL.LU R180, [R1+0x3f0] ;  /* 0x0003f00001b47983 */ /* 0x000ee20000300800 */
[C---:B------:R-:W-:Y:S01]  /*1d590*/  ISETP.LT.AND P5, PT, R3.reuse, UR75, !P5 ;  /* 0x0000004b03007c0c */ /* 0x040fe2000efa1270 */
[----:B------:R-:W0:Y:S01]  /*1d5a0*/  LDCU UR75, c[0x0][0x398] ;  /* 0x00007300ff4b77ac */ /* 0x000e220008000800 */
[----:B------:R-:W-:Y:S01]  /*1d5b0*/  ISETP.GE.AND P6, PT, R170, UR68, PT ;  /* 0x00000044aa007c0c */ /* 0x000fe2000bfc6270 */
[----:B------:R-:W-:Y:S01]  /*1d5c0*/  IMAD.MOV.U32 R170, RZ, RZ, R188 ;  /* 0x000000ffffaa7224 */ /* 0x000fe200078e00bc */
[----:B------:R-:W-:Y:S01]  /*1d5d0*/  ISETP.LT.AND P3, PT, R2, UR73, !P4 ;  /* 0x0000004902007c0c */ /* 0x000fe2000e761270 */
[----:B------:R-:W3:Y:S01]  /*1d5e0*/  LDL.LU R181, [R1+0x3f4] ;  /* 0x0003f40001b57983 */ /* 0x000ee20000300800 */
[----:B----4-:R-:W-:Y:S01]  /*1d5f0*/  F2FP.SATFINITE.E4M3.F32.PACK_AB_MERGE_C R171, R252, R175, RZ ;  /* 0x000000affcab723e */ /* 0x010fe200048070ff */
[----:B------:R-:W4:Y:S01]  /*1d600*/  LDCU UR73, c[0x0][0x398] ;  /* 0x00007300ff4977ac */ /* 0x000f220008000800 */
[----:B------:R-:W-:Y:S01]  /*1d610*/  SHF.R.S32.HI R170, RZ, 0x8, R170 ;  /* 0x00000008ffaa7819 */ /* 0x000fe200000114aa */
[----:B------:R-:W3:Y:S01]  /*1d620*/  LDL.LU.64 R178, [R1+0x930] ;  /* 0x0009300001b27983 */ /* 0x000ee20000300a00 */
[----:B-----5:R-:W-:Y:S01]  /*1d630*/  ISETP.LT.AND P4, PT, R3, UR71, !P4 ;  /* 0x0000004703007c0c */ /* 0x020fe2000e781270 */
[----:B------:R-:W5:Y:S02]  /*1d640*/  LDCU UR71, c[0x0][0x398] ;  /* 0x00007300ff4777ac */ /* 0x000f640008000800 */
[----:B------:R0:W-:Y:S01]  /*1d650*/  @P5 STG.E.U8 desc[UR24][R176.64], R170 ;  /* 0x000000aab0005986 */ /* 0x0001e2000c101118 */
[----:B-1----:R-:W-:Y:S01]  /*1d660*/  ISETP.LT.AND P5, PT, R2, UR69, !P6 ;  /* 0x0000004502007c0c */ /* 0x002fe2000f7a1270 */
[----:B------:R-:W1:Y:S01]  /*1d670*/  LDCU UR67, c[0x0][0x39c] ;  /* 0x00007380ff4377ac */ /* 0x000e620008000800 */
[----:B------:R-:W-:Y:S01]  /*1d680*/  PRMT R172, R171, 0x9910, RZ ;  /* 0x00009910abac7816 */ /* 0x000fe200000000ff */
[----:B------:R-:W-:Y:S01]  /*1d690*/  @P3 STG.E.U8 desc[UR24][R196.64], R171 ;  /* 0x000000abc4003986 */ /* 0x000fe2000c101118 */
[----:B------:R-:W1:Y:S01]  /*1d6a0*/  LDCU UR68, c[0x0][0x39c] ;  /* 0x00007380ff4477ac */ /* 0x000e620008000800 */
[----:B0-----:R-:W-:-:S02]  /*1d6b0*/  VIADD R170, R0, 0x7c ;  /* 0x0000007c00aa7836 */ /* 0x001fc40000000000 */
[----:B------:R-:W3:Y:S01]  /*1d6c0*/  LDL.LU.64 R176, [R1+0x928] ;  /* 0x0009280001b07983 */ /* 0x000ee20000300a00 */
[----:B------:R-:W0:Y:S02]  /*1d6d0*/  LDCU UR69, c[0x0][0x39c] ;  /* 0x00007380ff4577ac */ /* 0x000e240008000800 */
[----:B------:R-:W-:Y:S01]  /*1d6e0*/  ISETP.GE.AND P3, PT, R170, UR70, PT ;  /* 0x00000046aa007c0c */ /* 0x000fe2000bf66270 */
[----:B------:R-:W0:Y:S01]  /*1d6f0*/  LDCU UR70, c[0x0][0x39c] ;  /* 0x00007380ff4677ac */ /* 0x000e220008000800 */
[----:B------:R-:W-:Y:S02]  /*1d700*/  SHF.R.S32.HI R170, RZ, 0x8, R172 ;  /* 0x00000008ffaa7819 */ /* 0x000fe400000114ac */
[----:B--2---:R-:W-:-:S05]  /*1d710*/  F2FP.SATFINITE.E4M3.F32.PACK_AB_MERGE_C R190, R191, R190, RZ ;  /* 0x000000bebfbe723e */ /* 0x004fca00048070ff */
[----:B------:R2:W-:Y:S04]  /*1d720*/  @P4 STG.E.U8 desc[UR24][R182.64], R190 ;  /* 0x000000beb6004986 */ /* 0x0005e8000c101118 */
[----:B------:R0:W-:Y:S04]  /*1d730*/  @P5 STG.E.U8 desc[UR24][R192.64], R170 ;  /* 0x000000aac0005986 */ /* 0x0001e8000c101118 */
[----:B--2---:R-:W2:Y:S04]  /*1d740*/  LDL.LU.64 R182, [R1+0x920] ;  /* 0x0009200001b67983 */ /* 0x004ea80000300a00 */
[----:B0-----:R-:W2:Y:S01]  /*1d750*/  LDL.LU.64 R192, [R1+0xc80] ;  /* 0x000c800001c07983 */ /* 0x001ea20000300a00 */
[C---:B------:R-:W-:Y:S01]  /*1d760*/  ISETP.LT.AND P6, PT, R3.reuse, UR75, !P6 ;  /* 0x0000004b03007c0c */ /* 0x040fe2000f7c1270 */
[----:B------:R-:W0:Y:S01]  /*1d770*/  LDCU UR75, c[0x0][0x398] ;  /* 0x00007300ff4b77ac */ /* 0x000e220008000800 */
[----:B-----5:R-:W-:Y:S01]  /*1d780*/  ISETP.LT.AND P5, PT, R2, UR71, !P3 ;  /* 0x0000004702007c0c */ /* 0x020fe2000dfa1270 */
[----:B------:R-:W-:Y:S01]  /*1d790*/  VIADD R170, R0, 0x7d ;  /* 0x0000007d00aa7836 */ /* 0x000fe20000000000 */
[----:B------:R-:W-:Y:S01]  /*1d7a0*/  PRMT R172, R190, 0x9910, RZ ;  /* 0x00009910beac7816 */ /* 0x000fe200000000ff */
[----:B------:R-:W5:Y:S01]  /*1d7b0*/  LDL.LU R175, [R1+0x3f8] ;  /* 0x0003f80001af7983 */ /* 0x000f620000300800 */
[----:B----4-:R-:W-:Y:S01]  /*1d7c0*/  ISETP.LT.AND P3, PT, R3, UR73, !P3 ;  /* 0x0000004903007c0c */ /* 0x010fe2000df61270 */
[----:B------:R-:W4:Y:S01]  /*1d7d0*/  LDCU UR71, c[0x0][0x39c] ;  /* 0x00007380ff4777ac */ /* 0x000f220008000800 */
[----:B------:R-:W-:Y:S01]  /*1d7e0*/  SHF.R.S32.HI R172, RZ, 0x8, R172 ;  /* 0x00000008ffac7819 */ /* 0x000fe200000114ac */
[----:B------:R-:W5:Y:S01]  /*1d7f0*/  LDL.LU R252, [R1+0x3fc] ;  /* 0x0003fc0001fc7983 */ /* 0x000f620000300800 */
[----:B---3--:R-:W-:Y:S01]  /*1d800*/  F2FP.SATFINITE.E4M3.F32.PACK_AB_MERGE_C R171, R181, R180, RZ ;  /* 0x000000b4b5ab723e */ /* 0x008fe200048070ff */
[----:B------:R-:W3:Y:S01]  /*1d810*/  LDCU UR73, c[0x0][0x39c] ;  /* 0x00007380ff4977ac */ /* 0x000ee20008000800 */
[----:B------:R-:W-:Y:S01]  /*1d820*/  ISETP.GE.AND P4, PT, R170, UR72, PT ;  /* 0x00000048aa007c0c */ /* 0x000fe2000bf86270 */
[----:B------:R-:W-:Y:S01]  /*1d830*/  VIADD R170, R0, 0x7e ;  /* 0x0000007e00aa7836 */ /* 0x000fe20000000000 */
[----:B------:R1:W-:Y:S01]  /*1d840*/  @P6 STG.E.U8 desc[UR24][R178.64], R172 ;  /* 0x000000acb2006986 */ /* 0x0003e2000c101118 */
[----:B------:R-:W2:Y:S03]  /*1d850*/  LDCU UR72, c[0x0][0x398] ;  /* 0x00007300ff4877ac */ /* 0x000ea60008000800 */
[----:B------:R3:W-:Y:S01]  /*1d860*/  @P5 STG.E.U8 desc[UR24][R176.64], R171 ;  /* 0x000000abb0005986 */ /* 0x0007e2000c101118 */
[----:B0-----:R-:W-:Y:S01]  /*1d870*/  ISETP.LT.AND P5, PT, R2, UR75, !P4 ;  /* 0x0000004b02007c0c */ /* 0x001fe2000e7a1270 */
[----:B------:R-:W0:Y:S01]  /*1d880*/  LDCU UR75, c[0x0][0x398] ;  /* 0x00007300ff4b77ac */ /* 0x000e220008000800 */
[----:B------:R-:W-:Y:S01]  /*1d890*/  ISETP.GE.AND P6, PT, R170, UR74, PT ;  /* 0x0000004aaa007c0c */ /* 0x000fe2000bfc6270 */
[----:B------:R-:W-:Y:S01]  /*1d8a0*/  VIADD R170, R0, 0x7f ;  /* 0x0000007f00aa7836 */ /* 0x000fe20000000000 */
[----:B------:R-:W4:Y:S01]  /*1d8b0*/  LDL.LU.64 R180, [R1+0x910] ;  /* 0x0009100001b47983 */ /* 0x000f220000300a00 */
[----:B------:R-:W0:Y:S03]  /*1d8c0*/  LDCU UR74, c[0x0][0x398] ;  /* 0x00007300ff4a77ac */ /* 0x000e260008000800 */
[----:B-1----:R-:W4:Y:S01]  /*1d8d0*/  LDL.LU.64 R178, [R1+0x908] ;  /* 0x0009080001b27983 */ /* 0x002f220000300a00 */
[----:B---3--:R-:W-:-:S03]  /*1d8e0*/  PRMT R171, R171, 0x9910, RZ ;  /* 0x00009910abab7816 */ /* 0x008fc600000000ff */
[----:B------:R-:W3:Y:S01]  /*1d8f0*/  LDL.LU.64 R176, [R1+0x900] ;  /* 0x0009000001b07983 */ /* 0x000ee20000300a00 */
[----:B--2---:R-:W-:-:S05]  /*1d900*/  F2FP.SATFINITE.E4M3.F32.PACK_AB_MERGE_C R192, R193, R192, RZ ;  /* 0x000000c0c1c0723e */ /* 0x004fca00048070ff */
[----:B------:R-:W-:Y:S01]  /*1d910*/  @P3 STG.E.U8 desc[UR24][R182.64], R192 ;  /* 0x000000c0b6003986 */ /* 0x000fe2000c101118 */
[----:B------:R-:W-:Y:S01]  /*1d920*/  ISETP.GE.AND P3, PT, R170, UR76, PT ;  /* 0x0000004caa007c0c */ /* 0x000fe2000bf66270 */
[----:B------:R-:W1:Y:S01]  /*1d930*/  LDCU UR76, c[0x0][0x398] ;  /* 0x00007300ff4c77ac */ /* 0x000e620008000800 */
[----:B------:R-:W-:-:S05]  /*1d940*/  SHF.R.S32.HI R170, RZ, 0x8, R171 ;  /* 0x00000008ffaa7819 */ /* 0x000fca00000114ab */
[----:B------:R2:W-:Y:S04]  /*1d950*/  @P5 STG.E.U8 desc[UR24][R194.64], R170 ;  /* 0x000000aac2005986 */ /* 0x0005e8000c101118 */
[----:B--2---:R-:W2:Y:S01]  /*1d960*/  LDL.LU.64 R194, [R1+0xc78] ;  /* 0x000c780001c27983 */ /* 0x004ea20000300a00 */
[----:B------:R-:W-:Y:S02]  /*1d970*/  PRMT R192, R192, 0x9910, RZ ;  /* 0x00009910c0c07816 */ /* 0x000fe400000000ff */
[----:B------:R-:W-:Y:S01]  /*1d980*/  ISETP.LT.AND P4, PT, R3, UR72, !P4 ;  /* 0x0000004803007c0c */ /* 0x000fe2000e781270 */
[----:B------:R-:W3:Y:S01]  /*1d990*/  LDL.LU R196, [R1+0x200] ;  /* 0x0002000001c47983 */ /* 0x000ee20000300800 */
[----:B0-----:R-:W-:Y:S01]  /*1d9a0*/  ISETP.LT.AND P5, PT, R2, UR74, !P6 ;  /* 0x0000004a02007c0c */ /* 0x001fe2000f7a1270 */
[----:B------:R-:W-:Y:S01]  /*1d9b0*/  IMAD.MOV.U32 R170, RZ, RZ, R192 ;  /* 0x000000ffffaa7224 */ /* 0x000fe200078e00c0 */
[----:B-----5:R-:W-:Y:S01]  /*1d9c0*/  F2FP.SATFINITE.E4M3.F32.PACK_AB_MERGE_C R171, R252, R175, RZ ;  /* 0x000000affcab723e */ /* 0x020fe200048070ff */
[----:B------:R-:W5:Y:S01]  /*1d9d0*/  LDL.LU R197, [R1+0x204] ;  /* 0x0002040001c57983 */ /* 0x000f620000300800 */
[----:B------:R-:W0:Y:S02]  /*1d9e0*/  LDCU UR72, c[0x0][0x398] ;  /* 0x00007300ff4877ac */ /* 0x000e240008000800 */
[----:B------:R-:W-:Y:S01]  /*1d9f0*/  SHF.R.S32.HI R170, RZ, 0x8, R170 ;  /* 0x00000008ffaa7819 */ /* 0x000fe200000114aa */
[----:B------:R-:W5:Y:S01]  /*1da00*/  LDL.LU.64 R182, [R1+0x8f0] ;  /* 0x0008f00001b67983 */ /* 0x000f620000300a00 */
[----:B------:R-:W-:Y:S01]  /*1da10*/  PRMT R172, R171, 0x9910, RZ ;  /* 0x00009910abac7816 */ /* 0x000fe200000000ff */
[----:B------:R-:W0:Y:S02]  /*1da20*/  LDCU UR74, c[0x0][0x398] ;  /* 0x00007300ff4a77ac */ /* 0x000e240008000800 */
[----:B----4-:R4:W-:Y:S01]  /*1da30*/  @P4 STG.E.U8 desc[UR24][R180.64], R170 ;  /* 0x000000aab4004986 */ /* 0x0109e2000c101118 */
[----:B------:R-:W-:Y:S01]  /*1da40*/  ISETP.LT.AND P6, PT, R3, UR75, !P6 ;  /* 0x0000004b03007c0c */ /* 0x000fe2000f7c1270 */
[----:B------:R-:W0:Y:S01]  /*1da50*/  LDCU UR75, c[0x0][0x398] ;  /* 0x00007300ff4b77ac */ /* 0x000e220008000800 */
[----:B-1----:R-:W-:Y:S01]  /*1da60*/  ISETP.LT.AND P4, PT, R2, UR76, !P3 ;  /* 0x0000004c02007c0c */ /* 0x002fe2000df81270 */
[----:B------:R1:W-:Y:S01]  /*1da70*/  @P5 STG.E.U8 desc[UR24][R178.64], R171 ;  /* 0x000000abb2005986 */ /* 0x0003e2000c101118 */
[----:B------:R-:W0:Y:S01]  /*1da80*/  LDCU UR76, c[0x0][0x39c] ;  /* 0x00007380ff4c77ac */ /* 0x000e220008000800 */
[----:B----4-:R-:W-:-:S02]  /*1da90*/  VIADD R170, R0, 0x80 ;  /* 0x0000008000aa7836 */ /* 0x010fc40000000000 */
[----:B------:R-:W4:Y:S03]  /*1daa0*/  LDL.LU.64 R180, [R1+0x8e8] ;  /* 0x0008e80001b47983 */ /* 0x000f260000300a00 */
[----:B------:R-:W-:Y:S01]  /*1dab0*/  ISETP.GE.AND P5, PT, R170, UR4, PT ;  /* 0x00000004aa007c0c */ /* 0x000fe2000bfa6270 */
[----:B------:R-:W-:Y:S01]  /*1dac0*/  IMAD.MOV.U32 R170, RZ, RZ, R172 ;  /* 0x000000ffffaa7224 */ /* 0x000fe200078e00ac */
[----:B-1----:R-:W4:Y:S01]  /*1dad0*/  LDL.LU.64 R178, [R1+0x8e0] ;  /* 0x0008e00001b27983 */ /* 0x002f220000300a00 */
[----:B------:R-:W1:Y:S03]  /*1dae0*/  LDCU UR4, c[0x0][0x398] ;  /* 0x00007300ff0477ac */ /* 0x000e660008000800 */
[----:B------:R-:W-:Y:S02]  /*1daf0*/  SHF.R.S32.HI R170, RZ, 0x8, R170 ;  /* 0x00000008ffaa7819 */ /* 0x000fe400000114aa */
[----:B--2---:R-:W-:-:S05]  /*1db00*/  F2FP.SATFINITE.E4M3.F32.PACK_AB_MERGE_C R194, R195, R194, RZ ;  /* 0x000000c2c3c2723e */ /* 0x004fca00048070ff */
[----:B---3--:R-:W-:Y:S04]  /*1db10*/  @P6 STG.E.U8 desc[UR24][R176.64], R194 ;  /* 0x000000c2b0006986 */ /* 0x008fe8000c101118 */
[----:B------:R2:W-:Y:S04]  /*1db20*/  @P4 STG.E.U8 desc[UR24][R68.64], R170 ;  /* 0x000000aa44004986 */ /* 0x0005e8000c101118 */
[----:B--2---:R-:W2:Y:S01]  /*1db30*/  LDL.LU.64 R68, [R1+0xc70] ;  /* 0x000c700001447983 */ /* 0x004ea20000300a00 */
[----:B0-----:R-:W-:Y:S01]  /*1db40*/  ISETP.LT.AND P3, PT, R3, UR72, !P3 ;  /* 0x0000004803007c0c */ /* 0x001fe2000df61270 */
[----:B------:R-:W-:Y:S01]  /*1db50*/  VIADD R170, R0, 0x81 ;  /* 0x0000008100aa7836 */ /* 0x000fe20000000000 */
[----:B------:R-:W-:Y:S01]  /*1db60*/  PRMT R172, R194, 0x9910, RZ ;  /* 0x00009910c2ac7816 */ /* 0x000fe200000000ff */
[----:B------:R-:W3:Y:S01]  /*1db70*/  LDL.LU R175, [R1+0x208] ;  /* 0x0002080001af7983 */ /* 0x000ee20000300800 */
[----:B------:R-:W-:Y:S01]  /*1db80*/  ISETP.LT.AND P6, PT, R2, UR74, !P5 ;  /* 0x0000004a02007c0c */ /* 0x000fe2000efc1270 */
[----:B------:R-:W0:Y:S01]  /*1db90*/  LDCU UR72, c[0x0][0x398] ;  /* 0x00007300ff4877ac */ /* 0x000e220008000800 */
[----:B------:R-:W-:Y:S01]  /*1dba0*/  ISETP.GE.AND P4, PT, R170, UR6, PT ;  /* 0x00000006aa007c0c */ /* 0x000fe2000bf86270 */
[----:B------:R-:W3:Y:S01]  /*1dbb0*/  LDL.LU R252, [R1+0x20c] ;  /* 0x00020c0001fc7983 */ /* 0x000ee20000300800 */
[----:B------:R-:W-:Y:S01]  /*1dbc0*/  SHF.R.S32.HI R170, RZ, 0x8, R172 ;  /* 0x00000008ffaa7819 */ /* 0x000fe200000114ac */
[----:B------:R-:W0:Y:S01]  /*1dbd0*/  LDCU UR6, c[0x0][0x398] ;  /* 0x00007300ff0677ac */ /* 0x000e220008000800 */
[----:B-----5:R-:W-:Y:S01]  /*1dbe0*/  F2FP.SATFINITE.E4M3.F32.PACK_AB_MERGE_C R171, R197, R196, RZ ;  /* 0x000000c4c5ab723e */ /* 0x020fe200048070ff */
[----:B------:R-:W5:Y:S01]  /*1dbf0*/  LDL.LU.64 R176, [R1+0x8d0] ;  /* 0x0008d00001b07983 */ /* 0x000f620000300a00 */
[----:B------:R-:W-:Y:S01]  /*1dc00*/  ISETP.LT.AND P5, PT, R3, UR75, !P5 ;  /* 0x0000004b03007c0c */ /* 0x000fe2000efa1270 */
[----:B------:R-:W0:Y:S02]  /*1dc10*/  LDCU UR74, c[0x0][0x398] ;  /* 0x00007300ff4a77ac */ /* 0x000e240008000800 */
[----:B------:R0:W-:Y:S01]  /*1dc20*/  @P3 STG.E.U8 desc[UR24][R182.64], R170 ;  /* 0x000000aab6003986 */ /* 0x0001e2000c101118 */
[----:B-1----:R-:W-:Y:S01]  /*1dc30*/  ISETP.LT.AND P3, PT, R2, UR4, !P4 ;  /* 0x0000000402007c0c */ /* 0x002fe2000e761270 */
[----:B------:R-:W1:Y:S02]  /*1dc40*/  LDCU UR4, c[0x0][0x39c] ;  /* 0x00007380ff0477ac */ /* 0x000e640008000800 */
[----:B----4-:R4:W-:Y:S01]  /*1dc50*/  @P6 STG.E.U8 desc[UR24][R180.64], R171 ;  /* 0x000000abb4006986 */ /* 0x0109e2000c101118 */
[----:B0-----:R-:W-:-:S03]  /*1dc60*/  PRMT R170, R171, 0x9910, RZ ;  /* 0x00009910abaa7816 */ /* 0x001fc600000000ff */
[----:B------:R-:W3:Y:S04]  /*1dc70*/  LDL.LU.64 R182, [R1+0x8c8] ;  /* 0x0008c80001b67983 */ /* 0x000ee80000300a00 */
[----:B----4-:R-:W4:Y:S01]  /*1dc80*/  LDL.LU.64 R180, [R1+0x8c0] ;  /* 0x0008c00001b47983 */ /* 0x010f220000300a00 */
[----:B--2---:R-:W-:Y:S01]  /*1dc90*/  F2FP.SATFINITE.E4M3.F32.PACK_AB_MERGE_C R69, R69, R68, RZ ;  /* 0x000000444545723e */ /* 0x004fe200048070ff */
[----:B------:R-:W-:-:S05]  /*1dca0*/  VIADD R68, R0, 0x82 ;  /* 0x0000008200447836 */ /* 0x000fca0000000000 */
[----:B------:R-:W-:Y:S01]  /*1dcb0*/  ISETP.GE.AND P6, PT, R68, UR8, PT ;  /* 0x0000000844007c0c */ /* 0x000fe2000bfc6270 */
[----:B------:R-:W-:Y:S01]  /*1dcc0*/  IMAD.MOV.U32 R68, RZ, RZ, R170 ;  /* 0x000000ffff447224 */ /* 0x000fe200078e00aa */
[----:B------:R-:W-:Y:S01]  /*1dcd0*/  @P5 STG.E.U8 desc[UR24][R178.64], R69 ;  /* 0x00000045b2005986 */ /* 0x000fe2000c101118 */
[----:B------:R-:W0:Y:S03]  /*1dce0*/  LDCU UR8, c[0x0][0x398] ;  /* 0x00007300ff0877ac */ /* 0x000e260008000800 */
[----:B------:R-:W-:-:S05]  /*1dcf0*/  SHF.R.S32.HI R68, RZ, 0x8, R68 ;  /* 0x00000008ff447819 */ /* 0x000fca0000011444 */
[----:B------:R2:W-:Y:S04]  /*1dd00*/  @P3 STG.E.U8 desc[UR24][R70.64], R68 ;  /* 0x0000004446003986 */ /* 0x0005e8000c101118 */
[----:B--2---:R-:W2:Y:S01]  /*1dd10*/  LDL.LU.64 R70, [R1+0xc68] ;  /* 0x000c680001467983 */ /* 0x004ea20000300a00 */
[----:B------:R-:W-:Y:S01]  /*1dd20*/  ISETP.LT.AND P4, PT, R3, UR72, !P4 ;  /* 0x0000004803007c0c */ /* 0x000fe2000e781270 */
[----:B------:R-:W-:Y:S01]  /*1dd30*/  VIADD R68, R0, 0x83 ;  /* 0x0000008300447836 */ /* 0x000fe20000000000 */
[----:B------:R-:W-:Y:S01]  /*1dd40*/  PRMT R170, R69, 0x9910, RZ ;  /* 0x0000991045aa7816 */ /* 0x000fe200000000ff */
[----:B------:R-:W4:Y:S01]  /*1dd50*/  LDL.LU R196, [R1+0x210] ;  /* 0x0002100001c47983 */ /* 0x000f220000300800 */
[----:B------:R-:W-:Y:S01]  /*1dd60*/  ISETP.LT.AND P5, PT, R2, UR6, !P6 ;  /* 0x0000000602007c0c */ /* 0x000fe2000f7a1270 */
[----:B------:R-:W1:Y:S01]  /*1dd70*/  LDCU UR72, c[0x0][0x398] ;  /* 0x00007300ff4877ac */ /* 0x000e620008000800 */
[----:B------:R-:W-:Y:S01]  /*1dd80*/  ISETP.GE.AND P3, PT, R68, UR11, PT ;  /* 0x0000000b44007c0c */ /* 0x000fe2000bf66270 */
[----:B------:R-:W4:Y:S01]  /*1dd90*/  LDL.LU R197, [R1+0x214] ;  /* 0x0002140001c57983 */ /* 0x000f220000300800 */
[----:B------:R-:W-:Y:S01]  /*1dda0*/  SHF.R.S32.HI R68, RZ, 0x8, R170 ;  /* 0x00000008ff447819 */ /* 0x000fe200000114aa */
[----:B------:R-:W1:Y:S01]  /*1ddb0*/  LDCU UR11, c[0x0][0x398] ;  /* 0x00007300ff0b77ac */ /* 0x000e620008000800 */
[----:B---3--:R-:W-:Y:S01]  /*1ddc0*/  F2FP.SATFINITE.E4M3.F32.PACK_AB_MERGE_C R69, R252, R175, RZ ;  /* 0x000000affc45723e */ /* 0x008fe200048070ff */
[----:B------:R-:W3:Y:S01]  /*1ddd0*/  LDL.LU.64 R178, [R1+0x8b0] ;  /* 0x0008b00001b27983 */ /* 0x000ee20000300a00 */
[----:B------:R-:W-:Y:S01]  /*1dde0*/  ISETP.LT.AND P6, PT, R3, UR74, !P6 ;  /* 0x0000004a03007c0c */ /* 0x000fe2000f7c1270 */
[----:B------:R-:W1:Y:S02]  /*1ddf0*/  LDCU UR74, c[0x0][0x398] ;  /* 0x00007300ff4a77ac */ /* 0x000e640008000800 */
[----:B-----5:R5:W-:Y:S01]  /*1de00*/  @P4 STG.E.U8 desc[UR24][R176.64], R68 ;  /* 0x00000044b0004986 */ /* 0x020be2000c101118 */
[----:B0-----:R-:W-:Y:S01]  /*1de10*/  ISETP.LT.AND P4, PT, R2, UR8, !P3 ;  /* 0x0000000802007c0c */ /* 0x001fe2000df81270 */
[----:B------:R-:W0:Y:S02]  /*1de20*/  LDCU UR8, c[0x0][0x398] ;  /* 0x00007300ff0877ac */ /* 0x000e240008000800 */
[----:B------:R1:W-:Y:S01]  /*1de30*/  @P5 STG.E.U8 desc[UR24][R182.64], R69 ;  /* 0x00000045b6005986 */ /* 0x0003e2000c101118 */
[----:B------:R-:W0:Y:S01]  /*1de40*/  LDCU UR6, c[0x0][0x39c] ;  /* 0x00007380ff0677ac */ /* 0x000e220008000800 */
[----:B-----5:R-:W-:-:S02]  /*1de50*/  VIADD R68, R0, 0x84 ;  /* 0x0000008400447836 */ /* 0x020fc40000000000 */
[----:B------:R-:W5:Y:S03]  /*1de60*/  LDL.LU.64 R176, [R1+0x8a8] ;  /* 0x0008a80001b07983 */ /* 0x000f660000300a00 */
[----:B------:R-:W-:Y:S01]  /*1de70*/  ISETP.GE.AND P5, PT, R68, UR12, PT ;  /* 0x0000000c44007c0c */ /* 0x000fe2000bfa6270 */
[----:B-1----:R-:W3:Y:S01]  /*1de80*/  LDL.LU.64 R182, [R1+0x8a0] ;  /* 0x0008a00001b67983 */ /* 0x002ee20000300a00 */
[----:B--2---:R-:W-:Y:S01]  /*1de90*/  F2FP.SATFINITE.E4M3.F32.PACK_AB_MERGE_C R70, R71, R70, RZ ;  /* 0x000000464746723e */ /* 0x004fe200048070ff */
[----:B------:R-:W1:Y:S01]  /*1dea0*/  LDCU UR12, c[0x0][0x398] ;  /* 0x00007300ff0c77ac */ /* 0x000e620008000800 */
[----:B------:R-:W-:-:S05]  /*1deb0*/  PRMT R71, R69, 0x9910, RZ ;  /* 0x0000991045477816 */ /* 0x000fca00000000ff */
[----:B------:R-:W-:Y:S01]  /*1dec0*/  IMAD.MOV.U32 R68, RZ, RZ, R71 ;  /* 0x000000ffff447224 */ /* 0x000fe200078e0047 */
[----:B----4-:R-:W-:Y:S04]  /*1ded0*/  @P6 STG.E.U8 desc[UR24][R180.64], R70 ;  /* 0x00000046b4006986 */ /* 0x010fe8000c101118 */
        /* <DEDUP_REMOVED lines=13> */
[----:B------:R-:W-:Y:S01]  /*1dfb0*/  F2FP.SATFINITE.E4M3.F32.PACK_AB_MERGE_C R69, R197, R196, RZ ;  /* 0x000000c4c545723e */ /* 0x000fe200048070ff */
[----:B------:R-:W4:Y:S01]  /*1dfc0*/  LDL.LU.64 R180, [R1+0x890] ;  /* 0x0008900001b47983 */ /* 0x000f220000300a00 */
[----:B------:R-:W-:-:S03]  /*1dfd0*/  ISETP.LT.AND P5, PT, R3, UR74, !P5 ;  /* 0x0000004a03007c0c */ /* 0x000fc6000efa1270 */
[----:B---3--:R3:W-:Y:S01]  /*1dfe0*/  @P3 STG.E.U8 desc[UR24][R178.64], R68 ;  /* 0x00000044b2003986 */ /* 0x0087e2000c101118 */
[----:B------:R-:W-:Y:S02]  /*1dff0*/  PRMT R70, R69, 0x9910, RZ ;  /* 0x0000991045467816 */ /* 0x000fe400000000ff */
[----:B0-----:R-:W-:Y:S01]  /*1e000*/  ISETP.LT.AND P3, PT, R2, UR8, !P4 ;  /* 0x0000000802007c0c */ /* 0x001fe2000e761270 */
[----:B-----5:R0:W-:Y:S01]  /*1e010*/  @P6 STG.E.U8 desc[UR24][R176.64], R69 ;  /* 0x00000045b0006986 */ /* 0x0201e2000c101118 */
[----:B---3--:R-:W-:-:S03]  /*1e020*/  VIADD R68, R0, 0x86 ;  /* 0x0000008600447836 */ /* 0x008fc60000000000 */
[----:B------:R-:W3:Y:S01]  /*1e030*/  LDL.LU.64 R178, [R1+0x888] ;  /* 0x0008880001b27983 */ /* 0x000ee20000300a00 */
[----:B------:R-:W5:Y:S01]  /*1e040*/  LDCU UR8, c[0x0][0x39c] ;  /* 0x00007380ff0877ac */ /* 0x000f620008000800 */
[----:B------:R-:W-:Y:S01]  /*1e050*/  ISETP.GE.AND P6, PT, R68, UR16, PT ;  /* 0x0000001044007c0c */ /* 0x000fe2000bfc6270 */
[----:B------:R-:W-:Y:S01]  /*1e060*/  IMAD.MOV.U32 R68, RZ, RZ, R70 ;  /* 0x000000ffff447224 */ /* 0x000fe200078e0046 */
[----:B0-----:R-:W3:Y:S01]  /*1e070*/  LDL.LU.64 R176, [R1+0x880] ;  /* 0x0008800001b07983 */ /* 0x001ee20000300a00 */
[----:B------:R-:W0:Y:S03]  /*1e080*/  LDCU UR16, c[0x0][0x398] ;  /* 0x00007300ff1077ac */ /* 0x000e260008000800 */
[----:B------:R-:W-:Y:S02]  /*1e090*/  SHF.R.S32.HI R68, RZ, 0x8, R68 ;  /* 0x00000008ff447819 */ /* 0x000fe40000011444 */
[----:B--2---:R-:W-:-:S05]  /*1e0a0*/  F2FP.SATFINITE.E4M3.F32.PACK_AB_MERGE_C R72, R73, R72, RZ ;  /* 0x000000484948723e */ /* 0x004fca00048070ff */
[----:B------:R-:W-:Y:S04]  /*1e0b0*/  @P5 STG.E.U8 desc[UR24][R182.64], R72 ;  /* 0x00000048b6005986 */ /* 0x000fe8000c101118 */
[----:B------:R2:W-:Y:S04]  /*1e0c0*/  @P3 STG.E.U8 desc[UR24][R74.64], R68 ;  /* 0x000000444a003986 */ /* 0x0005e8000c101118 */
[----:B--2---:R-:W2:Y:S01]  /*1e0d0*/  LDL.LU.64 R74, [R1+0xc58] ;  /* 0x000c5800014a7983 */ /* 0x004ea20000300a00 */
[C---:B-1----:R-:W-:Y:S01]  /*1e0e0*/  ISETP.LT.AND P4, PT, R3.reuse, UR12, !P4 ;  /* 0x0000000c03007c0c */ /* 0x042fe2000e781270 */
[----:B------:R-:W-:Y:S01]  /*1e0f0*/  VIADD R68, R0, 0x87 ;  /* 0x0000008700447836 */ /* 0x000fe20000000000 */
[----:B------:R-:W-:Y:S01]  /*1e100*/  PRMT R70, R72, 0x9910, RZ ;  /* 0x0000991048467816 */ /* 0x000fe200000000ff */
[----:B------:R-:W5:Y:S01]  /*1e110*/  LDL.LU R196, [R1+0x220] ;  /* 0x0002200001c47983 */ /* 0x000f620000300800 */
[----:B------:R-:W-:Y:S01]  /*1e120*/  ISETP.LT.AND P5, PT, R2, UR11, !P6 ;  /* 0x0000000b02007c0c */ /* 0x000fe2000f7a1270 */
[----:B------:R-:W1:Y:S01]  /*1e130*/  LDCU UR12, c[0x0][0x398] ;  /* 0x00007300ff0c77ac */ /* 0x000e620008000800 */
[----:B------:R-:W-:Y:S01]  /*1e140*/  ISETP.GE.AND P3, PT, R68, UR18, PT ;  /* 0x0000001244007c0c */ /* 0x000fe2000bf66270 */
[----:B------:R-:W5:Y:S01]  /*1e150*/  LDL.LU R197, [R1+0x224] ;  /* 0x0002240001c57983 */ /* 0x000f620000300800 */
[----:B------:R-:W-:Y:S01]  /*1e160*/  SHF.R.S32.HI R68, RZ, 0x8, R70 ;  /* 0x00000008ff447819 */ /* 0x000fe20000011446 */
[----:B------:R-:W1:Y:S01]  /*1e170*/  LDCU UR18, c[0x0][0x398] ;  /* 0x00007300ff1277ac */ /* 0x000e620008000800 */
[----:B----4-:R-:W-:Y:S01]  /*1e180*/  F2FP.SATFINITE.E4M3.F32.PACK_AB_MERGE_C R69, R252, R175, RZ ;  /* 0x000000affc45723e */ /* 0x010fe200048070ff */
[----:B------:R-:W4:Y:S01]  /*1e190*/  LDL.LU.64 R182, [R1+0x870] ;  /* 0x0008700001b67983 */ /* 0x000f220000300a00 */
[----:B------:R-:W-:Y:S01]  /*1e1a0*/  ISETP.LT.AND P6, PT, R3, UR14, !P6 ;  /* 0x0000000e03007c0c */ /* 0x000fe2000f7c1270 */
[----:B------:R-:W1:Y:S02]  /*1e1b0*/  LDCU UR14, c[0x0][0x398] ;  /* 0x00007300ff0e77ac */ /* 0x000e640008000800 */
[----:B------:R1:W-:Y:S01]  /*1e1c0*/  @P4 STG.E.U8 desc[UR24][R180.64], R68 ;  /* 0x00000044b4004986 */ /* 0x0003e2000c101118 */
[----:B------:R-:W-:Y:S01]  /*1e1d0*/  PRMT R70, R69, 0x9910, RZ ;  /* 0x0000991045467816 */ /* 0x000fe200000000ff */
[----:B------:R-:W2:Y:S01]  /*1e1e0*/  LDCU UR11, c[0x0][0x39c] ;  /* 0x00007380ff0b77ac */ /* 0x000ea20008000800 */
[----:B0-----:R-:W-:Y:S01]  /*1e1f0*/  ISETP.LT.AND P4, PT, R2, UR16, !P3 ;  /* 0x0000001002007c0c */ /* 0x001fe2000df81270 */
[----:B---3--:R0:W-:Y:S01]  /*1e200*/  @P5 STG.E.U8 desc[UR24][R178.64], R69 ;  /* 0x00000045b2005986 */ /* 0x0081e2000c101118 */
[----:B------:R-:W3:Y:S01]  /*1e210*/  LDCU UR16, c[0x0][0x398] ;  /* 0x00007300ff1077ac */ /* 0x000ee20008000800 */
[----:B-1----:R-:W-:-:S02]  /*1e220*/  VIADD R68, R0, 0x88 ;  /* 0x0000008800447836 */ /* 0x002fc40000000000 */
[----:B------:R-:W3:Y:S03]  /*1e230*/  LDL.LU.64 R180, [R1+0x868] ;  /* 0x0008680001b47983 */ /* 0x000ee60000300a00 */
[----:B------:R-:W-:Y:S01]  /*1e240*/  ISETP.GE.AND P5, PT, R68, UR20, PT ;  /* 0x0000001444007c0c */ /* 0x000fe2000bfa6270 */
[----:B------:R-:W-:Y:S01]  /*1e250*/  IMAD.MOV.U32 R68, RZ, RZ, R70 ;  /* 0x000000ffff447224 */ /* 0x000fe200078e0046 */
[----:B0-----:R-:W3:Y:S01]  /*1e260*/  LDL.LU.64 R178, [R1+0x860] ;  /* 0x0008600001b27983 */ /* 0x001ee20000300a00 */
[----:B--2---:R-:W-:Y:S01]  /*1e270*/  F2FP.SATFINITE.E4M3.F32.PACK_AB_MERGE_C R74, R75, R74, RZ ;  /* 0x0000004a4b4a723e */ /* 0x004fe200048070ff */
[----:B------:R-:W0:Y:S02]  /*1e280*/  LDCU UR20, c[0x0][0x398] ;  /* 0x00007300ff1477ac */ /* 0x000e240008000800 */
[----:B------:R-:W-:Y:S02]  /*1e290*/  SHF.R.S32.HI R68, RZ, 0x8, R68 ;  /* 0x00000008ff447819 */ /* 0x000fe40000011444 */
[----:B------:R-:W-:Y:S04]  /*1e2a0*/  @P6 STG.E.U8 desc[UR24][R176.64], R74 ;  /* 0x0000004ab0006986 */ /* 0x000fe8000c101118 */
[----:B------:R1:W-:Y:S04]  /*1e2b0*/  @P4 STG.E.U8 desc[UR24][R76.64], R68 ;  /* 0x000000444c004986 */ /* 0x0003e8000c101118 */
[----:B-1----:R-:W2:Y:S01]  /*1e2c0*/  LDL.LU.64 R76, [R1+0xc50] ;  /* 0x000c5000014c7983 */ /* 0x002ea20000300a00 */
[----:B------:R-:W-:Y:S01]  /*1e2d0*/  ISETP.LT.AND P3, PT, R3, UR12, !P3 ;  /* 0x0000000c03007c0c */ /* 0x000fe2000df61270 */
[----:B------:R-:W-:Y:S01]  /*1e2e0*/  VIADD R68, R0, 0x89 ;  /* 0x0000008900447836 */ /* 0x000fe20000000000 */
[----:B------:R-:W-:Y:S01]  /*1e2f0*/  PRMT R70, R74, 0x9910, RZ ;  /* 0x000099104a467816 */ /* 0x000fe200000000ff */
[----:B------:R-:W2:Y:S01]  /*1e300*/  LDL.LU R175, [R1+0x228] ;  /* 0x0002280001af7983 */ /* 0x000ea20000300800 */
[----:B------:R-:W-:Y:S01]  /*1e310*/  ISETP.LT.AND P6, PT, R2, UR18, !P5 ;  /* 0x0000001202007c0c */ /* 0x000fe2000efc1270 */
[----:B------:R-:W1:Y:S01]  /*1e320*/  LDCU UR18, c[0x0][0x398] ;  /* 0x00007300ff1277ac */ /* 0x000e620008000800 */
[----:B------:R-:W-:Y:S01]  /*1e330*/  ISETP.GE.AND P4, PT, R68, UR22, PT ;  /* 0x0000001644007c0c */ /* 0x000fe2000bf86270 */
[----:B------:R-:W2:Y:S01]  /*1e340*/  LDL.LU R252, [R1+0x22c] ;  /* 0x00022c0001fc7983 */ /* 0x000ea20000300800 */
[----:B------:R-:W-:Y:S01]  /*1e350*/  SHF.R.S32.HI R68, RZ, 0x8, R70 ;  /* 0x00000008ff447819 */ /* 0x000fe20000011446 */
[----:B------:R-:W0:Y:S01]  /*1e360*/  LDCU UR22, c[0x0][0x398] ;  /* 0x00007300ff1677ac */ /* 0x000e220008000800 */
[----:B-----5:R-:W-:Y:S01]  /*1e370*/  F2FP.SATFINITE.E4M3.F32.PACK_AB_MERGE_C R69, R197, R196, RZ ;  /* 0x000000c4c545723e */ /* 0x020fe200048070ff */
[----:B------:R-:W5:Y:S01]  /*1e380*/  LDL.LU.64 R176, [R1+0x850] ;  /* 0x0008500001b07983 */ /* 0x000f620000300a00 */
[----:B------:R-:W-:Y:S01]  /*1e390*/  ISETP.LT.AND P5, PT, R3, UR14, !P5 ;  /* 0x0000000e03007c0c */ /* 0x000fe2000efa1270 */
[----:B------:R-:W0:Y:S02]  /*1e3a0*/  LDCU UR14, c[0x0][0x398] ;  /* 0x00007300ff0e77ac */ /* 0x000e240008000800 */
[----:B----4-:R4:W-:Y:S01]  /*1e3b0*/  @P3 STG.E.U8 desc[UR24][R182.64], R68 ;  /* 0x00000044b6003986 */ /* 0x0109e2000c101118 */
[----:B------:R-:W-:Y:S01]  /*1e3c0*/  PRMT R70, R69, 0x9910, RZ ;  /* 0x0000991045467816 */ /* 0x000fe200000000ff */
[----:B------:R-:W0:Y:S01]  /*1e3d0*/  LDCU UR12, c[0x0][0x39c] ;  /* 0x00007380ff0c77ac */ /* 0x000e220008000800 */
[----:B---3--:R-:W-:Y:S01]  /*1e3e0*/  ISETP.LT.AND P3, PT, R2, UR16, !P4 ;  /* 0x0000001002007c0c */ /* 0x008fe2000e761270 */
[----:B------:R3:W-:Y:S01]  /*1e3f0*/  @P6 STG.E.U8 desc[UR24][R180.64], R69 ;  /* 0x00000045b4006986 */ /* 0x0007e2000c101118 */
[----:B----4-:R-:W-:-:S03]  /*1e400*/  VIADD R68, R0, 0x8a ;  /* 0x0000008a00447836 */ /* 0x010fc60000000000 */
[----:B------:R-:W4:Y:S01]  /*1e410*/  LDL.LU.64 R182, [R1+0x848] ;  /* 0x0008480001b67983 */ /* 0x000f220000300a00 */
[----:B------:R-:W0:Y:S01]  /*1e420*/  LDCU UR16, c[0x0][0x398] ;  /* 0x00007300ff1077ac */ /* 0x000e220008000800 */
[----:B------:R-:W-:Y:S01]  /*1e430*/  ISETP.GE.AND P6, PT, R68, UR23, PT ;  /* 0x0000001744007c0c */ /* 0x000fe2000bfc6270 */
[----:B------:R-:W-:Y:S01]  /*1e440*/  IMAD.MOV.U32 R68, RZ, RZ, R70 ;  /* 0x000000ffff447224 */ /* 0x000fe200078e0046 */
[----:B---3--:R-:W3:Y:S01]  /*1e450*/  LDL.LU.64 R180, [R1+0x840] ;  /* 0x0008400001b47983 */ /* 0x008ee20000300a00 */
[----:B--2---:R-:W-:Y:S01]  /*1e460*/  F2FP.SATFINITE.E4M3.F32.PACK_AB_MERGE_C R76, R77, R76, RZ ;  /* 0x0000004c4d4c723e */ /* 0x004fe200048070ff */
[----:B------:R-:W2:Y:S02]  /*1e470*/  LDCU UR23, c[0x0][0x398] ;  /* 0x00007300ff1777ac */ /* 0x000ea40008000800 */
[----:B------:R-:W-:Y:S02]  /*1e480*/  SHF.R.S32.HI R68, RZ, 0x8, R68 ;  /* 0x00000008ff447819 */ /* 0x000fe40000011444 */
[----:B------:R-:W-:Y:S04]  /*1e490*/  @P5 STG.E.U8 desc[UR24][R178.64], R76 ;  /* 0x0000004cb2005986 */ /* 0x000fe8000c101118 */
[----:B------:R0:W-:Y:S04]  /*1e4a0*/  @P3 STG.E.U8 desc[UR24][R78.64], R68 ;  /* 0x000000444e003986 */ /* 0x0001e8000c101118 */
[----:B0-----:R-:W2:Y:S01]  /*1e4b0*/  LDL.LU.64 R78, [R1+0xc48] ;  /* 0x000c4800014e7983 */ /* 0x001ea20000300a00 */
[C---:B------:R-:W-:Y:S01]  /*1e4c0*/  ISETP.LT.AND P4, PT, R3.reuse, UR20, !P4 ;  /* 0x0000001403007c0c */ /* 0x040fe2000e781270 */
[----:B------:R-:W-:Y:S01]  /*1e4d0*/  VIADD R68, R0, 0x8b ;  /* 0x0000008b00447836 */ /* 0x000fe20000000000 */
[----:B------:R-:W-:Y:S01]  /*1e4e0*/  PRMT R70, R76, 0x9910, RZ ;  /* 0x000099104c467816 */ /* 0x000fe200000000ff */
[----:B------:R-:W3:Y:S01]  /*1e4f0*/  LDL.LU R196, [R1+0x230] ;  /* 0x0002300001c47983 */ /* 0x000ee20000300800 */
[----:B-1----:R-:W-:Y:S01]  /*1e500*/  ISETP.LT.AND P5, PT, R2, UR18, !P6 ;  /* 0x0000001202007c0c */ /* 0x002fe2000f7a1270 */
[----:B------:R-:W0:Y:S01]  /*1e510*/  LDCU UR20, c[0x0][0x398] ;  /* 0x00007300ff1477ac */ /* 0x000e220008000800 */
[----:B------:R-:W-:Y:S01]  /*1e520*/  ISETP.GE.AND P3, PT, R68, UR26, PT ;  /* 0x0000001a44007c0c */ /* 0x000fe2000bf66270 */
[----:B------:R-:W3:Y:S01]  /*1e530*/  LDL.LU R197, [R1+0x234] ;  /* 0x0002340001c57983 */ /* 0x000ee20000300800 */
[----:B------:R-:W-:Y:S01]  /*1e540*/  SHF.R.S32.HI R68, RZ, 0x8, R70 ;  /* 0x00000008ff447819 */ /* 0x000fe20000011446 */
[----:B------:R-:W1:Y:S01]  /*1e550*/  LDCU UR18, c[0x0][0x398] ;  /* 0x00007300ff1277ac */ /* 0x000e620008000800 */
[----:B------:R-:W-:Y:S01]  /*1e560*/  F2FP.SATFINITE.E4M3.F32.PACK_AB_MERGE_C R69, R252, R175, RZ ;  /* 0x000000affc45723e */ /* 0x000fe200048070ff */
[----:B------:R-:W3:Y:S01]  /*1e570*/  LDL.LU.64 R178, [R1+0x830] ;  /* 0x0008300001b27983 */ /* 0x000ee20000300a00 */
[----:B------:R-:W-:Y:S01]  /*1e580*/  ISETP.LT.AND P6, PT, R3, UR14, !P6 ;  /* 0x0000000e03007c0c */ /* 0x000fe2000f7c1270 */
[----:B------:R-:W0:Y:S02]  /*1e590*/  LDCU UR26, c[0x0][0x398] ;  /* 0x00007300ff1a77ac */ /* 0x000e240008000800 */
[----:B-----5:R5:W-:Y:S01]  /*1e5a0*/  @P4 STG.E.U8 desc[UR24][R176.64], R68 ;  /* 0x00000044b0004986 */ /* 0x020be2000c101118 */
[----:B------:R-:W-:Y:S01]  /*1e5b0*/  PRMT R70, R69, 0x9910, RZ ;  /* 0x0000991045467816 */ /* 0x000fe200000000ff */
[----:B------:R-:W0:Y:S01]  /*1e5c0*/  LDCU UR14, c[0x0][0x39c] ;  /* 0x00007380ff0e77ac */ /* 0x000e220008000800 */
[----:B------:R-:W-:Y:S01]  /*1e5d0*/  ISETP.LT.AND P4, PT, R2, UR16, !P3 ;  /* 0x0000001002007c0c */ /* 0x000fe2000df81270 */
[----:B----4-:R4:W-:Y:S01]  /*1e5e0*/  @P5 STG.E.U8 desc[UR24][R182.64], R69 ;  /* 0x00000045b6005986 */ /* 0x0109e2000c101118 */
[----:B------:R-:W0:Y:S01]  /*1e5f0*/  LDCU UR16, c[0x0][0x398] ;  /* 0x00007300ff1077ac */ /* 0x000e220008000800 */
[----:B-----5:R-:W-:-:S02]  /*1e600*/  VIADD R68, R0, 0x8c ;  /* 0x0000008c00447836 */ /* 0x020fc40000000000 */
[----:B------:R-:W5:Y:S03]  /*1e610*/  LDL.LU.64 R176, [R1+0x828] ;  /* 0x0008280001b07983 */ /* 0x000f660000300a00 */
[----:B------:R-:W-:Y:S01]  /*1e620*/  ISETP.GE.AND P5, PT, R68, UR27, PT ;  /* 0x0000001b44007c0c */ /* 0x000fe2000bfa6270 */
[----:B------:R-:W-:Y:S01]  /*1e630*/  IMAD.MOV.U32 R68, RZ, RZ, R70 ;  /* 0x000000ffff447224 */ /* 0x000fe200078e0046 */
[----:B----4-:R-:W4:Y:S01]  /*1e640*/  LDL.LU.64 R182, [R1+0x820] ;  /* 0x0008200001b67983 */ /* 0x010f220000300a00 */
[----:B--2---:R-:W-:Y:S01]  /*1e650*/  F2FP.SATFINITE.E4M3.F32.PACK_AB_MERGE_C R78, R79, R78, RZ ;  /* 0x0000004e4f4e723e */ /* 0x004fe200048070ff */
[----:B------:R-:W2:Y:S02]  /*1e660*/  LDCU UR27, c[0x0][0x398] ;  /* 0x00007300ff1b77ac */ /* 0x000ea40008000800 */
[----:B------:R-:W-:Y:S02]  /*1e670*/  SHF.R.S32.HI R68, RZ, 0x8, R68 ;  /* 0x00000008ff447819 */ /* 0x000fe40000011444 */
[----:B---3--:R-:W-:Y:S04]  /*1e680*/  @P6 STG.E.U8 desc[UR24][R180.64], R78 ;  /* 0x0000004eb4006986 */ /* 0x008fe8000c101118 */
[----:B------:R3:W-:Y:S04]  /*1e690*/  @P4 STG.E.U8 desc[UR24][R80.64], R68 ;  /* 0x0000004450004986 */ /* 0x0007e8000c101118 */
[----:B---3--:R-:W3:Y:S01]  /*1e6a0*/  LDL.LU.64 R80, [R1+0xc40] ;  /* 0x000c400001507983 */ /* 0x008ee20000300a00 */
[----:B0-----:R-:W-:Y:S01]  /*1e6b0*/  ISETP.LT.AND P3, PT, R3, UR20, !P3 ;  /* 0x0000001403007c0c */ /* 0x001fe2000df61270 */
[----:B------:R-:W-:Y:S01]  /*1e6c0*/  VIADD R68, R0, 0x8d ;  /* 0x0000008d00447836 */ /* 0x000fe20000000000 */
[----:B------:R-:W-:Y:S01]  /*1e6d0*/  PRMT R70, R78, 0x9910, RZ ;  /* 0x000099104e467816 */ /* 0x000fe200000000ff */
[----:B------:R-:W2:Y:S01]  /*1e6e0*/  LDL.LU R175, [R1+0x238] ;  /* 0x0002380001af7983 */ /* 0x000ea20000300800 */
[----:B-1----:R-:W-:Y:S01]  /*1e6f0*/  ISETP.LT.AND P6, PT, R2, UR18, !P5 ;  /* 0x0000001202007c0c */ /* 0x002fe2000efc1270 */
[----:B------:R-:W0:Y:S01]  /*1e700*/  LDCU UR20, c[0x0][0x398] ;  /* 0x00007300ff1477ac */ /* 0x000e220008000800 */
[----:B------:R-:W-:Y:S01]  /*1e710*/  ISETP.GE.AND P4, PT, R68, UR28, PT ;  /* 0x0000001c44007c0c */ /* 0x000fe2000bf86270 */
[----:B------:R-:W2:Y:S01]  /*1e720*/  LDL.LU R252, [R1+0x23c] ;  /* 0x00023c0001fc7983 */ /* 0x000ea20000300800 */
[----:B------:R-:W-:Y:S01]  /*1e730*/  SHF.R.S32.HI R68, RZ, 0x8, R70 ;  /* 0x00000008ff447819 */ /* 0x000fe20000011446 */
[----:B------:R-:W1:Y:S01]  /*1e740*/  LDCU UR18, c[0x0][0x398] ;  /* 0x00007300ff1277ac */ /* 0x000e620008000800 */
[----:B------:R-:W-:Y:S01]  /*1e750*/  F2FP.SATFINITE.E4M3.F32.PACK_AB_MERGE_C R69, R197, R196, RZ ;  /* 0x000000c4c545723e */ /* 0x000fe200048070ff */
[----:B------:R-:W2:Y:S01]  /*1e760*/  LDL.LU.64 R180, [R1+0x810] ;  /* 0x0008100001b47983 */ /* 0x000ea20000300a00 */
[----:B------:R-:W-:Y:S01]  /*1e770*/  ISETP.LT.AND P5, PT, R3, UR22, !P5 ;  /* 0x0000001603007c0c */ /* 0x000fe2000efa1270 */
[----:B------:R-:W0:Y:S02]  /*1e780*/  LDCU UR22, c[0x0][0x398] ;  /* 0x00007300ff1677ac */ /* 0x000e240008000800 */
[----:B------:R1:W-:Y:S01]  /*1e790*/  @P3 STG.E.U8 desc[UR24][R178.64], R68 ;  /* 0x00000044b2003986 */ /* 0x0003e2000c101118 */
[----:B------:R-:W-:Y:S01]  /*1e7a0*/  PRMT R70, R69, 0x9910, RZ ;  /* 0x0000991045467816 */ /* 0x000fe200000000ff */
[----:B------:R-:W0:Y:S01]  /*1e7b0*/  LDCU UR28, c[0x0][0x398] ;  /* 0x00007300ff1c77ac */ /* 0x000e220008000800 */
[----:B------:R-:W-:Y:S01]  /*1e7c0*/  ISETP.LT.AND P3, PT, R2, UR16, !P4 ;  /* 0x0000001002007c0c */ /* 0x000fe2000e761270 */
[----:B-----5:R5:W-:Y:S01]  /*1e7d0*/  @P6 STG.E.U8 desc[UR24][R176.64], R69 ;  /* 0x00000045b0006986 */ /* 0x020be2000c101118 */
[----:B------:R-:W0:Y:S01]  /*1e7e0*/  LDCU UR16, c[0x0][0x39c] ;  /* 0x00007380ff1077ac */ /* 0x000e220008000800 */
[----:B-1----:R-:W-:-:S02]  /*1e7f0*/  VIADD R68, R0, 0x8e ;  /* 0x0000008e00447836 */ /* 0x002fc40000000000 */
[----:B------:R-:W2:Y:S03]  /*1e800*/  LDL.LU.64 R178, [R1+0x808] ;  /* 0x0008080001b27983 */ /* 0x000ea60000300a00 */
[----:B------:R-:W-:Y:S01]  /*1e810*/  ISETP.GE.AND P6, PT, R68, UR29, PT ;  /* 0x0000001d44007c0c */ /* 0x000fe2000bfc6270 */
[----:B------:R-:W-:Y:S01]  /*1e820*/  IMAD.MOV.U32 R68, RZ, RZ, R70 ;  /* 0x000000ffff447224 */ /* 0x000fe200078e0046 */
[----:B-----5:R-:W5:Y:S01]  /*1e830*/  LDL.LU.64 R176, [R1+0x800] ;  /* 0x0008000001b07983 */ /* 0x020f620000300a00 */
[----:B---3--:R-:W-:Y:S01]  /*1e840*/  F2FP.SATFINITE.E4M3.F32.PACK_AB_MERGE_C R80, R81, R80, RZ ;  /* 0x000000505150723e */ /* 0x008fe200048070ff */
[----:B------:R-:W1:Y:S02]  /*1e850*/  LDCU UR29, c[0x0][0x398] ;  /* 0x00007300ff1d77ac */ /* 0x000e640008000800 */
[----:B------:R-:W-:Y:S02]  /*1e860*/  SHF.R.S32.HI R68, RZ, 0x8, R68 ;  /* 0x00000008ff447819 */ /* 0x000fe40000011444 */
[----:B----4-:R-:W-:Y:S04]  /*1e870*/  @P5 STG.E.U8 desc[UR24][R182.64], R80 ;  /* 0x00000050b6005986 */ /* 0x010fe8000c101118 */
[----:B------:R3:W-:Y:S04]  /*1e880*/  @P3 STG.E.U8 desc[UR24][R82.64], R68 ;  /* 0x0000004452003986 */ /* 0x0007e8000c101118 */
[----:B---3--:R-:W3:Y:S01]  /*1e890*/  LDL.LU.64 R82, [R1+0xc38] ;  /* 0x000c380001527983 */ /* 0x008ee20000300a00 */
[C---:B0-----:R-:W-:Y:S01]  /*1e8a0*/  ISETP.LT.AND P4, PT, R3.reuse, UR20, !P4 ;  /* 0x0000001403007c0c */ /* 0x041fe2000e781270 */
[----:B------:R-:W-:Y:S01]  /*1e8b0*/  VIADD R68, R0, 0x8f ;  /* 0x0000008f00447836 */ /* 0x000fe20000000000 */
[----:B------:R-:W-:Y:S01]  /*1e8c0*/  PRMT R70, R80, 0x9910, RZ ;  /* 0x0000991050467816 */ /* 0x000fe200000000ff */
[----:B------:R-:W4:Y:S01]  /*1e8d0*/  LDL.LU R196, [R1+0x240] ;  /* 0x0002400001c47983 */ /* 0x000f220000300800 */
[----:B------:R-:W-:Y:S01]  /*1e8e0*/  ISETP.LT.AND P5, PT, R2, UR18, !P6 ;  /* 0x0000001202007c0c */ /* 0x000fe2000f7a1270 */
[----:B------:R-:W0:Y:S01]  /*1e8f0*/  LDCU UR20, c[0x0][0x398] ;  /* 0x00007300ff1477ac */ /* 0x000e220008000800 */
[----:B------:R-:W-:Y:S01]  /*1e900*/  ISETP.GE.AND P3, PT, R68, UR30, PT ;  /* 0x0000001e44007c0c */ /* 0x000fe2000bf66270 */
[----:B------:R-:W4:Y:S01]  /*1e910*/  LDL.LU R197, [R1+0x244] ;  /* 0x0002440001c57983 */ /* 0x000f220000300800 */
[----:B------:R-:W-:Y:S01]  /*1e920*/  SHF.R.S32.HI R68, RZ, 0x8, R70 ;  /* 0x00000008ff447819 */ /* 0x000fe20000011446 */
[----:B------:R-:W0:Y:S01]  /*1e930*/  LDCU UR30, c[0x0][0x398] ;  /* 0x00007300ff1e77ac */ /* 0x000e220008000800 */
[----:B--2---:R-:W-:Y:S01]  /*1e940*/  F2FP.SATFINITE.E4M3.F32.PACK_AB_MERGE_C R69, R252, R175, RZ ;  /* 0x000000affc45723e */ /* 0x004fe200048070ff */
[----:B------:R-:W2:Y:S01]  /*1e950*/  LDL.LU.64 R182, [R1+0x7f0] ;  /* 0x0007f00001b67983 */ /* 0x000ea20000300a00 */
[----:B------:R-:W-:Y:S01]  /*1e960*/  ISETP.LT.AND P6, PT, R3, UR22, !P6 ;  /* 0x0000001603007c0c */ /* 0x000fe2000f7c1270 */
[----:B------:R-:W0:Y:S02]  /*1e970*/  LDCU UR22, c[0x0][0x398] ;  /* 0x00007300ff1677ac */ /* 0x000e240008000800 */
[----:B------:R1:W-:Y:S01]  /*1e980*/  @P4 STG.E.U8 desc[UR24][R180.64], R68 ;  /* 0x00000044b4004986 */ /* 0x0003e2000c101118 */
[----:B------:R-:W-:Y:S01]  /*1e990*/  PRMT R70, R69, 0x9910, RZ ;  /* 0x0000991045467816 */ /* 0x000fe200000000ff */
[----:B------:R-:W0:Y:S01]  /*1e9a0*/  LDCU UR18, c[0x0][0x39c] ;  /* 0x00007380ff1277ac */ /* 0x000e220008000800 */
[----:B------:R-:W-:Y:S01]  /*1e9b0*/  ISETP.LT.AND P4, PT, R2, UR23, !P3 ;  /* 0x0000001702007c0c */ /* 0x000fe2000df81270 */
[----:B------:R5:W-:Y:S01]  /*1e9c0*/  @P5 STG.E.U8 desc[UR24][R178.64], R69 ;  /* 0x00000045b2005986 */ /* 0x000be2000c101118 */
        /* <DEDUP_REMOVED lines=9> */
[----:B------:R-:W-:Y:S04]  /*1ea60*/  @P6 STG.E.U8 desc[UR24][R176.64], R82 ;  /* 0x00000052b0006986 */ /* 0x000fe8000c101118 */
[----:B------:R3:W-:Y:S04]  /*1ea70*/  @P4 STG.E.U8 desc[UR24][R84.64], R68 ;  /* 0x0000004454004986 */ /* 0x0007e8000c101118 */
[----:B---3--:R-:W3:Y:S01]  /*1ea80*/  LDL.LU.64 R84, [R1+0xc30] ;  /* 0x000c300001547983 */ /* 0x008ee20000300a00 */
[----:B0-----:R-:W-:Y:S01]  /*1ea90*/  ISETP.LT.AND P3, PT, R3, UR20, !P3 ;  /* 0x0000001403007c0c */ /* 0x001fe2000df61270 */
[----:B------:R-:W-:Y:S01]  /*1eaa0*/  VIADD R68, R0, 0x91 ;  /* 0x0000009100447836 */ /* 0x000fe20000000000 */
[----:B------:R-:W-:Y:S01]  /*1eab0*/  PRMT R70, R82, 0x9910, RZ ;  /* 0x0000991052467816 */ /* 0x000fe200000000ff */
[----:B------:R-:W5:Y:S01]  /*1eac0*/  LDL.LU R175, [R1+0x248] ;  /* 0x0002480001af7983 */ /* 0x000f620000300800 */
[----:B------:R-:W-:Y:S01]  /*1ead0*/  ISETP.LT.AND P6, PT, R2, UR26, !P5 ;  /* 0x0000001a02007c0c */ /* 0x000fe2000efc1270 */
[----:B------:R-:W0:Y:S01]  /*1eae0*/  LDCU UR26, c[0x0][0x398] ;  /* 0x00007300ff1a77ac */ /* 0x000e220008000800 */
[----:B------:R-:W-:Y:S01]  /*1eaf0*/  ISETP.GE.AND P4, PT, R68, UR32, PT ;  /* 0x0000002044007c0c */ /* 0x000fe2000bf86270 */
[----:B------:R-:W5:Y:S01]  /*1eb00*/  LDL.LU R252, [R1+0x24c] ;  /* 0x00024c0001fc7983 */ /* 0x000f620000300800 */
[----:B------:R-:W-:Y:S01]  /*1eb10*/  SHF.R.S32.HI R68, RZ, 0x8, R70 ;  /* 0x00000008ff447819 */ /* 0x000fe20000011446 */
[----:B------:R-:W0:Y:S01]  /*1eb20*/  LDCU UR32, c[0x0][0x398] ;  /* 0x00007300ff2077ac */ /* 0x000e220008000800 */
[----:B----4-:R-:W-:Y:S01]  /*1eb30*/  F2FP.SATFINITE.E4M3.F32.PACK_AB_MERGE_C R69, R197, R196, RZ ;  /* 0x000000c4c545723e */ /* 0x010fe200048070ff */
[----:B------:R-:W4:Y:S01]  /*1eb40*/  LDL.LU.64 R176, [R1+0x7d0] ;  /* 0x0007d00001b07983 */ /* 0x000f220000300a00 */
[----:B------:R-:W-:Y:S01]  /*1eb50*/  ISETP.LT.AND P5, PT, R3, UR22, !P5 ;  /* 0x0000001603007c0c */ /* 0x000fe2000efa1270 */
[----:B------:R-:W0:Y:S02]  /*1eb60*/  LDCU UR22, c[0x0][0x398] ;  /* 0x00007300ff1677ac */ /* 0x000e240008000800 */
[----:B--2---:R2:W-:Y:S01]  /*1eb70*/  @P3 STG.E.U8 desc[UR24][R182.64], R68 ;  /* 0x00000044b6003986 */ /* 0x0045e2000c101118 */
[----:B------:R-:W-:Y:S01]  /*1eb80*/  PRMT R70, R69, 0x9910, RZ ;  /* 0x0000991045467816 */ /* 0x000fe200000000ff */
[----:B------:R-:W0:Y:S01]  /*1eb90*/  LDCU UR20, c[0x0][0x39c] ;  /* 0x00007380ff1477ac */ /* 0x000e220008000800 */
[----:B------:R-:W-:Y:S01]  /*1eba0*/  ISETP.LT.AND P3, PT, R2, UR23, !P4 ;  /* 0x0000001702007c0c */ /* 0x000fe2000e761270 */
[----:B------:R1:W-:Y:S01]  /*1ebb0*/  @P6 STG.E.U8 desc[UR24][R180.64], R69 ;  /* 0x00000045b4006986 */ /* 0x0003e2000c101118 */
[----:B--2---:R-:W-:-:S03]  /*1ebc0*/  VIADD R68, R0, 0x92 ;  /* 0x0000009200447836 */ /* 0x004fc60000000000 */
[----:B------:R-:W2:Y:S01]  /*1ebd0*/  LDL.LU.64 R182, [R1+0x7c8] ;  /* 0x0007c80001b67983 */ /* 0x000ea20000300a00 */
[----:B------:R-:W0:Y:S01]  /*1ebe0*/  LDCU UR23, c[0x0][0x398] ;  /* 0x00007300ff1777ac */ /* 0x000e220008000800 */
[----:B------:R-:W-:Y:S01]  /*1ebf0*/  ISETP.GE.AND P6, PT, R68, UR33, PT ;  /* 0x0000002144007c0c */ /* 0x000fe2000bfc6270 */
[----:B------:R-:W-:Y:S01]  /*1ec00*/  IMAD.MOV.U32 R68, RZ, RZ, R70 ;  /* 0x000000ffff447224 */ /* 0x000fe200078e0046 */
[----:B-1----:R-:W2:Y:S01]  /*1ec10*/  LDL.LU.64 R180, [R1+0x7c0] ;  /* 0x0007c00001b47983 */ /* 0x002ea20000300a00 */
[----:B---3--:R-:W-:Y:S01]  /*1ec20*/  F2FP.SATFINITE.E4M3.F32.PACK_AB_MERGE_C R84, R85, R84, RZ ;  /* 0x000000545554723e */ /* 0x008fe200048070ff */
[----:B------:R-:W1:Y:S02]  /*1ec30*/  LDCU UR33, c[0x0][0x398] ;  /* 0x00007300ff2177ac */ /* 0x000e640008000800 */
[----:B------:R-:W-:Y:S02]  /*1ec40*/  SHF.R.S32.HI R68, RZ, 0x8, R68 ;  /* 0x00000008ff447819 */ /* 0x000fe40000011444 */
[----:B-----5:R-:W-:Y:S04]  /*1ec50*/  @P5 STG.E.U8 desc[UR24][R178.64], R84 ;  /* 0x00000054b2005986 */ /* 0x020fe8000c101118 */
[----:B------:R3:W-:Y:S04]  /*1ec60*/  @P3 STG.E.U8 desc[UR24][R86.64], R68 ;  /* 0x0000004456003986 */ /* 0x0007e8000c101118 */
[----:B---3--:R-:W3:Y:S01]  /*1ec70*/  LDL.LU.64 R86, [R1+0xc28] ;  /* 0x000c280001567983 */ /* 0x008ee20000300a00 */
[C---:B------:R-:W-:Y:S01]  /*1ec80*/  ISETP.LT.AND P4, PT, R3.reuse, UR27, !P4 ;  /* 0x0000001b03007c0c */ /* 0x040fe2000e781270 */
[----:B------:R-:W-:Y:S01]  /*1ec90*/  VIADD R68, R0, 0x93 ;  /* 0x0000009300447836 */ /* 0x000fe20000000000 */
[----:B------:R-:W-:Y:S01]  /*1eca0*/  PRMT R70, R84, 0x9910, RZ ;  /* 0x0000991054467816 */ /* 0x000fe200000000ff */
[----:B------:R-:W5:Y:S01]  /*1ecb0*/  LDL.LU R196, [R1+0x250] ;  /* 0x0002500001c47983 */ /* 0x000f620000300800 */
[----:B0-----:R-:W-:Y:S01]  /*1ecc0*/  ISETP.LT.AND P5, PT, R2, UR26, !P6 ;  /* 0x0000001a02007c0c */ /* 0x001fe2000f7a1270 */
[----:B------:R-:W0:Y:S01]  /*1ecd0*/  LDCU UR27, c[0x0][0x398] ;  /* 0x00007300ff1b77ac */ /* 0x000e220008000800 */
[----:B------:R-:W-:Y:S01]  /*1ece0*/  ISETP.GE.AND P3, PT, R68, UR34, PT ;  /* 0x0000002244007c0c */ /* 0x000fe2000bf66270 */
[----:B------:R-:W5:Y:S01]  /*1ecf0*/  LDL.LU R197, [R1+0x254] ;  /* 0x0002540001c57983 */ /* 0x000f620000300800 */
[----:B------:R-:W-:Y:S01]  /*1ed00*/  SHF.R.S32.HI R68, RZ, 0x8, R70 ;  /* 0x00000008ff447819 */ /* 0x000fe20000011446 */
[----:B------:R-:W0:Y:S01]  /*1ed10*/  LDCU UR26, c[0x0][0x398] ;  /* 0x00007300ff1a77ac */ /* 0x000e220008000800 */
[----:B------:R-:W-:Y:S01]  /*1ed20*/  F2FP.SATFINITE.E4M3.F32.PACK_AB_MERGE_C R69, R252, R175, RZ ;  /* 0x000000affc45723e */ /* 0x000fe200048070ff */
[----:B------:R-:W5:Y:S01]  /*1ed30*/  LDL.LU.64 R178, [R1+0x7b0] ;  /* 0x0007b00001b27983 */ /* 0x000f620000300a00 */
[----:B------:R-:W-:Y:S01]  /*1ed40*/  ISETP.LT.AND P6, PT, R3, UR22, !P6 ;  /* 0x0000001603007c0c */ /* 0x000fe2000f7c1270 */
[----:B------:R-:W0:Y:S02]  /*1ed50*/  LDCU UR34, c[0x0][0x398] ;  /* 0x00007300ff2277ac */ /* 0x000e240008000800 */
[----:B----4-:R4:W-:Y:S01]  /*1ed60*/  @P4 STG.E.U8 desc[UR24][R176.64], R68 ;  /* 0x00000044b0004986 */ /* 0x0109e2000c101118 */
[----:B------:R-:W-:Y:S01]  /*1ed70*/  PRMT R70, R69, 0x9910, RZ ;  /* 0x0000991045467816 */ /* 0x000fe200000000ff */
[----:B------:R-:W0:Y:S01]  /*1ed80*/  LDCU UR22, c[0x0][0x39c] ;  /* 0x00007380ff1677ac */ /* 0x000e220008000800 */
[----:B------:R-:W-:Y:S01]  /*1ed90*/  ISETP.LT.AND P4, PT, R2, UR23, !P3 ;  /* 0x0000001702007c0c */ /* 0x000fe2000df81270 */
[----:B--2---:R2:W-:Y:S01]  /*1eda0*/  @P5 STG.E.U8 desc[UR24][R182.64], R69 ;  /* 0x00000045b6005986 */ /* 0x0045e2000c101118 */
[----:B------:R-:W0:Y:S01]  /*1edb0*/  LDCU UR23, c[0x0][0x398] ;  /* 0x00007300ff1777ac */ /* 0x000e220008000800 */
[----:B----4-:R-:W-:-:S02]  /*1edc0*/  VIADD R68, R0, 0x94 ;  /* 0x0000009400447836 */ /* 0x010fc40000000000 */
[----:B------:R-:W4:Y:S03]  /*1edd0*/  LDL.LU.64 R176, [R1+0x7a8] ;  /* 0x0007a80001b07983 */ /* 0x000f260000300a00 */
[----:B------:R-:W-:Y:S01]  /*1ede0*/  ISETP.GE.AND P5, PT, R68, UR35, PT ;  /* 0x0000002344007c0c */ /* 0x000fe2000bfa6270 */
[----:B------:R-:W-:Y:S01]  /*1edf0*/  IMAD.MOV.U32 R68, RZ, RZ, R70 ;  /* 0x000000ffff447224 */ /* 0x000fe200078e0046 */
[----:B--2---:R-:W2:Y:S01]  /*1ee00*/  LDL.LU.64 R182, [R1+0x7a0] ;  /* 0x0007a00001b67983 */ /* 0x004ea20000300a00 */
[----:B---3--:R-:W-:Y:S01]  /*1ee10*/  F2FP.SATFINITE.E4M3.F32.PACK_AB_MERGE_C R86, R87, R86, RZ ;  /* 0x000000565756723e */ /* 0x008fe200048070ff */
[----:B------:R-:W3:Y:S02]  /*1ee20*/  LDCU UR35, c[0x0][0x398] ;  /* 0x00007300ff2377ac */ /* 0x000ee40008000800 */
[----:B------:R-:W-:Y:S02]  /*1ee30*/  SHF.R.S32.HI R68, RZ, 0x8, R68 ;  /* 0x00000008ff447819 */ /* 0x000fe40000011444 */
[----:B------:R-:W-:Y:S04]  /*1ee40*/  @P6 STG.E.U8 desc[UR24][R180.64], R86 ;  /* 0x00000056b4006986 */ /* 0x000fe8000c101118 */
[----:B------:R0:W-:Y:S04]  /*1ee50*/  @P4 STG.E.U8 desc[UR24][R88.64], R68 ;  /* 0x0000004458004986 */ /* 0x0001e8000c101118 */
[----:B0-----:R-:W2:Y:S01]  /*1ee60*/  LDL.LU.64 R88, [R1+0xc20] ;  /* 0x000c200001587983 */ /* 0x001ea20000300a00 */
[----:B------:R-:W-:Y:S01]  /*1ee70*/  ISETP.LT.AND P3, PT, R3, UR27, !P3 ;  /* 0x0000001b03007c0c */ /* 0x000fe2000df61270 */
        /* <DEDUP_REMOVED lines=14> */
[----:B------:R-:W-:Y:S01]  /*1ef60*/  PRMT R70, R69, 0x9910, RZ ;  /* 0x0000991045467816 */ /* 0x000fe200000000ff */
[----:B------:R-:W0:Y:S01]  /*1ef70*/  LDCU UR36, c[0x0][0x398] ;  /* 0x00007300ff2477ac */ /* 0x000e220008000800 */
[----:B------:R-:W-:Y:S01]  /*1ef80*/  ISETP.LT.AND P3, PT, R2, UR23, !P4 ;  /* 0x0000001702007c0c */ /* 0x000fe2000e761270 */
[----:B----4-:R4:W-:Y:S01]  /*1ef90*/  @P6 STG.E.U8 desc[UR24][R176.64], R69 ;  /* 0x00000045b0006986 */ /* 0x0109e2000c101118 */
[----:B------:R-:W0:Y:S01]  /*1efa0*/  LDCU UR23, c[0x0][0x39c] ;  /* 0x00007380ff1777ac */ /* 0x000e220008000800 */
[----:B-1----:R-:W-:-:S02]  /*1efb0*/  VIADD R68, R0, 0x96 ;  /* 0x0000009600447836 */ /* 0x002fc40000000000 */
[----:B------:R-:W3:Y:S03]  /*1efc0*/  LDL.LU.64 R178, [R1+0x788] ;  /* 0x0007880001b27983 */ /* 0x000ee60000300a00 */
[----:B------:R-:W-:Y:S01]  /*1efd0*/  ISETP.GE.AND P6, PT, R68, UR37, PT ;  /* 0x0000002544007c0c */ /* 0x000fe2000bfc6270 */
[----:B------:R-:W-:Y:S01]  /*1efe0*/  IMAD.MOV.U32 R68, RZ, RZ, R70 ;  /* 0x000000ffff447224 */ /* 0x000fe200078e0046 */
[----:B----4-:R-:W4:Y:S01]  /*1eff0*/  LDL.LU.64 R176, [R1+0x780] ;  /* 0x0007800001b07983 */ /* 0x010f220000300a00 */
[----:B--2---:R-:W-:Y:S01]  /*1f000*/  F2FP.SATFINITE.E4M3.F32.PACK_AB_MERGE_C R88, R89, R88, RZ ;  /* 0x000000585958723e */ /* 0x004fe200048070ff */
[----:B------:R-:W1:Y:S02]  /*1f010*/  LDCU UR37, c[0x0][0x398] ;  /* 0x00007300ff2577ac */ /* 0x000e640008000800 */
[----:B------:R-:W-:Y:S02]  /*1f020*/  SHF.R.S32.HI R68, RZ, 0x8, R68 ;  /* 0x00000008ff447819 */ /* 0x000fe40000011444 */
[----:B------:R-:W-:Y:S04]  /*1f030*/  @P5 STG.E.U8 desc[UR24][R182.64], R88 ;  /* 0x00000058b6005986 */ /* 0x000fe8000c101118 */
[----:B------:R2:W-:Y:S04]  /*1f040*/  @P3 STG.E.U8 desc[UR24][R90.64], R68 ;  /* 0x000000445a003986 */ /* 0x0005e8000c101118 */
[----:B--2---:R-:W2:Y:S01]  /*1f050*/  LDL.LU.64 R90, [R1+0xc18] ;  /* 0x000c1800015a7983 */ /* 0x004ea20000300a00 */
        /* <DEDUP_REMOVED lines=10> */
[----:B---3--:R-:W-:Y:S01]  /*1f100*/  F2FP.SATFINITE.E4M3.F32.PACK_AB_MERGE_C R69, R252, R175, RZ ;  /* 0x000000affc45723e */ /* 0x008fe200048070ff */
[----:B------:R-:W3:Y:S01]  /*1f110*/  LDL.LU.64 R182, [R1+0x770] ;  /* 0x0007700001b67983 */ /* 0x000ee20000300a00 */
[----:B------:R-:W-:Y:S01]  /*1f120*/  ISETP.LT.AND P6, PT, R3, UR28, !P6 ;  /* 0x0000001c03007c0c */ /* 0x000fe2000f7c1270 */
[----:B------:R-:W0:Y:S02]  /*1f130*/  LDCU UR28, c[0x0][0x398] ;  /* 0x00007300ff1c77ac */ /* 0x000e240008000800 */
[----:B-----5:R5:W-:Y:S01]  /*1f140*/  @P4 STG.E.U8 desc[UR24][R180.64], R68 ;  /* 0x00000044b4004986 */ /* 0x020be2000c101118 */
[----:B------:R-:W-:Y:S01]  /*1f150*/  PRMT R70, R69, 0x9910, RZ ;  /* 0x0000991045467816 */ /* 0x000fe200000000ff */
[----:B------:R-:W0:Y:S01]  /*1f160*/  LDCU UR26, c[0x0][0x39c] ;  /* 0x00007380ff1a77ac */ /* 0x000e220008000800 */
[----:B------:R-:W-:Y:S01]  /*1f170*/  ISETP.LT.AND P4, PT, R2, UR29, !P3 ;  /* 0x0000001d02007c0c */ /* 0x000fe2000df81270 */
[----:B------:R1:W-:Y:S01]  /*1f180*/  @P5 STG.E.U8 desc[UR24][R178.64], R69 ;  /* 0x00000045b2005986 */ /* 0x0003e2000c101118 */
[----:B------:R-:W0:Y:S01]  /*1f190*/  LDCU UR29, c[0x0][0x398] ;  /* 0x00007300ff1d77ac */ /* 0x000e220008000800 */
[----:B-----5:R-:W-:-:S02]  /*1f1a0*/  VIADD R68, R0, 0x98 ;  /* 0x0000009800447836 */ /* 0x020fc40000000000 */
[----:B------:R-:W5:Y:S03]  /*1f1b0*/  LDL.LU.64 R180, [R1+0x768] ;  /* 0x0007680001b47983 */ /* 0x000f660000300a00 */
[----:B------:R-:W-:Y:S01]  /*1f1c0*/  ISETP.GE.AND P5, PT, R68, UR39, PT ;  /* 0x0000002744007c0c */ /* 0x000fe2000bfa6270 */
[----:B------:R-:W-:Y:S01]  /*1f1d0*/  IMAD.MOV.U32 R68, RZ, RZ, R70 ;  /* 0x000000ffff447224 */ /* 0x000fe200078e0046 */
[----:B-1----:R-:W3:Y:S01]  /*1f1e0*/  LDL.LU.64 R178, [R1+0x760] ;  /* 0x0007600001b27983 */ /* 0x002ee20000300a00 */
[----:B--2---:R-:W-:Y:S01]  /*1f1f0*/  F2FP.SATFINITE.E4M3.F32.PACK_AB_MERGE_C R90, R91, R90, RZ ;  /* 0x0000005a5b5a723e */ /* 0x004fe200048070ff */
[----:B------:R-:W1:Y:S02]  /*1f200*/  LDCU UR39, c[0x0][0x398] ;  /* 0x00007300ff2777ac */ /* 0x000e640008000800 */
[----:B------:R-:W-:Y:S02]  /*1f210*/  SHF.R.S32.HI R68, RZ, 0x8, R68 ;  /* 0x00000008ff447819 */ /* 0x000fe40000011444 */
[----:B----4-:R-:W-:Y:S04]  /*1f220*/  @P6 STG.E.U8 desc[UR24][R176.64], R90 ;  /* 0x0000005ab0006986 */ /* 0x010fe8000c101118 */
[----:B------:R2:W-:Y:S04]  /*1f230*/  @P4 STG.E.U8 desc[UR24][R92.64], R68 ;  /* 0x000000445c004986 */ /* 0x0005e8000c101118 */
[----:B--2---:R-:W2:Y:S01]  /*1f240*/  LDL.LU.64 R92, [R1+0xc10] ;  /* 0x000c1000015c7983 */ /* 0x004ea20000300a00 */
[----:B0-----:R-:W-:Y:S01]  /*1f250*/  ISETP.LT.AND P3, PT, R3, UR27, !P3 ;  /* 0x0000001b03007c0c */ /* 0x001fe2000df61270 */
        /* <DEDUP_REMOVED lines=9> */
[----:B------:R-:W-:Y:S01]  /*1f2f0*/  F2FP.SATFINITE.E4M3.F32.PACK_AB_MERGE_C R69, R197, R196, RZ ;  /* 0x000000c4c545723e */ /* 0x000fe200048070ff */
[----:B------:R-:W4:Y:S01]  /*1f300*/  LDL.LU.64 R176, [R1+0x750] ;  /* 0x0007500001b07983 */ /* 0x000f220000300a00 */
[----:B------:R-:W-:Y:S01]  /*1f310*/  ISETP.LT.AND P5, PT, R3, UR28, !P5 ;  /* 0x0000001c03007c0c */ /* 0x000fe2000efa1270 */
[----:B------:R-:W0:Y:S02]  /*1f320*/  LDCU UR28, c[0x0][0x398] ;  /* 0x00007300ff1c77ac */ /* 0x000e240008000800 */
[----:B---3--:R3:W-:Y:S01]  /*1f330*/  @P3 STG.E.U8 desc[UR24][R182.64], R68 ;  /* 0x00000044b6003986 */ /* 0x0087e2000c101118 */
[----:B------:R-:W-:Y:S01]  /*1f340*/  PRMT R70, R69, 0x9910, RZ ;  /* 0x0000991045467816 */ /* 0x000fe200000000ff */
[----:B------:R-:W0:Y:S01]  /*1f350*/  LDCU UR27, c[0x0][0x39c] ;  /* 0x00007380ff1b77ac */ /* 0x000e220008000800 */
[----:B------:R-:W-:Y:S01]  /*1f360*/  ISETP.LT.AND P3, PT, R2, UR29, !P4 ;  /* 0x0000001d02007c0c */ /* 0x000fe2000e761270 */
[----:B-----5:R5:W-:Y:S01]  /*1f370*/  @P6 STG.E.U8 desc[UR24][R180.64], R69 ;  /* 0x00000045b4006986 */ /* 0x020be2000c101118 */
[----:B---3--:R-:W-:-:S03]  /*1f380*/  VIADD R68, R0, 0x9a ;  /* 0x0000009a00447836 */ /* 0x008fc60000000000 */
[----:B------:R-:W3:Y:S01]  /*1f390*/  LDL.LU.64 R182, [R1+0x748] ;  /* 0x0007480001b67983 */ /* 0x000ee20000300a00 */
[----:B------:R-:W0:Y:S01]  /*1f3a0*/  LDCU UR29, c[0x0][0x398] ;  /* 0x00007300ff1d77ac */ /* 0x000e220008000800 */
[----:B------:R-:W-:Y:S01]  /*1f3b0*/  ISETP.GE.AND P6, PT, R68, UR41, PT ;  /* 0x0000002944007c0c */ /* 0x000fe2000bfc6270 */
[----:B------:R-:W-:Y:S01]  /*1f3c0*/  IMAD.MOV.U32 R68, RZ, RZ, R70 ;  /* 0x000000ffff447224 */ /* 0x000fe200078e0046 */
[----:B-----5:R-:W5:Y:S01]  /*1f3d0*/  LDL.LU.64 R180, [R1+0x740] ;  /* 0x0007400001b47983 */ /* 0x020f620000300a00 */
        /* <DEDUP_REMOVED lines=20> */
[----:B------:R1:W-:Y:S01]  /*1f520*/  @P4 STG.E.U8 desc[UR24][R176.64], R68 ;  /* 0x00000044b0004986 */ /* 0x0003e2000c101118 */
[----:B------:R-:W-:Y:S01]  /*1f530*/  PRMT R70, R69, 0x9910, RZ ;  /* 0x0000991045467816 */ /* 0x000fe200000000ff */
[----:B------:R-:W0:Y:S01]  /*1f540*/  LDCU UR28, c[0x0][0x39c] ;  /* 0x00007380ff1c77ac */ /* 0x000e220008000800 */
[----:B------:R-:W-:Y:S01]  /*1f550*/  ISETP.LT.AND P4, PT, R2, UR29, !P3 ;  /* 0x0000001d02007c0c */ /* 0x000fe2000df81270 */
[----:B---3--:R3:W-:Y:S01]  /*1f560*/  @P5 STG.E.U8 desc[UR24][R182.64], R69 ;  /* 0x00000045b6005986 */ /* 0x0087e2000c101118 */
[----:B------:R-:W0:Y:S01]  /*1f570*/  LDCU UR29, c[0x0][0x398] ;  /* 0x00007300ff1d77ac */ /* 0x000e220008000800 */
[----:B-1----:R-:W-:-:S02]  /*1f580*/  VIADD R68, R0, 0x9c ;  /* 0x0000009c00447836 */ /* 0x002fc40000000000 */
[----:B------:R-:W4:Y:S03]  /*1f590*/  LDL.LU.64 R176, [R1+0x728] ;  /* 0x0007280001b07983 */ /* 0x000f260000300a00 */
[----:B------:R-:W-:Y:S01]  /*1f5a0*/  ISETP.GE.AND P5, PT, R68, UR43, PT ;  /* 0x0000002b44007c0c */ /* 0x000fe2000bfa6270 */
[----:B------:R-:W-:Y:S01]  /*1f5b0*/  IMAD.MOV.U32 R68, RZ, RZ, R70 ;  /* 0x000000ffff447224 */ /* 0x000fe200078e0046 */
[----:B---3--:R-:W3:Y:S01]  /*1f5c0*/  LDL.LU.64 R182, [R1+0x720] ;  /* 0x0007200001b67983 */ /* 0x008ee20000300a00 */
[----:B--2---:R-:W-:Y:S01]  /*1f5d0*/  F2FP.SATFINITE.E4M3.F32.PACK_AB_MERGE_C R94, R95, R94, RZ ;  /* 0x0000005e5f5e723e */ /* 0x004fe200048070ff */
[----:B------:R-:W1:Y:S02]  /*1f5e0*/  LDCU UR43, c[0x0][0x398] ;  /* 0x00007300ff2b77ac */ /* 0x000e640008000800 */
[----:B------:R-:W-:Y:S02]  /*1f5f0*/  SHF.R.S32.HI R68, RZ, 0x8, R68 ;  /* 0x00000008ff447819 */ /* 0x000fe40000011444 */
[----:B-----5:R-:W-:Y:S04]  /*1f600*/  @P6 STG.E.U8 desc[UR24][R180.64], R94 ;  /* 0x0000005eb4006986 */ /* 0x020fe8000c101118 */
[----:B------:R2:W-:Y:S04]  /*1f610*/  @P4 STG.E.U8 desc[UR24][R96.64], R68 ;  /* 0x0000004460004986 */ /* 0x0005e8000c101118 */
[----:B--2---:R-:W2:Y:S01]  /*1f620*/  LDL.LU.64 R96, [R1+0xc00] ;  /* 0x000c000001607983 */ /* 0x004ea20000300a00 */
        /* <DEDUP_REMOVED lines=18> */
[----:B------:R1:W-:Y:S01]  /*1f750*/  @P6 STG.E.U8 desc[UR24][R176.64], R69 ;  /* 0x00000045b0006986 */ /* 0x0003e2000c101118 */
[----:B------:R-:W0:Y:S01]  /*1f760*/  LDCU UR29, c[0x0][0x39c] ;  /* 0x00007380ff1d77ac */ /* 0x000e220008000800 */
[----:B----4-:R-:W-:-:S02]  /*1f770*/  VIADD R68, R0, 0x9e ;  /* 0x0000009e00447836 */ /* 0x010fc40000000000 */
[----:B------:R-:W4:Y:S03]  /*1f780*/  LDL.LU.64 R178, [R1+0x708] ;  /* 0x0007080001b27983 */ /* 0x000f260000300a00 */
[----:B------:R-:W-:Y:S01]  /*1f790*/  ISETP.GE.AND P6, PT, R68, UR45, PT ;  /* 0x0000002d44007c0c */ /* 0x000fe2000bfc6270 */
[----:B------:R-:W-:Y:S01]  /*1f7a0*/  IMAD.MOV.U32 R68, RZ, RZ, R70 ;  /* 0x000000ffff447224 */ /* 0x000fe200078e0046 */
[----:B-1----:R-:W4:Y:S01]  /*1f7b0*/  LDL.LU.64 R176, [R1+0x700] ;  /* 0x0007000001b07983 */ /* 0x002f220000300a00 */
[----:B--2---:R-:W-:Y:S01]  /*1f7c0*/  F2FP.SATFINITE.E4M3.F32.PACK_AB_MERGE_C R96, R97, R96, RZ ;  /* 0x000000606160723e */ /* 0x004fe200048070ff */
[----:B------:R-:W1:Y:S02]  /*1f7d0*/  LDCU UR45, c[0x0][0x398] ;  /* 0x00007300ff2d77ac */ /* 0x000e640008000800 */
[----:B------:R-:W-:Y:S02]  /*1f7e0*/  SHF.R.S32.HI R68, RZ, 0x8, R68 ;  /* 0x00000008ff447819 */ /* 0x000fe40000011444 */
[----:B---3--:R-:W-:Y:S04]  /*1f7f0*/  @P5 STG.E.U8 desc[UR24][R182.64], R96 ;  /* 0x00000060b6005986 */ /* 0x008fe8000c101118 */
[----:B------:R2:W-:Y:S04]  /*1f800*/  @P3 STG.E.U8 desc[UR24][R98.64], R68 ;  /* 0x0000004462003986 */ /* 0x0005e8000c101118 */
[----:B--2---:R-:W2:Y:S01]  /*1f810*/  LDL.LU.64 R98, [R1+0xbf8] ;  /* 0x000bf80001627983 */ /* 0x004ea20000300a00 */
[C---:B0-----:R-:W-:Y:S01]  /*1f820*/  ISETP.LT.AND P4, PT, R3.reuse, UR31, !P4 ;  /* 0x0000001f03007c0c */ /* 0x041fe2000e781270 */
        /* <DEDUP_REMOVED lines=45> */
[----:B------:R-:W-:-:S02]  /*1fb00*/  PRMT R70, R69, 0x9910, RZ ;  /* 0x0000991045467816 */ /* 0x000fc400000000ff */
[----:B------:R-:W-:Y:S01]  /*1fb10*/  ISETP.LT.AND P3, PT, R2, UR33, !P4 ;  /* 0x0000002102007c0c */ /* 0x000fe2000e761270 */
[----:B------:R0:W-:Y:S01]  /*1fb20*/  @P6 STG.E.U8 desc[UR24][R180.64], R69 ;  /* 0x00000045b4006986 */ /* 0x0001e2000c101118 */
[----:B------:R-:W1:Y:S01]  /*1fb30*/  LDCU UR33, c[0x0][0x398] ;  /* 0x00007300ff2177ac */ /* 0x000e620008000800 */
[----:B-----5:R-:W-:Y:S02]  /*1fb40*/  VIADD R68, R0, 0xa2 ;  /* 0x000000a200447836 */ /* 0x020fe40000000000 */
[----:B------:R-:W5:Y:S03]  /*1fb50*/  LDL.LU.64 R182, [R1+0x6c8] ;  /* 0x0006c80001b67983 */ /* 0x000f660000300a00 */
[----:B------:R-:W-:Y:S01]  /*1fb60*/  ISETP.GE.AND P6, PT, R68, UR49, PT ;  /* 0x0000003144007c0c */ /* 0x000fe2000bfc6270 */
[----:B------:R-:W-:Y:S01]  /*1fb70*/  IMAD.MOV.U32 R68, RZ, RZ, R70 ;  /* 0x000000ffff447224 */ /* 0x000fe200078e0046 */
[----:B0-----:R-:W3:Y:S04]  /*1fb80*/  LDL.LU.64 R180, [R1+0x6c0] ;  /* 0x0006c00001b47983 */ /* 0x001ee80000300a00 */
[----:B------:R-:W-:-:S02]  /*1fb90*/  SHF.R.S32.HI R68, RZ, 0x8, R68 ;  /* 0x00000008ff447819 */ /* 0x000fc40000011444 */
[----:B--2---:R-:W-:-:S05]  /*1fba0*/  F2FP.SATFINITE.E4M3.F32.PACK_AB_MERGE_C R100, R101, R100, RZ ;  /* 0x000000646564723e */ /* 0x004fca00048070ff */
[----:B----4-:R-:W-:Y:S04]  /*1fbb0*/  @P5 STG.E.U8 desc[UR24][R178.64], R100 ;  /* 0x00000064b2005986 */ /* 0x010fe8000c101118 */
[----:B------:R0:W-:Y:S04]  /*1fbc0*/  @P3 STG.E.U8 desc[UR24][R102.64], R68 ;  /* 0x0000004466003986 */ /* 0x0001e8000c101118 */
[----:B0-----:R-:W2:Y:S01]  /*1fbd0*/  LDL.LU.64 R102, [R1+0xbe8] ;  /* 0x000be80001667983 */ /* 0x001ea20000300a00 */
[C---:B------:R-:W-:Y:S01]  /*1fbe0*/  ISETP.LT.AND P4, PT, R3.reuse, UR35, !P4 ;  /* 0x0000002303007c0c */ /* 0x040fe2000e781270 */
        /* <DEDUP_REMOVED lines=14> */
[----:B------:R-:W-:-:S02]  /*1fcd0*/  PRMT R70, R69, 0x9910, RZ ;  /* 0x0000991045467816 */ /* 0x000fc400000000ff */
[----:B-1----:R-:W-:Y:S01]  /*1fce0*/  ISETP.LT.AND P4, PT, R2, UR33, !P3 ;  /* 0x0000002102007c0c */ /* 0x002fe2000df81270 */
[----:B-----5:R1:W-:Y:S01]  /*1fcf0*/  @P5 STG.E.U8 desc[UR24][R182.64], R69 ;  /* 0x00000045b6005986 */ /* 0x0203e2000c101118 */
[----:B------:R-:W5:Y:S01]  /*1fd00*/  LDCU UR33, c[0x0][0x398] ;  /* 0x00007300ff2177ac */ /* 0x000f620008000800 */
[----:B---3--:R-:W-:Y:S02]  /*1fd10*/  VIADD R68, R0, 0xa4 ;  /* 0x000000a400447836 */ /* 0x008fe40000000000 */
[----:B------:R-:W3:Y:S03]  /*1fd20*/  LDL.LU.64 R176, [R1+0x6a8] ;  /* 0x0006a80001b07983 */ /* 0x000ee60000300a00 */
[----:B------:R-:W-:Y:S01]  /*1fd30*/  ISETP.GE.AND P5, PT, R68, UR51, PT ;  /* 0x0000003344007c0c */ /* 0x000fe2000bfa6270 */
[----:B------:R-:W-:Y:S01]  /*1fd40*/  IMAD.MOV.U32 R68, RZ, RZ, R70 ;  /* 0x000000ffff447224 */ /* 0x000fe200078e0046 */
[----:B-1----:R-:W3:Y:S04]  /*1fd50*/  LDL.LU.64 R182, [R1+0x6a0] ;  /* 0x0006a00001b67983 */ /* 0x002ee80000300a00 */
[----:B------:R-:W-:-:S02]  /*1fd60*/  SHF.R.S32.HI R68, RZ, 0x8, R68 ;  /* 0x00000008ff447819 */ /* 0x000fc40000011444 */
[----:B--2---:R-:W-:-:S05]  /*1fd70*/  F2FP.SATFINITE.E4M3.F32.PACK_AB_MERGE_C R102, R103, R102, RZ ;  /* 0x000000666766723e */ /* 0x004fca00048070ff */
[----:B------:R-:W-:Y:S04]  /*1fd80*/  @P6 STG.E.U8 desc[UR24][R180.64], R102 ;  /* 0x00000066b4006986 */ /* 0x000fe8000c101118 */
[----:B------:R1:W-:Y:S04]  /*1fd90*/  @P4 STG.E.U8 desc[UR24][R104.64], R68 ;  /* 0x0000004468004986 */ /* 0x0003e8000c101118 */
[----:B-1----:R-:W2:Y:S01]  /*1fda0*/  LDL.LU.64 R104, [R1+0xbe0] ;  /* 0x000be00001687983 */ /* 0x002ea20000300a00 */
[----:B0-----:R-:W-:Y:S01]  /*1fdb0*/  ISETP.LT.AND P3, PT, R3, UR35, !P3 ;  /* 0x0000002303007c0c */ /* 0x001fe2000df61270 */
[----:B------:R-:W-:Y:S01]  /*1fdc0*/  VIADD R68, R0, 0xa5 ;  /* 0x000000a500447836 */ /* 0x000fe20000000000 */
[----:B------:R-:W-:Y:S01]  /*1fdd0*/  PRMT R70, R102, 0x9910, RZ ;  /* 0x0000991066467816 */ /* 0x000fe200000000ff */
[----:B------:R-:W2:Y:S01]  /*1fde0*/  LDL.LU R175, [R1+0x298] ;  /* 0x0002980001af7983 */ /* 0x000ea20000300800 */
[----:B------:R-:W-:Y:S01]  /*1fdf0*/  ISETP.LT.AND P6, PT, R2, UR34, !P5 ;  /* 0x0000002202007c0c */ /* 0x000fe2000efc1270 */
[----:B------:R-:W0:Y:S01]  /*1fe00*/  LDCU UR35, c[0x0][0x398] ;  /* 0x00007300ff2377ac */ /* 0x000e220008000800 */
[----:B------:R-:W-:Y:S01]  /*1fe10*/  ISETP.GE.AND P4, PT, R68, UR52, PT ;  /* 0x0000003444007c0c */ /* 0x000fe2000bf86270 */
[----:B------:R-:W2:Y:S01]  /*1fe20*/  LDL.LU R252, [R1+0x29c] ;  /* 0x00029c0001fc7983 */ /* 0x000ea20000300800 */
[----:B------:R-:W-:Y:S01]  /*1fe30*/  SHF.R.S32.HI R68, RZ, 0x8, R70 ;  /* 0x00000008ff447819 */ /* 0x000fe20000011446 */
[----:B------:R-:W1:Y:S01]  /*1fe40*/  LDCU UR34, c[0x0][0x398] ;  /* 0x00007300ff2277ac */ /* 0x000e620008000800 */
[----:B----4-:R-:W-:Y:S01]  /*1fe50*/  F2FP.SATFINITE.E4M3.F32.PACK_AB_MERGE_C R69, R197, R196, RZ ;  /* 0x000000c4c545723e */ /* 0x010fe200048070ff */
[----:B------:R-:W4:Y:S01]  /*1fe60*/  LDL.LU.64 R180, [R1+0x690] ;  /* 0x0006900001b47983 */ /* 0x000f220000300a00 */
[----:B------:R-:W-:Y:S01]  /*1fe70*/  ISETP.LT.AND P5, PT, R3, UR36, !P5 ;  /* 0x0000002403007c0c */ /* 0x000fe2000efa1270 */
[----:B------:R-:W0:Y:S02]  /*1fe80*/  LDCU UR36, c[0x0][0x398] ;  /* 0x00007300ff2477ac */ /* 0x000e240008000800 */
[----:B------:R1:W-:Y:S01]  /*1fe90*/  @P3 STG.E.U8 desc[UR24][R178.64], R68 ;  /* 0x00000044b2003986 */ /* 0x0003e2000c101118 */
[----:B------:R-:W-:-:S02]  /*1fea0*/  PRMT R70, R69, 0x9910, RZ ;  /* 0x0000991045467816 */ /* 0x000fc400000000ff */
[----:B-----5:R-:W-:Y:S01]  /*1feb0*/  ISETP.LT.AND P3, PT, R2, UR33, !P4 ;  /* 0x0000002102007c0c */ /* 0x020fe2000e761270 */
[----:B---3--:R3:W-:Y:S01]  /*1fec0*/  @P6 STG.E.U8 desc[UR24][R176.64], R69 ;  /* 0x00000045b0006986 */ /* 0x0087e2000c101118 */
[----:B------:R-:W5:Y:S01]  /*1fed0*/  LDCU UR33, c[0x0][0x39c] ;  /* 0x00007380ff2177ac */ /* 0x000f620008000800 */
[----:B-1----:R-:W-:Y:S02]  /*1fee0*/  VIADD R68, R0, 0xa6 ;  /* 0x000000a600447836 */ /* 0x002fe40000000000 */
[----:B------:R-:W4:Y:S03]  /*1fef0*/  LDL.LU.64 R178, [R1+0x688] ;  /* 0x0006880001b27983 */ /* 0x000f260000300a00 */
[----:B------:R-:W-:Y:S01]  /*1ff00*/  ISETP.GE.AND P6, PT, R68, UR53, PT ;  /* 0x0000003544007c0c */ /* 0x000fe2000bfc6270 */
[----:B------:R-:W-:Y:S01]  /*1ff10*/  IMAD.MOV.U32 R68, RZ, RZ, R70 ;  /* 0x000000ffff447224 */ /* 0x000fe200078e0046 */
[----:B---3--:R-:W3:Y:S04]  /*1ff20*/  LDL.LU.64 R176, [R1+0x680] ;  /* 0x0006800001b07983 */ /* 0x008ee80000300a00 */
[----:B------:R-:W-:-:S02]  /*1ff30*/  SHF.R.S32.HI R68, RZ, 0x8, R68 ;  /* 0x00000008ff447819 */ /* 0x000fc40000011444 */
[----:B--2---:R-:W-:-:S05]  /*1ff40*/  F2FP.SATFINITE.E4M3.F32.PACK_AB_MERGE_C R104, R105, R104, RZ ;  /* 0x000000686968723e */ /* 0x004fca00048070ff */
[----:B------:R-:W-:Y:S04]  /*1ff50*/  @P5 STG.E.U8 desc[UR24][R182.64], R104 ;  /* 0x00000068b6005986 */ /* 0x000fe8000c101118 */
[----:B------:R1:W-:Y:S04]  /*1ff60*/  @P3 STG.E.U8 desc[UR24][R106.64], R68 ;  /* 0x000000446a003986 */ /* 0x0003e8000c101118 */
[----:B-1----:R-:W2:Y:S01]  /*1ff70*/  LDL.LU.64 R106, [R1+0xbd8] ;  /* 0x000bd800016a7983 */ /* 0x002ea20000300a00 */
[C---:B0-----:R-:W-:Y:S01]  /*1ff80*/  ISETP.LT.AND P4, PT, R3.reuse, UR35, !P4 ;  /* 0x0000002303007c0c */ /* 0x041fe2000e781270 */
[----:B------:R-:W-:Y:S01]  /*1ff90*/  VIADD R68, R0, 0xa7 ;  /* 0x000000a700447836 */ /* 0x000fe20000000000 */
[----:B------:R-:W-:Y:S01]  /*1ffa0*/  PRMT R70, R104, 0x9910, RZ ;  /* 0x0000991068467816 */ /* 0x000fe200000000ff */
[----:B------:R-:W3:Y:S01]  /*1ffb0*/  LDL.LU R196, [R1+0x2a0] ;  /* 0x0002a00001c47983 */ /* 0x000ee20000300800 */
[----:B------:R-:W-:Y:S01]  /*1ffc0*/  ISETP.LT.AND P5, PT, R2, UR34, !P6 ;  /* 0x0000002202007c0c */ /* 0x000fe2000f7a1270 */
[----:B------:R-:W0:Y:S01]  /*1ffd0*/  LDCU UR35, c[0x0][0x398] ;  /* 0x00007300ff2377ac */ /* 0x000e220008000800 */
[----:B------:R-:W-:Y:S01]  /*1ffe0*/  ISETP.GE.AND P3, PT, R68, UR54, PT ;  /* 0x0000003644007c0c */ /* 0x000fe2000bf66270 */
[----:B------:R-:W5:Y:S01]  /*1fff0*/  LDL.LU R197, [R1+0x2a4] ;  /* 0x0002a40001c57983 */ /* 0x000f620000300800 */
[----:B------:R-:W-:Y:S01]  /*20000*/  SHF.R.S32.HI R68, RZ, 0x8, R70 ;  /* 0x00000008ff447819 */ /* 0x000fe20000011446 */
[----:B------:R-:W1:Y:S01]  /*20010*/  LDCU UR34, c[0x0][0x39c] ;  /* 0x00007380ff2277ac */ /* 0x000e620008000800 */
[----:B------:R-:W-:Y:S01]  /*20020*/  F2FP.SATFINITE.E4M3.F32.PACK_AB_MERGE_C R69, R252, R175, RZ ;  /* 0x000000affc45723e */ /* 0x000fe200048070ff */
[----:B------:R-:W5:Y:S01]  /*20030*/  LDL.LU.64 R182, [R1+0x670] ;  /* 0x0006700001b67983 */ /* 0x000f620000300a00 */
[----:B------:R-:W-:Y:S01]  /*20040*/  ISETP.LT.AND P6, PT, R3, UR36, !P6 ;  /* 0x0000002403007c0c */ /* 0x000fe2000f7c1270 */
[----:B------:R-:W0:Y:S02]  /*20050*/  LDCU UR36, c[0x0][0x398] ;  /* 0x00007300ff2477ac */ /* 0x000e240008000800 */
[----:B----4-:R4:W-:Y:S01]  /*20060*/  @P4 STG.E.U8 desc[UR24][R180.64], R68 ;  /* 0x00000044b4004986 */ /* 0x0109e2000c101118 */
[----:B------:R-:W-:-:S02]  /*20070*/  PRMT R70, R69, 0x9910, RZ ;  /* 0x0000991045467816 */ /* 0x000fc400000000ff */
[----:B------:R-:W-:Y:S01]  /*20080*/  ISETP.LT.AND P4, PT, R2, UR37, !P3 ;  /* 0x0000002502007c0c */ /* 0x000fe2000df81270 */
[----:B------:R0:W-:Y:S01]  /*20090*/  @P5 STG.E.U8 desc[UR24][R178.64], R69 ;  /* 0x00000045b2005986 */ /* 0x0001e2000c101118 */
[----:B------:R-:W1:Y:S01]  /*200a0*/  LDCU UR37, c[0x0][0x398] ;  /* 0x00007300ff2577ac */ /* 0x000e620008000800 */
[----:B----4-:R-:W-:Y:S02]  /*200b0*/  VIADD R68, R0, 0xa8 ;  /* 0x000000a800447836 */ /* 0x010fe40000000000 */
[----:B------:R-:W4:Y:S03]  /*200c0*/  LDL.LU.64 R180, [R1+0x668] ;  /* 0x0006680001b47983 */ /* 0x000f260000300a00 */
[----:B------:R-:W-:Y:S01]  /*200d0*/  ISETP.GE.AND P5, PT, R68, UR55, PT ;  /* 0x0000003744007c0c */ /* 0x000fe2000bfa6270 */
[----:B------:R-:W-:Y:S01]  /*200e0*/  IMAD.MOV.U32 R68, RZ, RZ, R70 ;  /* 0x000000ffff447224 */ /* 0x000fe200078e0046 */
[----:B0-----:R-:W4:Y:S04]  /*200f0*/  LDL.LU.64 R178, [R1+0x660] ;  /* 0x0006600001b27983 */ /* 0x001f280000300a00 */
[----:B------:R-:W-:-:S02]  /*20100*/  SHF.R.S32.HI R68, RZ, 0x8, R68 ;  /* 0x00000008ff447819 */ /* 0x000fc40000011444 */
[----:B--2---:R-:W-:-:S05]  /*20110*/  F2FP.SATFINITE.E4M3.F32.PACK_AB_MERGE_C R106, R107, R106, RZ ;  /* 0x0000006a6b6a723e */ /* 0x004fca00048070ff */
[----:B---3--:R-:W-:Y:S04]  /*20120*/  @P6 STG.E.U8 desc[UR24][R176.64], R106 ;  /* 0x0000006ab0006986 */ /* 0x008fe8000c101118 */
        /* <DEDUP_REMOVED lines=17> */
[----:B------:R-:W-:-:S02]  /*20240*/  PRMT R70, R69, 0x9910, RZ ;  /* 0x0000991045467816 */ /* 0x000fc400000000ff */
[----:B-1----:R-:W-:Y:S01]  /*20250*/  ISETP.LT.AND P3, PT, R2, UR37, !P4 ;  /* 0x0000002502007c0c */ /* 0x002fe2000e761270 */
[----:B----4-:R1:W-:Y:S01]  /*20260*/  @P6 STG.E.U8 desc[UR24][R180.64], R69 ;  /* 0x00000045b4006986 */ /* 0x0103e2000c101118 */
[----:B------:R-:W4:Y:S01]  /*20270*/  LDCU UR37, c[0x0][0x398] ;  /* 0x00007300ff2577ac */ /* 0x000f220008000800 */
[----:B0-----:R-:W-:Y:S02]  /*20280*/  VIADD R68, R0, 0xaa ;  /* 0x000000aa00447836 */ /* 0x001fe40000000000 */
[----:B------:R-:W3:Y:S03]  /*20290*/  LDL.LU.64 R182, [R1+0x648] ;  /* 0x0006480001b67983 */ /* 0x000ee60000300a00 */
[----:B------:R-:W-:Y:S01]  /*202a0*/  ISETP.GE.AND P6, PT, R68, UR57, PT ;  /* 0x0000003944007c0c */ /* 0x000fe2000bfc6270 */
[----:B------:R-:W-:Y:S01]  /*202b0*/  IMAD.MOV.U32 R68, RZ, RZ, R70 ;  /* 0x000000ffff447224 */ /* 0x000fe200078e0046 */
[----:B-1----:R-:W4:Y:S04]  /*202c0*/  LDL.LU.64 R180, [R1+0x640] ;  /* 0x0006400001b47983 */ /* 0x002f280000300a00 */
[----:B------:R-:W-:-:S02]  /*202d0*/  SHF.R.S32.HI R68, RZ, 0x8, R68 ;  /* 0x00000008ff447819 */ /* 0x000fc40000011444 */
[----:B--2---:R-:W-:-:S05]  /*202e0*/  F2FP.SATFINITE.E4M3.F32.PACK_AB_MERGE_C R108, R109, R108, RZ ;  /* 0x0000006c6d6c723e */ /* 0x004fca00048070ff */
[----:B------:R-:W-:Y:S04]  /*202f0*/  @P5 STG.E.U8 desc[UR24][R178.64], R108 ;  /* 0x0000006cb2005986 */ /* 0x000fe8000c101118 */
[----:B------:R0:W-:Y:S04]  /*20300*/  @P3 STG.E.U8 desc[UR24][R110.64], R68 ;  /* 0x000000446e003986 */ /* 0x0001e8000c101118 */
[----:B0-----:R-:W2:Y:S01]  /*20310*/  LDL.LU.64 R110, [R1+0xbc8] ;  /* 0x000bc800016e7983 */ /* 0x001ea20000300a00 */
[C---:B------:R-:W-:Y:S01]  /*20320*/  ISETP.LT.AND P4, PT, R3.reuse, UR39, !P4 ;  /* 0x0000002703007c0c */ /* 0x040fe2000e781270 */
        /* <DEDUP_REMOVED lines=9> */
[----:B---3--:R-:W-:Y:S01]  /*203c0*/  F2FP.SATFINITE.E4M3.F32.PACK_AB_MERGE_C R69, R252, R175, RZ ;  /* 0x000000affc45723e */ /* 0x008fe200048070ff */
[----:B------:R-:W3:Y:S01]  /*203d0*/  LDL.LU.64 R178, [R1+0x630] ;  /* 0x0006300001b27983 */ /* 0x000ee20000300a00 */
[----:B------:R-:W-:Y:S01]  /*203e0*/  ISETP.LT.AND P6, PT, R3, UR36, !P6 ;  /* 0x0000002403007c0c */ /* 0x000fe2000f7c1270 */
[----:B------:R-:W0:Y:S02]  /*203f0*/  LDCU UR36, c[0x0][0x39c] ;  /* 0x00007380ff2477ac */ /* 0x000e240008000800 */
[----:B-----5:R5:W-:Y:S01]  /*20400*/  @P4 STG.E.U8 desc[UR24][R176.64], R68 ;  /* 0x00000044b0004986 */ /* 0x020be2000c101118 */
[----:B------:R-:W-:-:S02]  /*20410*/  PRMT R70, R69, 0x9910, RZ ;  /* 0x0000991045467816 */ /* 0x000fc400000000ff */
[----:B----4-:R-:W-:Y:S01]  /*20420*/  ISETP.LT.AND P4, PT, R2, UR37, !P3 ;  /* 0x0000002502007c0c */ /* 0x010fe2000df81270 */
[----:B------:R4:W-:Y:S01]  /*20430*/  @P5 STG.E.U8 desc[UR24][R182.64], R69 ;  /* 0x00000045b6005986 */ /* 0x0009e2000c101118 */
[----:B------:R-:W0:Y:S01]  /*20440*/  LDCU UR37, c[0x0][0x398] ;  /* 0x00007300ff2577ac */ /* 0x000e220008000800 */
[----:B-----5:R-:W-:Y:S02]  /*20450*/  VIADD R68, R0, 0xac ;  /* 0x000000ac00447836 */ /* 0x020fe40000000000 */
[----:B------:R-:W5:Y:S03]  /*20460*/  LDL.LU.64 R176, [R1+0x628] ;  /* 0x0006280001b07983 */ /* 0x000f660000300a00 */
[----:B------:R-:W-:Y:S01]  /*20470*/  ISETP.GE.AND P5, PT, R68, UR59, PT ;  /* 0x0000003b44007c0c */ /* 0x000fe2000bfa6270 */
[----:B------:R-:W-:Y:S01]  /*20480*/  IMAD.MOV.U32 R68, RZ, RZ, R70 ;  /* 0x000000ffff447224 */ /* 0x000fe200078e0046 */
[----:B----4-:R-:W4:Y:S04]  /*20490*/  LDL.LU.64 R182, [R1+0x620] ;  /* 0x0006200001b67983 */ /* 0x010f280000300a00 */
[----:B------:R-:W-:-:S02]  /*204a0*/  SHF.R.S32.HI R68, RZ, 0x8, R68 ;  /* 0x00000008ff447819 */ /* 0x000fc40000011444 */
[----:B--2---:R-:W-:-:S05]  /*204b0*/  F2FP.SATFINITE.E4M3.F32.PACK_AB_MERGE_C R110, R111, R110, RZ ;  /* 0x0000006e6f6e723e */ /* 0x004fca00048070ff */
[----:B------:R-:W-:Y:S04]  /*204c0*/  @P6 STG.E.U8 desc[UR24][R180.64], R110 ;  /* 0x0000006eb4006986 */ /* 0x000fe8000c101118 */
[----:B------:R2:W-:Y:S04]  /*204d0*/  @P4 STG.E.U8 desc[UR24][R112.64], R68 ;  /* 0x0000004470004986 */ /* 0x0005e8000c101118 */
[----:B--2---:R-:W2:Y:S01]  /*204e0*/  LDL.LU.64 R112, [R1+0xbc0] ;  /* 0x000bc00001707983 */ /* 0x004ea20000300a00 */
[----:B0-----:R-:W-:Y:S01]  /*204f0*/  ISETP.LT.AND P3, PT, R3, UR39, !P3 ;  /* 0x0000002703007c0c */ /* 0x001fe2000df61270 */
[----:B------:R-:W-:Y:S01]  /*20500*/  VIADD R68, R0, 0xad ;  /* 0x000000ad00447836 */ /* 0x000fe20000000000 */
[----:B------:R-:W-:Y:S01]  /*20510*/  PRMT R70, R110, 0x9910, RZ ;  /* 0x000099106e467816 */ /* 0x000fe200000000ff */
[----:B------:R-:W4:Y:S01]  /*20520*/  LDL.LU R175, [R1+0x2b8] ;  /* 0x0002b80001af7983 */ /* 0x000f220000300800 */
[----:B-1----:R-:W-:Y:S01]  /*20530*/  ISETP.LT.AND P4, PT, R2, UR38, !P5 ;  /* 0x0000002602007c0c */ /* 0x002fe2000ef81270 */
[----:B------:R-:W0:Y:S01]  /*20540*/  LDCU UR39, c[0x0][0x398] ;  /* 0x00007300ff2777ac */ /* 0x000e220008000800 */
[----:B------:R-:W-:Y:S01]  /*20550*/  ISETP.GE.AND P6, PT, R68, UR60, PT ;  /* 0x0000003c44007c0c */ /* 0x000fe2000bfc6270 */
[----:B------:R-:W4:Y:S01]  /*20560*/  LDL.LU R252, [R1+0x2bc] ;  /* 0x0002bc0001fc7983 */ /* 0x000f220000300800 */
[----:B------:R-:W-:Y:S01]  /*20570*/  SHF.R.S32.HI R68, RZ, 0x8, R70 ;  /* 0x00000008ff447819 */ /* 0x000fe20000011446 */
[----:B------:R-:W1:Y:S01]  /*20580*/  LDCU UR38, c[0x0][0x398] ;  /* 0x00007300ff2677ac */ /* 0x000e620008000800 */
[----:B------:R-:W-:Y:S01]  /*20590*/  F2FP.SATFINITE.E4M3.F32.PACK_AB_MERGE_C R69, R197, R196, RZ ;  /* 0x000000c4c545723e */ /* 0x000fe200048070ff */
[----:B------:R-:W4:Y:S01]  /*205a0*/  LDL.LU.64 R180, [R1+0x610] ;  /* 0x0006100001b47983 */ /* 0x000f220000300a00 */
[----:B------:R-:W-:Y:S01]  /*205b0*/  ISETP.LT.AND P5, PT, R3, UR40, !P5 ;  /* 0x0000002803007c0c */ /* 0x000fe2000efa1270 */
[----:B------:R-:W0:Y:S02]  /*205c0*/  LDCU UR40, c[0x0][0x398] ;  /* 0x00007300ff2877ac */ /* 0x000e240008000800 */
[----:B---3--:R3:W-:Y:S01]  /*205d0*/  @P3 STG.E.U8 desc[UR24][R178.64], R68 ;  /* 0x00000044b2003986 */ /* 0x0087e2000c101118 */
[----:B------:R-:W-:-:S02]  /*205e0*/  PRMT R70, R69, 0x9910, RZ ;  /* 0x0000991045467816 */ /* 0x000fc400000000ff */
[----:B------:R-:W-:Y:S01]  /*205f0*/  ISETP.LT.AND P3, PT, R2, UR37, !P6 ;  /* 0x0000002502007c0c */ /* 0x000fe2000f761270 */
[----:B-----5:R5:W-:Y:S01]  /*20600*/  @P4 STG.E.U8 desc[UR24][R176.64], R69 ;  /* 0x00000045b0004986 */ /* 0x020be2000c101118 */
[----:B------:R-:W0:Y:S01]  /*20610*/  LDCU UR37, c[0x0][0x39c] ;  /* 0x00007380ff2577ac */ /* 0x000e220008000800 */
[----:B---3--:R-:W-:Y:S02]  /*20620*/  VIADD R68, R0, 0xae ;  /* 0x000000ae00447836 */ /* 0x008fe40000000000 */
[----:B------:R-:W3:Y:S03]  /*20630*/  LDL.LU.64 R178, [R1+0x608] ;  /* 0x0006080001b27983 */ /* 0x000ee60000300a00 */
[----:B------:R-:W-:Y:S01]  /*20640*/  ISETP.GE.AND P4, PT, R68, UR61, PT ;  /* 0x0000003d44007c0c */ /* 0x000fe2000bf86270 */
[----:B------:R-:W-:Y:S01]  /*20650*/  IMAD.MOV.U32 R68, RZ, RZ, R70 ;  /* 0x000000ffff447224 */ /* 0x000fe200078e0046 */
[----:B-----5:R-:W5:Y:S04]  /*20660*/  LDL.LU.64 R176, [R1+0x600] ;  /* 0x0006000001b07983 */ /* 0x020f680000300a00 */
[----:B------:R-:W-:-:S02]  /*20670*/  SHF.R.S32.HI R68, RZ, 0x8, R68 ;  /* 0x00000008ff447819 */ /* 0x000fc40000011444 */
[----:B--2---:R-:W-:-:S05]  /*20680*/  F2FP.SATFINITE.E4M3.F32.PACK_AB_MERGE_C R112, R113, R112, RZ ;  /* 0x000000707170723e */ /* 0x004fca00048070ff */
[----:B----4-:R-:W-:Y:S04]  /*20690*/  @P5 STG.E.U8 desc[UR24][R182.64], R112 ;  /* 0x00000070b6005986 */ /* 0x010fe8000c101118 */
[----:B------:R2:W-:Y:S04]  /*206a0*/  @P3 STG.E.U8 desc[UR24][R114.64], R68 ;  /* 0x0000004472003986 */ /* 0x0005e8000c101118 */
[----:B--2---:R-:W2:Y:S01]  /*206b0*/  LDL.LU.64 R114, [R1+0xbb8] ;  /* 0x000bb80001727983 */ /* 0x004ea20000300a00 */
[C---:B0-----:R-:W-:Y:S01]  /*206c0*/  ISETP.LT.AND P6, PT, R3.reuse, UR39, !P6 ;  /* 0x0000002703007c0c */ /* 0x041fe2000f7c1270 */
        /* <DEDUP_REMOVED lines=13> */
[----:B------:R1:W-:Y:S01]  /*207a0*/  @P6 STG.E.U8 desc[UR24][R180.64], R68 ;  /* 0x00000044b4006986 */ /* 0x0003e2000c101118 */
[----:B------:R-:W-:-:S02]  /*207b0*/  PRMT R70, R69, 0x9910, RZ ;  /* 0x0000991045467816 */ /* 0x000fc400000000ff */
[----:B------:R-:W-:Y:S01]  /*207c0*/  ISETP.LT.AND P6, PT, R2, UR41, !P3 ;  /* 0x0000002902007c0c */ /* 0x000fe2000dfc1270 */
[----:B---3--:R3:W-:Y:S01]  /*207d0*/  @P5 STG.E.U8 desc[UR24][R178.64], R69 ;  /* 0x00000045b2005986 */ /* 0x0087e2000c101118 */
[----:B------:R-:W0:Y:S01]  /*207e0*/  LDCU UR41, c[0x0][0x398] ;  /* 0x00007300ff2977ac */ /* 0x000e220008000800 */
[----:B-1----:R-:W-:Y:S02]  /*207f0*/  VIADD R68, R0, 0xb0 ;  /* 0x000000b000447836 */ /* 0x002fe40000000000 */
[----:B------:R-:W4:Y:S03]  /*20800*/  LDL.LU.64 R180, [R1+0x5e8] ;  /* 0x0005e80001b47983 */ /* 0x000f260000300a00 */
[----:B------:R-:W-:Y:S01]  /*20810*/  ISETP.GE.AND P5, PT, R68, UR63, PT ;  /* 0x0000003f44007c0c */ /* 0x000fe2000bfa6270 */
[----:B------:R-:W-:Y:S01]  /*20820*/  IMAD.MOV.U32 R68, RZ, RZ, R70 ;  /* 0x000000ffff447224 */ /* 0x000fe200078e0046 */
[----:B---3--:R-:W3:Y:S04]  /*20830*/  LDL.LU.64 R178, [R1+0x5e0] ;  /* 0x0005e00001b27983 */ /* 0x008ee80000300a00 */
[----:B------:R-:W-:-:S02]  /*20840*/  SHF.R.S32.HI R68, RZ, 0x8, R68 ;  /* 0x00000008ff447819 */ /* 0x000fc40000011444 */
[----:B--2---:R-:W-:-:S05]  /*20850*/  F2FP.SATFINITE.E4M3.F32.PACK_AB_MERGE_C R114, R115, R114, RZ ;  /* 0x000000727372723e */ /* 0x004fca00048070ff */
[----:B-----5:R-:W-:Y:S04]  /*20860*/  @P4 STG.E.U8 desc[UR24][R176.64], R114 ;  /* 0x00000072b0004986 */ /* 0x020fe8000c101118 */
[----:B------:R1:W-:Y:S04]  /*20870*/  @P6 STG.E.U8 desc[UR24][R116.64], R68 ;  /* 0x0000004474006986 */ /* 0x0003e8000c101118 */
[----:B-1----:R-:W2:Y:S01]  /*20880*/  LDL.LU.64 R116, [R1+0xbb0] ;  /* 0x000bb00001747983 */ /* 0x002ea20000300a00 */
        /* <DEDUP_REMOVED lines=16> */
[----:B------:R-:W-:Y:S01]  /*20990*/  ISETP.LT.AND P3, PT, R2, UR41, !P4 ;  /* 0x0000002902007c0c */ /* 0x000fe2000e761270 */
[----:B------:R0:W-:Y:S01]  /*209a0*/  @P6 STG.E.U8 desc[UR24][R180.64], R69 ;  /* 0x00000045b4006986 */ /* 0x0001e2000c101118 */
[----:B------:R-:W2:Y:S01]  /*209b0*/  LDCU UR41, c[0x0][0x398] ;  /* 0x00007300ff2977ac */ /* 0x000ea20008000800 */
[----:B-1----:R-:W-:Y:S02]  /*209c0*/  VIADD R68, R0, 0xb2 ;  /* 0x000000b200447836 */ /* 0x002fe40000000000 */
        /* <DEDUP_REMOVED lines=9> */
[C---:B------:R-:W-:Y:S01]  /*20a60*/  ISETP.LT.AND P4, PT, R3.reuse, UR43, !P4 ;  /* 0x0000002b03007c0c */ /* 0x040fe2000e781270 */
        /* <DEDUP_REMOVED lines=8> */
[----:B------:R-:W1:Y:S01]  /*20af0*/  LDCU UR42, c[0x0][0x398] ;  /* 0x00007300ff2a77ac */ /* 0x000e620008000800 */
[----:B-----5:R-:W-:Y:S01]  /*20b00*/  F2FP.SATFINITE.E4M3.F32.PACK_AB_MERGE_C R69, R252, R175, RZ ;  /* 0x000000affc45723e */ /* 0x020fe200048070ff */
        /* <DEDUP_REMOVED lines=15> */
[----:B------:R-:W-:Y:S04]  /*20c00*/  @P6 STG.E.U8 desc[UR24][R180.64], R118 ;  /* 0x00000076b4006986 */ /* 0x000fe8000c101118 */
[----:B------:R0:W-:Y:S04]  /*20c10*/  @P4 STG.E.U8 desc[UR24][R120.64], R68 ;  /* 0x0000004478004986 */ /* 0x0001e8000c101118 */
[----:B0-----:R-:W2:Y:S01]  /*20c20*/  LDL.LU.64 R120, [R1+0xba0] ;  /* 0x000ba00001787983 */ /* 0x001ea20000300a00 */
[----:B------:R-:W-:Y:S01]  /*20c30*/  ISETP.LT.AND P3, PT, R3, UR43, !P3 ;  /* 0x0000002b03007c0c */ /* 0x000fe2000df61270 */
        /* <DEDUP_REMOVED lines=15> */
[----:B------:R-:W-:Y:S01]  /*20d30*/  ISETP.LT.AND P3, PT, R2, UR41, !P4 ;  /* 0x0000002902007c0c */ /* 0x000fe2000e761270 */
[----:B----4-:R4:W-:Y:S01]  /*20d40*/  @P6 STG.E.U8 desc[UR24][R176.64], R69 ;  /* 0x00000045b0006986 */ /* 0x0109e2000c101118 */
        /* <DEDUP_REMOVED lines=92> */
[----:B0-----:R-:W4:Y:S01]  /*21310*/  LDL.LU.64 R182, [R1+0x520] ;  /* 0x0005200001b67983 */ /* 0x001f220000300a00 */
[----:B--2---:R-:W-:Y:S01]  /*21320*/  F2FP.SATFINITE.E4M3.F32.PACK_AB_MERGE_C R126, R127, R126, RZ ;  /* 0x0000007e7f7e723e */ /* 0x004fe200048070ff */
[----:B------:R-:W0:Y:S02]  /*21330*/  LDCU UR4, c[0x0][0x39c] ;  /* 0x00007380ff0477ac */ /* 0x000e240008000800 */
[----:B------:R-:W-:-:S02]  /*21340*/  SHF.R.S32.HI R68, RZ, 0x8, R68 ;  /* 0x00000008ff447819 */ /* 0x000fc40000011444 */
[----:B---3--:R-:W-:Y:S04]  /*21350*/  @P6 STG.E.U8 desc[UR24][R180.64], R126 ;  /* 0x0000007eb4006986 */ /* 0x008fe8000c101118 */
[----:B------:R1:W-:Y:S04]  /*21360*/  @P4 STG.E.U8 desc[UR24][R128.64], R68 ;  /* 0x0000004480004986 */ /* 0x0003e8000c101118 */
[----:B-1----:R-:W2:Y:S01]  /*21370*/  LDL.LU.64 R128, [R1+0xb80] ;  /* 0x000b800001807983 */ /* 0x002ea20000300a00 */
[----:B------:R-:W-:Y:S01]  /*21380*/  ISETP.LT.AND P3, PT, R3, UR47, !P3 ;  /* 0x0000002f03007c0c */ /* 0x000fe2000df61270 */
[----:B------:R-:W-:Y:S01]  /*21390*/  VIADD R68, R0, 0xbd ;  /* 0x000000bd00447836 */ /* 0x000fe20000000000 */
[----:B------:R-:W-:Y:S01]  /*213a0*/  PRMT R70, R126, 0x9910, RZ ;  /* 0x000099107e467816 */ /* 0x000fe200000000ff */
[----:B------:R-:W3:Y:S01]  /*213b0*/  LDL.LU R175, [R1+0x2f8] ;  /* 0x0002f80001af7983 */ /* 0x000ee20000300800 */
[----:B------:R-:W-:Y:S01]  /*213c0*/  ISETP.LT.AND P6, PT, R2, UR46, !P5 ;  /* 0x0000002e02007c0c */ /* 0x000fe2000efc1270 */
[----:B------:R-:W1:Y:S01]  /*213d0*/  LDCU UR47, c[0x0][0x398] ;  /* 0x00007300ff2f77ac */ /* 0x000e620008000800 */
        /* <DEDUP_REMOVED lines=22> */
[----:B------:R-:W-:Y:S04]  /*21540*/  @P5 STG.E.U8 desc[UR24][R182.64], R128 ;  /* 0x00000080b6005986 */ /* 0x000fe8000c101118 */
[----:B------:R2:W-:Y:S04]  /*21550*/  @P3 STG.E.U8 desc[UR24][R130.64], R68 ;  /* 0x0000004482003986 */ /* 0x0005e8000c101118 */
[----:B--2---:R-:W2:Y:S01]  /*21560*/  LDL.LU.64 R130, [R1+0xb78] ;  /* 0x000b780001827983 */ /* 0x004ea20000300a00 */
[----:B------:R-:W-:Y:S01]  /*21570*/  ISETP.LT.AND P4, PT, R3, UR47, !P4 ;  /* 0x0000002f03007c0c */ /* 0x000fe2000e781270 */
[----:B------:R-:W-:Y:S01]  /*21580*/  VIADD R68, R0, 0xbf ;  /* 0x000000bf00447836 */ /* 0x000fe20000000000 */
[----:B------:R-:W-:-:S02]  /*21590*/  PRMT R70, R128, 0x9910, RZ ;  /* 0x0000991080467816 */ /* 0x000fc400000000ff */
[----:B0-----:R-:W-:Y:S02]  /*215a0*/  ISETP.LT.AND P5, PT, R2, UR46, !P6 ;  /* 0x0000002e02007c0c */ /* 0x001fe4000f7a1270 */
[----:B------:R-:W-:Y:S01]  /*215b0*/  ISETP.GE.AND P3, PT, R68, UR11, PT ;  /* 0x0000000b44007c0c */ /* 0x000fe2000bf66270 */
[----:B------:R-:W0:Y:S01]  /*215c0*/  LDCU UR11, c[0x0][0x398] ;  /* 0x00007300ff0b77ac */ /* 0x000e220008000800 */
[----:B------:R-:W-:Y:S02]  /*215d0*/  SHF.R.S32.HI R68, RZ, 0x8, R70 ;  /* 0x00000008ff447819 */ /* 0x000fe40000011446 */
[----:B---3--:R-:W-:Y:S02]  /*215e0*/  F2FP.SATFINITE.E4M3.F32.PACK_AB_MERGE_C R69, R252, R175, RZ ;  /* 0x000000affc45723e */ /* 0x008fe400048070ff */
[----:B------:R-:W-:Y:S01]  /*215f0*/  ISETP.LT.AND P6, PT, R3, UR44, !P6 ;  /* 0x0000002c03007c0c */ /* 0x000fe2000f7c1270 */
[----:B-----5:R3:W-:Y:S01]  /*21600*/  @P4 STG.E.U8 desc[UR24][R180.64], R68 ;  /* 0x00000044b4004986 */ /* 0x0207e2000c101118 */
[----:B------:R-:W-:Y:S01]  /*21610*/  PRMT R70, R69, 0x9910, RZ ;  /* 0x0000991045467816 */ /* 0x000fe200000000ff */
[----:B------:R-:W5:Y:S01]  /*21620*/  LDCU UR44, c[0x0][0x398] ;  /* 0x00007300ff2c77ac */ /* 0x000f620008000800 */
[----:B-1----:R-:W-:Y:S01]  /*21630*/  ISETP.LT.AND P4, PT, R2, UR8, !P3 ;  /* 0x0000000802007c0c */ /* 0x002fe2000df81270 */
[----:B----4-:R1:W-:Y:S04]  /*21640*/  @P5 STG.E.U8 desc[UR24][R178.64], R69 ;  /* 0x00000045b2005986 */ /* 0x0103e8000c101118 */
[----:B------:R-:W4:Y:S01]  /*21650*/  LDL.LU R175, [R1+0x100] ;  /* 0x0001000001af7983 */ /* 0x000f220000300800 */
[----:B------:R-:W0:Y:S01]  /*21660*/  LDCU UR8, c[0x0][0x39c] ;  /* 0x00007380ff0877ac */ /* 0x000e220008000800 */
[----:B---3--:R-:W-:-:S02]  /*21670*/  VIADD R68, R0, 0xc0 ;  /* 0x000000c000447836 */ /* 0x008fc40000000000 */
[----:B------:R-:W4:Y:S03]  /*21680*/  LDL.LU R252, [R1+0x104] ;  /* 0x0001040001fc7983 */ /* 0x000f260000300800 */
[----:B------:R-:W-:Y:S01]  /*21690*/  ISETP.GE.AND P5, PT, R68, UR12, PT ;  /* 0x0000000c44007c0c */ /* 0x000fe2000bfa6270 */
[----:B------:R-:W-:Y:S01]  /*216a0*/  IMAD.MOV.U32 R68, RZ, RZ, R70 ;  /* 0x000000ffff447224 */ /* 0x000fe200078e0046 */
[----:B------:R-:W3:Y:S01]  /*216b0*/  LDL.LU.64 R182, [R1+0x4f0] ;  /* 0x0004f00001b67983 */ /* 0x000ee20000300a00 */
[----:B------:R-:W0:Y:S03]  /*216c0*/  LDCU UR12, c[0x0][0x398] ;  /* 0x00007300ff0c77ac */ /* 0x000e260008000800 */
[----:B------:R-:W-:Y:S01]  /*216d0*/  SHF.R.S32.HI R68, RZ, 0x8, R68 ;  /* 0x00000008ff447819 */ /* 0x000fe20000011444 */
[----:B------:R-:W3:Y:S04]  /*216e0*/  LDL.LU.64 R180, [R1+0x4e8] ;  /* 0x0004e80001b47983 */ /* 0x000ee80000300a00 */
[----:B-1----:R-:W3:Y:S01]  /*216f0*/  LDL.LU.64 R178, [R1+0x4e0] ;  /* 0x0004e00001b27983 */ /* 0x002ee20000300a00 */
[----:B--2---:R-:W-:-:S05]  /*21700*/  F2FP.SATFINITE.E4M3.F32.PACK_AB_MERGE_C R130, R131, R130, RZ ;  /* 0x000000828382723e */ /* 0x004fca00048070ff */
[----:B------:R-:W-:Y:S04]  /*21710*/  @P6 STG.E.U8 desc[UR24][R176.64], R130 ;  /* 0x00000082b0006986 */ /* 0x000fe8000c101118 */
[----:B------:R1:W-:Y:S04]  /*21720*/  @P4 STG.E.U8 desc[UR24][R4.64], R68 ;  /* 0x0000004404004986 */ /* 0x0003e8000c101118 */
[----:B-1----:R-:W2:Y:S01]  /*21730*/  LDL.LU.64 R4, [R1+0xb70] ;  /* 0x000b700001047983 */ /* 0x002ea20000300a00 */
[C---:B------:R-:W-:Y:S01]  /*21740*/  ISETP.LT.AND P3, PT, R3.reuse, UR45, !P3 ;  /* 0x0000002d03007c0c */ /* 0x040fe2000df61270 */
[----:B------:R-:W-:Y:S01]  /*21750*/  VIADD R68, R0, 0xc1 ;  /* 0x000000c100447836 */ /* 0x000fe20000000000 */
[----:B------:R-:W-:Y:S01]  /*21760*/  PRMT R70, R130, 0x9910, RZ ;  /* 0x0000991082467816 */ /* 0x000fe200000000ff */
[----:B------:R-:W2:Y:S01]  /*21770*/  LDL.LU R196, [R1+0x108] ;  /* 0x0001080001c47983 */ /* 0x000ea20000300800 */
[----:B0-----:R-:W-:Y:S01]  /*21780*/  ISETP.LT.AND P6, PT, R2, UR11, !P5 ;  /* 0x0000000b02007c0c */ /* 0x001fe2000efc1270 */
[----:B------:R-:W0:Y:S01]  /*21790*/  LDCU UR45, c[0x0][0x398] ;  /* 0x00007300ff2d77ac */ /* 0x000e220008000800 */
[----:B------:R-:W-:Y:S01]  /*217a0*/  ISETP.GE.AND P4, PT, R68, UR14, PT ;  /* 0x0000000e44007c0c */ /* 0x000fe2000bf86270 */
[----:B------:R-:W2:Y:S01]  /*217b0*/  LDL.LU R197, [R1+0x10c] ;  /* 0x00010c0001c57983 */ /* 0x000ea20000300800 */
[----:B------:R-:W-:Y:S01]  /*217c0*/  SHF.R.S32.HI R68, RZ, 0x8, R70 ;  /* 0x00000008ff447819 */ /* 0x000fe20000011446 */
[----:B------:R-:W1:Y:S01]  /*217d0*/  LDCU UR14, c[0x0][0x398] ;  /* 0x00007300ff0e77ac */ /* 0x000e620008000800 */
[----:B----4-:R-:W-:Y:S01]  /*217e0*/  F2FP.SATFINITE.E4M3.F32.PACK_AB_MERGE_C R69, R252, R175, RZ ;  /* 0x000000affc45723e */ /* 0x010fe200048070ff */
[----:B------:R-:W4:Y:S01]  /*217f0*/  LDL.LU.64 R176, [R1+0x4d0] ;  /* 0x0004d00001b07983 */ /* 0x000f220000300a00 */
[----:B-----5:R-:W-:Y:S01]  /*21800*/  ISETP.LT.AND P5, PT, R3, UR44, !P5 ;  /* 0x0000002c03007c0c */ /* 0x020fe2000efa1270 */
[----:B------:R-:W5:Y:S02]  /*21810*/  LDCU UR44, c[0x0][0x398] ;  /* 0x00007300ff2c77ac */ /* 0x000f640008000800 */
[----:B---3--:R3:W-:Y:S01]  /*21820*/  @P3 STG.E.U8 desc[UR24][R182.64], R68 ;  /* 0x00000044b6003986 */ /* 0x0087e2000c101118 */
[----:B------:R-:W-:Y:S01]  /*21830*/  ISETP.LT.AND P3, PT, R2, UR12, !P4 ;  /* 0x0000000c02007c0c */ /* 0x000fe2000e761270 */
[----:B------:R-:W0:Y:S02]  /*21840*/  LDCU UR12, c[0x0][0x398] ;  /* 0x00007300ff0c77ac */ /* 0x000e240008000800 */
[----:B------:R1:W-:Y:S01]  /*21850*/  @P6 STG.E.U8 desc[UR24][R180.64], R69 ;  /* 0x00000045b4006986 */ /* 0x0003e2000c101118 */
[----:B------:R-:W0:Y:S01]  /*21860*/  LDCU UR11, c[0x0][0x39c] ;  /* 0x00007380ff0b77ac */ /* 0x000e220008000800 */
[----:B---3--:R-:W-:-:S02]  /*21870*/  PRMT R68, R69, 0x9910, RZ ;  /* 0x0000991045447816 */ /* 0x008fc400000000ff */
[----:B------:R-:W3:Y:S04]  /*21880*/  LDL.LU.64 R182, [R1+0x4c8] ;  /* 0x0004c80001b67983 */ /* 0x000ee80000300a00 */
[----:B-1----:R-:W3:Y:S01]  /*21890*/  LDL.LU.64 R180, [R1+0x4c0] ;  /* 0x0004c00001b47983 */ /* 0x002ee20000300a00 */
[----:B--2---:R-:W-:Y:S01]  /*218a0*/  F2FP.SATFINITE.E4M3.F32.PACK_AB_MERGE_C R5, R5, R4, RZ ;  /* 0x000000040505723e */ /* 0x004fe200048070ff */
[----:B------:R-:W-:-:S05]  /*218b0*/  VIADD R4, R0, 0xc2 ;  /* 0x000000c200047836 */ /* 0x000fca0000000000 */
[----:B------:R-:W-:Y:S01]  /*218c0*/  ISETP.GE.AND P6, PT, R4, UR16, PT ;  /* 0x0000001004007c0c */ /* 0x000fe2000bfc6270 */
[----:B------:R-:W-:Y:S01]  /*218d0*/  IMAD.MOV.U32 R4, RZ, RZ, R68 ;  /* 0x000000ffff047224 */ /* 0x000fe200078e0044 */
[----:B------:R-:W-:Y:S01]  /*218e0*/  @P5 STG.E.U8 desc[UR24][R178.64], R5 ;  /* 0x00000005b2005986 */ /* 0x000fe2000c101118 */
[----:B0-----:R-:W-:Y:S01]  /*218f0*/  ISETP.LT.AND P4, PT, R3, UR45, !P4 ;  /* 0x0000002d03007c0c */ /* 0x001fe2000e781270 */
[----:B------:R-:W0:Y:S02]  /*21900*/  LDCU UR16, c[0x0][0x398] ;  /* 0x00007300ff1077ac */ /* 0x000e240008000800 */
[----:B------:R-:W-:-:S05]  /*21910*/  SHF.R.S32.HI R4, RZ, 0x8, R4 ;  /* 0x00000008ff047819 */ /* 0x000fca0000011404 */
[----:B------:R1:W-:Y:S04]  /*21920*/  @P3 STG.E.U8 desc[UR24][R6.64], R4 ;  /* 0x0000000406003986 */ /* 0x0003e8000c101118 */
[----:B-1----:R-:W2:Y:S01]  /*21930*/  LDL.LU.64 R6, [R1+0xb68] ;  /* 0x000b680001067983 */ /* 0x002ea20000300a00 */
[----:B------:R-:W-:Y:S01]  /*21940*/  VIADD R4, R0, 0xc3 ;  /* 0x000000c300047836 */ /* 0x000fe20000000000 */
[----:B------:R-:W-:Y:S02]  /*21950*/  PRMT R68, R5, 0x9910, RZ ;  /* 0x0000991005447816 */ /* 0x000fe400000000ff */
[----:B------:R-:W-:Y:S01]  /*21960*/  ISETP.LT.AND P5, PT, R2, UR14, !P6 ;  /* 0x0000000e02007c0c */ /* 0x000fe2000f7a1270 */
[----:B------:R-:W2:Y:S01]  /*21970*/  LDL.LU R175, [R1+0x110] ;  /* 0x0001100001af7983 */ /* 0x000ea20000300800 */
[----:B------:R-:W-:Y:S01]  /*21980*/  ISETP.GE.AND P3, PT, R4, UR18, PT ;  /* 0x0000001204007c0c */ /* 0x000fe2000bf66270 */
[----:B------:R-:W1:Y:S01]  /*21990*/  LDCU UR14, c[0x0][0x398] ;  /* 0x00007300ff0e77ac */ /* 0x000e620008000800 */
[----:B------:R-:W-:Y:S01]  /*219a0*/  SHF.R.S32.HI R4, RZ, 0x8, R68 ;  /* 0x00000008ff047819 */ /* 0x000fe20000011444 */
[----:B------:R-:W2:Y:S01]  /*219b0*/  LDL.LU R252, [R1+0x114] ;  /* 0x0001140001fc7983 */ /* 0x000ea20000300800 */
[----:B------:R-:W-:Y:S01]  /*219c0*/  F2FP.SATFINITE.E4M3.F32.PACK_AB_MERGE_C R5, R197, R196, RZ ;  /* 0x000000c4c505723e */ /* 0x000fe200048070ff */
[----:B------:R-:W0:Y:S02]  /*219d0*/  LDCU UR18, c[0x0][0x398] ;  /* 0x00007300ff1277ac */ /* 0x000e240008000800 */
[----:B----4-:R4:W-:Y:S01]  /*219e0*/  @P4 STG.E.U8 desc[UR24][R176.64], R4 ;  /* 0x00000004b0004986 */ /* 0x0109e2000c101118 */
[----:B-----5:R-:W-:-:S02]  /*219f0*/  ISETP.LT.AND P6, PT, R3, UR44, !P6 ;  /* 0x0000002c03007c0c */ /* 0x020fc4000f7c1270 */
[----:B------:R-:W-:Y:S01]  /*21a00*/  ISETP.LT.AND P4, PT, R2, UR12, !P3 ;  /* 0x0000000c02007c0c */ /* 0x000fe2000df81270 */
[----:B---3--:R3:W-:Y:S04]  /*21a10*/  @P5 STG.E.U8 desc[UR24][R182.64], R5 ;  /* 0x00000005b6005986 */ /* 0x0087e8000c101118 */
[----:B------:R-:W5:Y:S01]  /*21a20*/  LDL.LU.64 R178, [R1+0x4b0] ;  /* 0x0004b00001b27983 */ /* 0x000f620000300a00 */
[----:B------:R-:W0:Y:S01]  /*21a30*/  LDCU UR12, c[0x0][0x39c] ;  /* 0x00007380ff0c77ac */ /* 0x000e220008000800 */
[----:B----4-:R-:W-:Y:S02]  /*21a40*/  VIADD R4, R0, 0xc4 ;  /* 0x000000c400047836 */ /* 0x010fe40000000000 */
[----:B------:R-:W4:Y:S03]  /*21a50*/  LDL.LU.64 R176, [R1+0x4a8] ;  /* 0x0004a80001b07983 */ /* 0x000f260000300a00 */
[----:B------:R-:W-:Y:S01]  /*21a60*/  ISETP.GE.AND P5, PT, R4, UR20, PT ;  /* 0x0000001404007c0c */ /* 0x000fe2000bfa6270 */
[----:B---3--:R-:W3:Y:S01]  /*21a70*/  LDL.LU.64 R182, [R1+0x4a0] ;  /* 0x0004a00001b67983 */ /* 0x008ee20000300a00 */
[----:B------:R-:W0:Y:S01]  /*21a80*/  LDCU UR20, c[0x0][0x398] ;  /* 0x00007300ff1477ac */ /* 0x000e220008000800 */
[----:B--2---:R-:W-:-:S02]  /*21a90*/  F2FP.SATFINITE.E4M3.F32.PACK_AB_MERGE_C R6, R7, R6, RZ ;  /* 0x000000060706723e */ /* 0x004fc400048070ff */
[----:B------:R-:W-:-:S05]  /*21aa0*/  PRMT R7, R5, 0x9910, RZ ;  /* 0x0000991005077816 */ /* 0x000fca00000000ff */
[----:B------:R-:W-:Y:S01]  /*21ab0*/  IMAD.MOV.U32 R4, RZ, RZ, R7 ;  /* 0x000000ffff047224 */ /* 0x000fe200078e0007 */
[----:B------:R-:W-:Y:S04]  /*21ac0*/  @P6 STG.E.U8 desc[UR24][R180.64], R6 ;  /* 0x00000006b4006986 */ /* 0x000fe8000c101118 */
[----:B------:R-:W-:-:S05]  /*21ad0*/  SHF.R.S32.HI R4, RZ, 0x8, R4 ;  /* 0x00000008ff047819 */ /* 0x000fca0000011404 */
[----:B------:R2:W-:Y:S04]  /*21ae0*/  @P4 STG.E.U8 desc[UR24][R8.64], R4 ;  /* 0x0000000408004986 */ /* 0x0005e8000c101118 */
[----:B--2---:R-:W2:Y:S01]  /*21af0*/  LDL.LU.64 R8, [R1+0xb60] ;  /* 0x000b600001087983 */ /* 0x004ea20000300a00 */
[C---:B0-----:R-:W-:Y:S01]  /*21b00*/  ISETP.LT.AND P3, PT, R3.reuse, UR16, !P3 ;  /* 0x0000001003007c0c */ /* 0x041fe2000df61270 */
        /* <DEDUP_REMOVED lines=15> */
[----:B------:R-:W-:Y:S01]  /*21c00*/  VIADD R7, R0, 0xd9 ;  /* 0x000000d900077836 */ /* 0x000fe20000000000 */
[----:B------:R-:W-:Y:S01]  /*21c10*/  ISETP.LT.AND P3, PT, R2, UR20, !P4 ;  /* 0x0000001402007c0c */ /* 0x000fe2000e761270 */
[----:B----4-:R4:W-:Y:S01]  /*21c20*/  @P6 STG.E.U8 desc[UR24][R176.64], R5 ;  /* 0x00000005b0006986 */ /* 0x0109e2000c101118 */
[----:B------:R-:W0:Y:S01]  /*21c30*/  LDCU UR20, c[0x0][0x398] ;  /* 0x00007300ff1477ac */ /* 0x000e220008000800 */
[----:B------:R-:W0:Y:S01]  /*21c40*/  LDCU UR14, c[0x0][0x39c] ;  /* 0x00007380ff0e77ac */ /* 0x000e220008000800 */
[----:B-----5:R-:W-:Y:S01]  /*21c50*/  VIADD R4, R0, 0xc6 ;  /* 0x000000c600047836 */ /* 0x020fe20000000000 */
[----:B------:R-:W5:Y:S04]  /*21c60*/  LDL.LU.64 R178, [R1+0x488] ;  /* 0x0004880001b27983 */ /* 0x000f680000300a00 */
[----:B------:R-:W-:Y:S01]  /*21c70*/  ISETP.GE.AND P6, PT, R4, UR23, PT ;  /* 0x0000001704007c0c */ /* 0x000fe2000bfc6270 */
[----:B------:R-:W-:Y:S01]  /*21c80*/  IMAD.MOV.U32 R4, RZ, RZ, R6 ;  /* 0x000000ffff047224 */ /* 0x000fe200078e0006 */
[----:B----4-:R-:W4:Y:S01]  /*21c90*/  LDL.LU.64 R176, [R1+0x480] ;  /* 0x0004800001b07983 */ /* 0x010f220000300a00 */
[----:B--2---:R-:W-:Y:S01]  /*21ca0*/  F2FP.SATFINITE.E4M3.F32.PACK_AB_MERGE_C R8, R9, R8, RZ ;  /* 0x000000080908723e */ /* 0x004fe200048070ff */
[----:B------:R-:W2:Y:S02]  /*21cb0*/  LDCU UR23, c[0x0][0x398] ;  /* 0x00007300ff1777ac */ /* 0x000ea40008000800 */
[----:B------:R-:W-:-:S02]  /*21cc0*/  SHF.R.S32.HI R4, RZ, 0x8, R4 ;  /* 0x00000008ff047819 */ /* 0x000fc40000011404 */
        /* <DEDUP_REMOVED lines=22> */
[----:B-1----:R-:W-:-:S03]  /*21e30*/  VIADD R4, R0, 0xc8 ;  /* 0x000000c800047836 */ /* 0x002fc60000000000 */
[----:B------:R-:W2:Y:S01]  /*21e40*/  LDL.LU.64 R180, [R1+0x468] ;  /* 0x0004680001b47983 */ /* 0x000ea20000300a00 */
[----:B------:R-:W1:Y:S01]  /*21e50*/  LDCU UR20, c[0x0][0x398] ;  /* 0x00007300ff1477ac */ /* 0x000e620008000800 */
[----:B------:R-:W-:Y:S01]  /*21e60*/  ISETP.GE.AND P5, PT, R4, UR27, PT ;  /* 0x0000001b04007c0c */ /* 0x000fe2000bfa6270 */
[----:B------:R-:W-:Y:S01]  /*21e70*/  IMAD.MOV.U32 R4, RZ, RZ, R6 ;  /* 0x000000ffff047224 */ /* 0x000fe200078e0006 */
[----:B-----5:R-:W5:Y:S01]  /*21e80*/  LDL.LU.64 R178, [R1+0x460] ;  /* 0x0004600001b27983 */ /* 0x020f620000300a00 */
[----:B---3--:R-:W-:Y:S01]  /*21e90*/  F2FP.SATFINITE.E4M3.F32.PACK_AB_MERGE_C R10, R11, R10, RZ ;  /* 0x0000000a0b0a723e */ /* 0x008fe200048070ff */
[----:B------:R-:W3:Y:S02]  /*21ea0*/  LDCU UR27, c[0x0][0x398] ;  /* 0x00007300ff1b77ac */ /* 0x000ee40008000800 */
[----:B------:R-:W-:Y:S02]  /*21eb0*/  SHF.R.S32.HI R4, RZ, 0x8, R4 ;  /* 0x00000008ff047819 */ /* 0x000fe40000011404 */
[----:B----4-:R-:W-:Y:S04]  /*21ec0*/  @P6 STG.E.U8 desc[UR24][R176.64], R10 ;  /* 0x0000000ab0006986 */ /* 0x010fe8000c101118 */
[----:B------:R4:W-:Y:S04]  /*21ed0*/  @P4 STG.E.U8 desc[UR24][R12.64], R4 ;  /* 0x000000040c004986 */ /* 0x0009e8000c101118 */
[----:B----4-:R-:W4:Y:S01]  /*21ee0*/  LDL.LU.64 R12, [R1+0xb50] ;  /* 0x000b5000010c7983 */ /* 0x010f220000300a00 */
[C---:B--2---:R-:W-:Y:S01]  /*21ef0*/  ISETP.LT.AND P3, PT, R3.reuse, UR23, !P3 ;  /* 0x0000001703007c0c */ /* 0x044fe2000df61270 */
        /* <DEDUP_REMOVED lines=8> */
[----:B------:R-:W0:Y:S01]  /*21f80*/  LDCU UR22, c[0x0][0x398] ;  /* 0x00007300ff1677ac */ /* 0x000e220008000800 */
[----:B------:R-:W-:Y:S01]  /*21f90*/  F2FP.SATFINITE.E4M3.F32.PACK_AB_MERGE_C R5, R252, R175, RZ ;  /* 0x000000affc05723e */ /* 0x000fe200048070ff */
[----:B------:R-:W2:Y:S01]  /*21fa0*/  LDL.LU.64 R176, [R1+0x450] ;  /* 0x0004500001b07983 */ /* 0x000ea20000300a00 */
[----:B------:R-:W-:Y:S01]  /*21fb0*/  ISETP.LT.AND P5, PT, R3, UR18, !P5 ;  /* 0x0000001203007c0c */ /* 0x000fe2000efa1270 */
[----:B------:R-:W0:Y:S02]  /*21fc0*/  LDCU UR28, c[0x0][0x398] ;  /* 0x00007300ff1c77ac */ /* 0x000e240008000800 */
[----:B------:R3:W-:Y:S01]  /*21fd0*/  @P3 STG.E.U8 desc[UR24][R182.64], R4 ;  /* 0x00000004b6003986 */ /* 0x0007e2000c101118 */
[----:B------:R-:W-:Y:S01]  /*21fe0*/  PRMT R6, R5, 0x9910, RZ ;  /* 0x0000991005067816 */ /* 0x000fe200000000ff */
[----:B------:R-:W0:Y:S01]  /*21ff0*/  LDCU UR18, c[0x0][0x39c] ;  /* 0x00007380ff1277ac */ /* 0x000e220008000800 */
[----:B-1----:R-:W-:Y:S01]  /*22000*/  ISETP.LT.AND P3, PT, R2, UR20, !P4 ;  /* 0x0000001402007c0c */ /* 0x002fe2000e761270 */
[----:B------:R1:W-:Y:S01]  /*22010*/  @P6 STG.E.U8 desc[UR24][R180.64], R5 ;  /* 0x00000005b4006986 */ /* 0x0003e2000c101118 */
[----:B------:R-:W0:Y:S01]  /*22020*/  LDCU UR20, c[0x0][0x398] ;  /* 0x00007300ff1477ac */ /* 0x000e220008000800 */
[----:B---3--:R-:W-:-:S02]  /*22030*/  VIADD R4, R0, 0xca ;  /* 0x000000ca00047836 */ /* 0x008fc40000000000 */
[----:B------:R-:W3:Y:S03]  /*22040*/  LDL.LU.64 R182, [R1+0x448] ;  /* 0x0004480001b67983 */ /* 0x000ee60000300a00 */
[----:B------:R-:W-:Y:S01]  /*22050*/  ISETP.GE.AND P6, PT, R4, UR29, PT ;  /* 0x0000001d04007c0c */ /* 0x000fe2000bfc6270 */
[----:B------:R-:W-:Y:S01]  /*22060*/  IMAD.MOV.U32 R4, RZ, RZ, R6 ;  /* 0x000000ffff047224 */ /* 0x000fe200078e0006 */
[----:B-1----:R-:W3:Y:S01]  /*22070*/  LDL.LU.64 R180, [R1+0x440] ;  /* 0x0004400001b47983 */ /* 0x002ee20000300a00 */
[----:B----4-:R-:W-:Y:S01]  /*22080*/  F2FP.SATFINITE.E4M3.F32.PACK_AB_MERGE_C R12, R13, R12, RZ ;  /* 0x0000000c0d0c723e */ /* 0x010fe200048070ff */
[----:B------:R-:W1:Y:S02]  /*22090*/  LDCU UR29, c[0x0][0x398] ;  /* 0x00007300ff1d77ac */ /* 0x000e640008000800 */
[----:B------:R-:W-:Y:S02]  /*220a0*/  SHF.R.S32.HI R4, RZ, 0x8, R4 ;  /* 0x00000008ff047819 */ /* 0x000fe40000011404 */
[----:B-----5:R-:W-:Y:S04]  /*220b0*/  @P5 STG.E.U8 desc[UR24][R178.64], R12 ;  /* 0x0000000cb2005986 */ /* 0x020fe8000c101118 */
[----:B------:R4:W-:Y:S04]  /*220c0*/  @P3 STG.E.U8 desc[UR24][R14.64], R4 ;  /* 0x000000040e003986 */ /* 0x0009e8000c101118 */
[----:B----4-:R-:W4:Y:S01]  /*220d0*/  LDL.LU.64 R14, [R1+0xb48] ;  /* 0x000b4800010e7983 */ /* 0x010f220000300a00 */
        /* <DEDUP_REMOVED lines=21> */
[----:B------:R-:W2:Y:S03]  /*22230*/  LDL.LU.64 R176, [R1+0x428] ;  /* 0x0004280001b07983 */ /* 0x000ea60000300a00 */
[----:B------:R-:W-:Y:S01]  /*22240*/  ISETP.GE.AND P5, PT, R4, UR31, PT ;  /* 0x0000001f04007c0c */ /* 0x000fe2000bfa6270 */
[----:B------:R-:W-:Y:S01]  /*22250*/  IMAD.MOV.U32 R4, RZ, RZ, R6 ;  /* 0x000000ffff047224 */ /* 0x000fe200078e0006 */
[----:B---3--:R-:W3:Y:S01]  /*22260*/  LDL.LU.64 R182, [R1+0x420] ;  /* 0x0004200001b67983 */ /* 0x008ee20000300a00 */
[----:B----4-:R-:W-:Y:S01]  /*22270*/  F2FP.SATFINITE.E4M3.F32.PACK_AB_MERGE_C R14, R15, R14, RZ ;  /* 0x0000000e0f0e723e */ /* 0x010fe200048070ff */
[----:B------:R-:W1:Y:S02]  /*22280*/  LDCU UR31, c[0x0][0x398] ;  /* 0x00007300ff1f77ac */ /* 0x000e640008000800 */
[----:B------:R-:W-:Y:S02]  /*22290*/  SHF.R.S32.HI R4, RZ, 0x8, R4 ;  /* 0x00000008ff047819 */ /* 0x000fe40000011404 */
[----:B------:R-:W-:Y:S04]  /*222a0*/  @P6 STG.E.U8 desc[UR24][R180.64], R14 ;  /* 0x0000000eb4006986 */ /* 0x000fe8000c101118 */
[----:B------:R4:W-:Y:S04]  /*222b0*/  @P4 STG.E.U8 desc[UR24][R16.64], R4 ;  /* 0x0000000410004986 */ /* 0x0009e8000c101118 */
[----:B----4-:R-:W4:Y:S01]  /*222c0*/  LDL.LU.64 R16, [R1+0xb40] ;  /* 0x000b400001107983 */ /* 0x010f220000300a00 */
        /* <DEDUP_REMOVED lines=14> */
[----:B--2---:R2:W-:Y:S01]  /*223b0*/  @P3 STG.E.U8 desc[UR24][R178.64], R4 ;  /* 0x00000004b2003986 */ /* 0x0045e2000c101118 */
[----:B------:R-:W-:Y:S01]  /*223c0*/  PRMT R6, R5, 0x9910, RZ ;  /* 0x0000991005067816 */ /* 0x000fe200000000ff */
[----:B------:R-:W0:Y:S01]  /*223d0*/  LDCU UR22, c[0x0][0x39c] ;  /* 0x00007380ff1677ac */ /* 0x000e220008000800 */
[----:B------:R-:W-:Y:S01]  /*223e0*/  ISETP.LT.AND P3, PT, R2, UR27, !P4 ;  /* 0x0000001b02007c0c */ /* 0x000fe2000e761270 */
[----:B------:R1:W-:Y:S01]  /*223f0*/  @P6 STG.E.U8 desc[UR24][R176.64], R5 ;  /* 0x00000005b0006986 */ /* 0x0003e2000c101118 */
[----:B------:R-:W0:Y:S01]  /*22400*/  LDCU UR27, c[0x0][0x398] ;  /* 0x00007300ff1b77ac */ /* 0x000e220008000800 */
[----:B--2---:R-:W-:-:S02]  /*22410*/  VIADD R4, R0, 0xce ;  /* 0x000000ce00047836 */ /* 0x004fc40000000000 */
[----:B------:R-:W2:Y:S03]  /*22420*/  LDL.LU.64 R178, [R1+0x408] ;  /* 0x0004080001b27983 */ /* 0x000ea60000300a00 */
[----:B------:R-:W-:Y:S01]  /*22430*/  ISETP.GE.AND P6, PT, R4, UR33, PT ;  /* 0x0000002104007c0c */ /* 0x000fe2000bfc6270 */
[----:B------:R-:W-:Y:S01]  /*22440*/  IMAD.MOV.U32 R4, RZ, RZ, R6 ;  /* 0x000000ffff047224 */ /* 0x000fe200078e0006 */
[----:B-1----:R-:W2:Y:S01]  /*22450*/  LDL.LU.64 R176, [R1+0x400] ;  /* 0x0004000001b07983 */ /* 0x002ea20000300a00 */
[----:B----4-:R-:W-:Y:S01]  /*22460*/  F2FP.SATFINITE.E4M3.F32.PACK_AB_MERGE_C R16, R17, R16, RZ ;  /* 0x000000101110723e */ /* 0x010fe200048070ff */
[----:B------:R-:W1:Y:S02]  /*22470*/  LDCU UR33, c[0x0][0x398] ;  /* 0x00007300ff2177ac */ /* 0x000e640008000800 */
[----:B------:R-:W-:Y:S02]  /*22480*/  SHF.R.S32.HI R4, RZ, 0x8, R4 ;  /* 0x00000008ff047819 */ /* 0x000fe40000011404 */
[----:B---3--:R-:W-:Y:S04]  /*22490*/  @P5 STG.E.U8 desc[UR24][R182.64], R16 ;  /* 0x00000010b6005986 */ /* 0x008fe8000c101118 */
[----:B------:R3:W-:Y:S04]  /*224a0*/  @P3 STG.E.U8 desc[UR24][R18.64], R4 ;  /* 0x0000000412003986 */ /* 0x0007e8000c101118 */
[----:B---3--:R-:W3:Y:S01]  /*224b0*/  LDL.LU.64 R18, [R1+0xb38] ;  /* 0x000b380001127983 */ /* 0x008ee20000300a00 */
        /* <DEDUP_REMOVED lines=14> */
[----:B-----5:R5:W-:Y:S01]  /*225a0*/  @P4 STG.E.U8 desc[UR24][R180.64], R4 ;  /* 0x00000004b4004986 */ /* 0x020be2000c101118 */
[----:B------:R-:W-:-:S02]  /*225b0*/  PRMT R6, R5, 0x9910, RZ ;  /* 0x0000991005067816 */ /* 0x000fc400000000ff */
[----:B------:R-:W-:Y:S01]  /*225c0*/  ISETP.LT.AND P4, PT, R2, UR27, !P3 ;  /* 0x0000001b02007c0c */ /* 0x000fe2000df81270 */
[----:B--2---:R2:W-:Y:S01]  /*225d0*/  @P5 STG.E.U8 desc[UR24][R178.64], R5 ;  /* 0x00000005b2005986 */ /* 0x0045e2000c101118 */
[----:B------:R-:W0:Y:S01]  /*225e0*/  LDCU UR27, c[0x0][0x398] ;  /* 0x00007300ff1b77ac */ /* 0x000e220008000800 */
[----:B-----5:R-:W-:Y:S02]  /*225f0*/  VIADD R4, R0, 0xd0 ;  /* 0x000000d000047836 */ /* 0x020fe40000000000 */
[----:B------:R-:W5:Y:S03]  /*22600*/  LDL.LU.64 R180, [R1+0x388] ;  /* 0x0003880001b47983 */ /* 0x000f660000300a00 */
[----:B------:R-:W-:Y:S01]  /*22610*/  ISETP.GE.AND P5, PT, R4, UR35, PT ;  /* 0x0000002304007c0c */ /* 0x000fe2000bfa6270 */
[----:B------:R-:W-:Y:S01]  /*22620*/  IMAD.MOV.U32 R4, RZ, RZ, R6 ;  /* 0x000000ffff047224 */ /* 0x000fe200078e0006 */
[----:B--2---:R-:W2:Y:S04]  /*22630*/  LDL.LU.64 R178, [R1+0x380] ;  /* 0x0003800001b27983 */ /* 0x004ea80000300a00 */
[----:B------:R-:W-:-:S02]  /*22640*/  SHF.R.S32.HI R4, RZ, 0x8, R4 ;  /* 0x00000008ff047819 */ /* 0x000fc40000011404 */
[----:B---3--:R-:W-:-:S05]  /*22650*/  F2FP.SATFINITE.E4M3.F32.PACK_AB_MERGE_C R18, R19, R18, RZ ;  /* 0x000000121312723e */ /* 0x008fca00048070ff */
[----:B------:R-:W-:Y:S04]  /*22660*/  @P6 STG.E.U8 desc[UR24][R176.64], R18 ;  /* 0x00000012b0006986 */ /* 0x000fe8000c101118 */
[----:B------:R3:W-:Y:S04]  /*22670*/  @P4 STG.E.U8 desc[UR24][R20.64], R4 ;  /* 0x0000000414004986 */ /* 0x0007e8000c101118 */
[----:B---3--:R-:W3:Y:S01]  /*22680*/  LDL.LU.64 R20, [R1+0xb30] ;  /* 0x000b300001147983 */ /* 0x008ee20000300a00 */
        /* <DEDUP_REMOVED lines=10> */
[----:B----4-:R-:W-:Y:S01]  /*22730*/  F2FP.SATFINITE.E4M3.F32.PACK_AB_MERGE_C R5, R252, R175, RZ ;  /* 0x000000affc05723e */ /* 0x010fe200048070ff */
[----:B------:R-:W4:Y:S01]  /*22740*/  LDL.LU.64 R176, [R1+0x370] ;  /* 0x0003700001b07983 */ /* 0x000f220000300a00 */
[----:B------:R-:W-:Y:S01]  /*22750*/  ISETP.LT.AND P5, PT, R3, UR26, !P5 ;  /* 0x0000001a03007c0c */ /* 0x000fe2000efa1270 */
[----:B------:R-:W0:Y:S02]  /*22760*/  LDCU UR26, c[0x0][0x39c] ;  /* 0x00007380ff1a77ac */ /* 0x000e240008000800 */
[----:B------:R1:W-:Y:S01]  /*22770*/  @P3 STG.E.U8 desc[UR24][R182.64], R4 ;  /* 0x00000004b6003986 */ /* 0x0003e2000c101118 */
[----:B------:R-:W-:-:S02]  /*22780*/  PRMT R6, R5, 0x9910, RZ ;  /* 0x0000991005067816 */ /* 0x000fc400000000ff */
[----:B------:R-:W-:Y:S01]  /*22790*/  ISETP.LT.AND P3, PT, R2, UR27, !P4 ;  /* 0x0000001b02007c0c */ /* 0x000fe2000e761270 */
[----:B-----5:R5:W-:Y:S01]  /*227a0*/  @P6 STG.E.U8 desc[UR24][R180.64], R5 ;  /* 0x00000005b4006986 */ /* 0x020be2000c101118 */
[----:B------:R-:W0:Y:S01]  /*227b0*/  LDCU UR27, c[0x0][0x398] ;  /* 0x00007300ff1b77ac */ /* 0x000e220008000800 */
[----:B-1----:R-:W-:Y:S02]  /*227c0*/  VIADD R4, R0, 0xd2 ;  /* 0x000000d200047836 */ /* 0x002fe40000000000 */
[----:B------:R-:W4:Y:S03]  /*227d0*/  LDL.LU.64 R182, [R1+0x368] ;  /* 0x0003680001b67983 */ /* 0x000f260000300a00 */
[----:B------:R-:W-:Y:S01]  /*227e0*/  ISETP.GE.AND P6, PT, R4, UR37, PT ;  /* 0x0000002504007c0c */ /* 0x000fe2000bfc6270 */
[----:B------:R-:W-:Y:S01]  /*227f0*/  IMAD.MOV.U32 R4, RZ, RZ, R6 ;  /* 0x000000ffff047224 */ /* 0x000fe200078e0006 */
[----:B-----5:R-:W5:Y:S04]  /*22800*/  LDL.LU.64 R180, [R1+0x360] ;  /* 0x0003600001b47983 */ /* 0x020f680000300a00 */
[----:B------:R-:W-:-:S02]  /*22810*/  SHF.R.S32.HI R4, RZ, 0x8, R4 ;  /* 0x00000008ff047819 */ /* 0x000fc40000011404 */
[----:B---3--:R-:W-:-:S05]  /*22820*/  F2FP.SATFINITE.E4M3.F32.PACK_AB_MERGE_C R20, R21, R20, RZ ;  /* 0x000000141514723e */ /* 0x008fca00048070ff */
[----:B--2---:R-:W-:Y:S04]  /*22830*/  @P5 STG.E.U8 desc[UR24][R178.64], R20 ;  /* 0x00000014b2005986 */ /* 0x004fe8000c101118 */
[----:B------:R1:W-:Y:S04]  /*22840*/  @P3 STG.E.U8 desc[UR24][R22.64], R4 ;  /* 0x0000000416003986 */ /* 0x0003e8000c101118 */
[----:B-1----:R-:W2:Y:S01]  /*22850*/  LDL.LU.64 R22, [R1+0xb28] ;  /* 0x000b280001167983 */ /* 0x002ea20000300a00 */
        /* <DEDUP_REMOVED lines=26> */
[----:B-----5:R-:W-:Y:S04]  /*22a00*/  @P6 STG.E.U8 desc[UR24][R180.64], R22 ;  /* 0x00000016b4006986 */ /* 0x020fe8000c101118 */
[----:B------:R0:W-:Y:S04]  /*22a10*/  @P4 STG.E.U8 desc[UR24][R24.64], R4 ;  /* 0x0000000418004986 */ /* 0x0001e8000c101118 */
[----:B0-----:R-:W2:Y:S01]  /*22a20*/  LDL.LU.64 R24, [R1+0xb20] ;  /* 0x000b200001187983 */ /* 0x001ea20000300a00 */
[C---:B------:R-:W-:Y:S01]  /*22a30*/  ISETP.LT.AND P3, PT, R3.reuse, UR29, !P3 ;  /* 0x0000001d03007c0c */ /* 0x040fe2000df61270 */
[----:B------:R-:W-:Y:S01]  /*22a40*/  VIADD R4, R0, 0xd5 ;  /* 0x000000d500047836 */ /* 0x000fe20000000000 */
[----:B------:R-:W-:Y:S01]  /*22a50*/  PRMT R6, R22, 0x9910, RZ ;  /* 0x0000991016067816 */ /* 0x000fe200000000ff */
[----:B------:R-:W5:Y:S01]  /*22a60*/  LDL.LU R196, [R1+0x158] ;  /* 0x0001580001c47983 */ /* 0x000f620000300800 */
[----:B-1----:R-:W-:Y:S01]  /*22a70*/  ISETP.LT.AND P6, PT, R2, UR28, !P5 ;  /* 0x0000001c02007c0c */ /* 0x002fe2000efc1270 */
[----:B------:R-:W0:Y:S01]  /*22a80*/  LDCU UR29, c[0x0][0x398] ;  /* 0x00007300ff1d77ac */ /* 0x000e220008000800 */
[----:B------:R-:W-:Y:S01]  /*22a90*/  ISETP.GE.AND P4, PT, R4, UR40, PT ;  /* 0x0000002804007c0c */ /* 0x000fe2000bf86270 */
[----:B------:R-:W5:Y:S01]  /*22aa0*/  LDL.LU R197, [R1+0x15c] ;  /* 0x00015c0001c57983 */ /* 0x000f620000300800 */
[----:B------:R-:W-:Y:S01]  /*22ab0*/  SHF.R.S32.HI R4, RZ, 0x8, R6 ;  /* 0x00000008ff047819 */ /* 0x000fe20000011406 */
[----:B------:R-:W1:Y:S01]  /*22ac0*/  LDCU UR28, c[0x0][0x39c] ;  /* 0x00007380ff1c77ac */ /* 0x000e620008000800 */
[----:B---3--:R-:W-:Y:S01]  /*22ad0*/  F2FP.SATFINITE.E4M3.F32.PACK_AB_MERGE_C R5, R252, R175, RZ ;  /* 0x000000affc05723e */ /* 0x008fe200048070ff */
[----:B------:R-:W3:Y:S01]  /*22ae0*/  LDL.LU.64 R180, [R1+0x330] ;  /* 0x0003300001b47983 */ /* 0x000ee20000300a00 */
[----:B------:R-:W-:Y:S01]  /*22af0*/  ISETP.LT.AND P5, PT, R3, UR30, !P5 ;  /* 0x0000001e03007c0c */ /* 0x000fe2000efa1270 */
[----:B------:R-:W0:Y:S02]  /*22b00*/  LDCU UR30, c[0x0][0x398] ;  /* 0x00007300ff1e77ac */ /* 0x000e240008000800 */
[----:B------:R1:W-:Y:S01]  /*22b10*/  @P3 STG.E.U8 desc[UR24][R178.64], R4 ;  /* 0x00000004b2003986 */ /* 0x0003e2000c101118 */
[----:B------:R-:W-:-:S02]  /*22b20*/  PRMT R6, R5, 0x9910, RZ ;  /* 0x0000991005067816 */ /* 0x000fc400000000ff */
[----:B------:R-:W-:Y:S01]  /*22b30*/  ISETP.LT.AND P3, PT, R2, UR31, !P4 ;  /* 0x0000001f02007c0c */ /* 0x000fe2000e761270 */
[----:B----4-:R4:W-:Y:S01]  /*22b40*/  @P6 STG.E.U8 desc[UR24][R176.64], R5 ;  /* 0x00000005b0006986 */ /* 0x0109e2000c101118 */
[----:B------:R-:W0:Y:S01]  /*22b50*/  LDCU UR31, c[0x0][0x398] ;  /* 0x00007300ff1f77ac */ /* 0x000e220008000800 */
[----:B-1----:R-:W-:Y:S02]  /*22b60*/  VIADD R4, R0, 0xd6 ;  /* 0x000000d600047836 */ /* 0x002fe40000000000 */
[----:B------:R-:W3:Y:S03]  /*22b70*/  LDL.LU.64 R178, [R1+0x328] ;  /* 0x0003280001b27983 */ /* 0x000ee60000300a00 */
[----:B------:R-:W-:Y:S01]  /*22b80*/  ISETP.GE.AND P6, PT, R4, UR41, PT ;  /* 0x0000002904007c0c */ /* 0x000fe2000bfc6270 */
[----:B------:R-:W-:Y:S01]  /*22b90*/  IMAD.MOV.U32 R4, RZ, RZ, R6 ;  /* 0x000000ffff047224 */ /* 0x000fe200078e0006 */
[----:B----4-:R-:W4:Y:S04]  /*22ba0*/  LDL.LU.64 R176, [R1+0x320] ;  /* 0x0003200001b07983 */ /* 0x010f280000300a00 */
        /* <DEDUP_REMOVED lines=14> */
[----:B------:R-:W1:Y:S01]  /*22c90*/  LDCU UR29, c[0x0][0x39c] ;  /* 0x00007380ff1d77ac */ /* 0x000e620008000800 */
[----:B------:R-:W-:Y:S01]  /*22ca0*/  ISETP.LT.AND P6, PT, R3, UR30, !P6 ;  /* 0x0000001e03007c0c */ /* 0x000fe2000f7c1270 */
[----:B------:R-:W4:Y:S01]  /*22cb0*/  LDL.LU.64 R182, [R1+0x310] ;  /* 0x0003100001b67983 */ /* 0x000f220000300a00 */
[----:B-----5:R-:W-:Y:S01]  /*22cc0*/  F2FP.SATFINITE.E4M3.F32.PACK_AB_MERGE_C R5, R197, R196, RZ ;  /* 0x000000c4c505723e */ /* 0x020fe200048070ff */
[----:B------:R-:W5:Y:S02]  /*22cd0*/  LDCU UR30, c[0x0][0x398] ;  /* 0x00007300ff1e77ac */ /* 0x000f640008000800 */
[----:B---3--:R3:W-:Y:S01]  /*22ce0*/  @P4 STG.E.U8 desc[UR24][R180.64], R4 ;  /* 0x00000004b4004986 */ /* 0x0087e2000c101118 */
[----:B------:R-:W-:Y:S01]  /*22cf0*/  ISETP.LT.AND P4, PT, R2, UR31, !P3 ;  /* 0x0000001f02007c0c */ /* 0x000fe2000df81270 */
[----:B------:R-:W0:Y:S01]  /*22d00*/  LDCU UR31, c[0x0][0x398] ;  /* 0x00007300ff1f77ac */ /* 0x000e220008000800 */
[----:B------:R-:W-:Y:S01]  /*22d10*/  PRMT R6, R5, 0x9910, RZ ;  /* 0x0000991005067816 */ /* 0x000fe200000000ff */
[----:B------:R1:W-:Y:S03]  /*22d20*/  @P5 STG.E.U8 desc[UR24][R178.64], R5 ;  /* 0x00000005b2005986 */ /* 0x0003e6000c101118 */
[----:B------:R-:W-:Y:S01]  /*22d30*/  SHF.R.S32.HI R6, RZ, 0x8, R6 ;  /* 0x00000008ff067819 */ /* 0x000fe20000011406 */
[----:B---3--:R-:W3:Y:S04]  /*22d40*/  LDL.LU.64 R180, [R1+0x308] ;  /* 0x0003080001b47983 */ /* 0x008ee80000300a00 */
[----:B-1----:R-:W3:Y:S01]  /*22d50*/  LDL.LU.64 R178, [R1+0x300] ;  /* 0x0003000001b27983 */ /* 0x002ee20000300a00 */
[----:B--2---:R-:W-:-:S05]  /*22d60*/  F2FP.SATFINITE.E4M3.F32.PACK_AB_MERGE_C R26, R27, R26, RZ ;  /* 0x0000001a1b1a723e */ /* 0x004fca00048070ff */
[----:B----4-:R-:W-:Y:S04]  /*22d70*/  @P6 STG.E.U8 desc[UR24][R176.64], R26 ;  /* 0x0000001ab0006986 */ /* 0x010fe8000c101118 */
[----:B------:R1:W-:Y:S04]  /*22d80*/  @P4 STG.E.U8 desc[UR24][R28.64], R6 ;  /* 0x000000061c004986 */ /* 0x0003e8000c101118 */
[----:B-1----:R-:W2:Y:S01]  /*22d90*/  LDL.LU.64 R28, [R1+0xb10] ;  /* 0x000b1000011c7983 */ /* 0x002ea20000300a00 */
[C---:B------:R-:W-:Y:S01]  /*22da0*/  VIADD R4, R0.reuse, 0xd8 ;  /* 0x000000d800047836 */ /* 0x040fe20000000000 */
[----:B------:R-:W-:Y:S01]  /*22db0*/  ISETP.LT.AND P3, PT, R3, UR33, !P3 ;  /* 0x0000002103007c0c */ /* 0x000fe2000df61270 */
[----:B------:R-:W-:Y:S01]  /*22dc0*/  VIADD R5, R0, 0xda ;  /* 0x000000da00057836 */ /* 0x000fe20000000000 */
[----:B------:R-:W-:Y:S01]  /*22dd0*/  ISETP.GE.AND P4, PT, R7, UR4, PT ;  /* 0x0000000407007c0c */ /* 0x000fe2000bf86270 */
[----:B------:R-:W4:Y:S01]  /*22de0*/  LDL.LU R196, [R1+0x168] ;  /* 0x0001680001c47983 */ /* 0x000f220000300800 */
[----:B------:R-:W-:Y:S01]  /*22df0*/  ISETP.GE.AND P5, PT, R4, UR43, PT ;  /* 0x0000002b04007c0c */ /* 0x000fe2000bfa6270 */
[----:B------:R-:W1:Y:S01]  /*22e00*/  LDCU UR33, c[0x0][0x398] ;  /* 0x00007300ff2177ac */ /* 0x000e620008000800 */
[----:B------:R-:W-:Y:S01]  /*22e10*/  PRMT R4, R26, 0x9910, RZ ;  /* 0x000099101a047816 */ /* 0x000fe200000000ff */
[----:B------:R-:W4:Y:S01]  /*22e20*/  LDL.LU R197, [R1+0x16c] ;  /* 0x00016c0001c57983 */ /* 0x000f220000300800 */
[----:B0-----:R-:W-:Y:S01]  /*22e30*/  ISETP.LT.AND P6, PT, R2, UR32, !P5 ;  /* 0x0000002002007c0c */ /* 0x001fe2000efc1270 */
[----:B------:R-:W0:Y:S01]  /*22e40*/  LDCU UR32, c[0x0][0x398] ;  /* 0x00007300ff2077ac */ /* 0x000e220008000800 */
[----:B------:R-:W-:Y:S01]  /*22e50*/  F2FP.SATFINITE.E4M3.F32.PACK_AB_MERGE_C R7, R252, R175, RZ ;  /* 0x000000affc07723e */ /* 0x000fe200048070ff */
[----:B------:R-:W4:Y:S01]  /*22e60*/  LDL.LU.64 R176, [R1+0xf0] ;  /* 0x0000f00001b07983 */ /* 0x000f220000300a00 */
[----:B------:R-:W-:Y:S01]  /*22e70*/  SHF.R.S32.HI R4, RZ, 0x8, R4 ;  /* 0x00000008ff047819 */ /* 0x000fe20000011404 */
[----:B------:R-:W0:Y:S01]  /*22e80*/  LDCU UR4, c[0x0][0x39c] ;  /* 0x00007380ff0477ac */ /* 0x000e220008000800 */
[----:B------:R-:W-:-:S02]  /*22e90*/  PRMT R6, R7, 0x9910, RZ ;  /* 0x0000991007067816 */ /* 0x000fc400000000ff */
[----:B-----5:R-:W-:Y:S01]  /*22ea0*/  ISETP.LT.AND P5, PT, R3, UR30, !P5 ;  /* 0x0000001e03007c0c */ /* 0x020fe2000efa1270 */
[----:B------:R5:W-:Y:S01]  /*22eb0*/  @P3 STG.E.U8 desc[UR24][R182.64], R4 ;  /* 0x00000004b6003986 */ /* 0x000be2000c101118 */
[----:B------:R-:W-:Y:S01]  /*22ec0*/  ISETP.LT.AND P3, PT, R2, UR31, !P4 ;  /* 0x0000001f02007c0c */ /* 0x000fe2000e761270 */
[----:B------:R-:W0:Y:S02]  /*22ed0*/  LDCU UR30, c[0x0][0x398] ;  /* 0x00007300ff1e77ac */ /* 0x000e240008000800 */
[----:B---3--:R3:W-:Y:S01]  /*22ee0*/  @P6 STG.E.U8 desc[UR24][R180.64], R7 ;  /* 0x00000007b4006986 */ /* 0x0087e2000c101118 */
[----:B------:R-:W-:Y:S01]  /*22ef0*/  ISETP.GE.AND P6, PT, R5, UR6, PT ;  /* 0x0000000605007c0c */ /* 0x000fe2000bfc6270 */
[----:B------:R-:W-:Y:S01]  /*22f00*/  IMAD.MOV.U32 R5, RZ, RZ, R6 ;  /* 0x000000ffff057224 */ /* 0x000fe200078e0006 */
[----:B------:R-:W0:Y:S04]  /*22f10*/  LDCU UR6, c[0x0][0x398] ;  /* 0x00007300ff0677ac */ /* 0x000e280008000800 */
[----:B------:R-:W-:Y:S01]  /*22f20*/  SHF.R.S32.HI R5, RZ, 0x8, R5 ;  /* 0x00000008ff057819 */ /* 0x000fe20000011405 */
[----:B-----5:R-:W5:Y:S01]  /*22f30*/  LDL.LU.64 R182, [R1+0xe8] ;  /* 0x0000e80001b67983 */ /* 0x020f620000300a00 */
[----:B------:R-:W0:Y:S03]  /*22f40*/  LDCU UR31, c[0x0][0x398] ;  /* 0x00007300ff1f77ac */ /* 0x000e260008000800 */
[----:B---3--:R-:W3:Y:S01]  /*22f50*/  LDL.LU.64 R180, [R1+0xe0] ;  /* 0x0000e00001b47983 */ /* 0x008ee20000300a00 */
[----:B--2---:R-:W-:-:S05]  /*22f60*/  F2FP.SATFINITE.E4M3.F32.PACK_AB_MERGE_C R28, R29, R28, RZ ;  /* 0x0000001c1d1c723e */ /* 0x004fca00048070ff */
[----:B------:R-:W-:Y:S04]  /*22f70*/  @P5 STG.E.U8 desc[UR24][R178.64], R28 ;  /* 0x0000001cb2005986 */ /* 0x000fe8000c101118 */
[----:B------:R2:W-:Y:S04]  /*22f80*/  @P3 STG.E.U8 desc[UR24][R30.64], R5 ;  /* 0x000000051e003986 */ /* 0x0005e8000c101118 */
[----:B--2---:R-:W2:Y:S01]  /*22f90*/  LDL.LU.64 R30, [R1+0xb08] ;  /* 0x000b0800011e7983 */ /* 0x004ea20000300a00 */
[----:B-1----:R-:W-:Y:S01]  /*22fa0*/  ISETP.LT.AND P4, PT, R3, UR33, !P4 ;  /* 0x0000002103007c0c */ /* 0x002fe2000e781270 */
[----:B------:R-:W-:Y:S01]  /*22fb0*/  VIADD R6, R0, 0xdb ;  /* 0x000000db00067836 */ /* 0x000fe20000000000 */
[----:B0-----:R-:W-:-:S02]  /*22fc0*/  ISETP.LT.AND P5, PT, R2, UR32, !P6 ;  /* 0x0000002002007c0c */ /* 0x001fc4000f7a1270 */
[----:B------:R-:W-:Y:S01]  /*22fd0*/  PRMT R4, R28, 0x9910, RZ ;  /* 0x000099101c047816 */ /* 0x000fe200000000ff */
[----:B------:R-:W-:Y:S01]  /*22fe0*/  VIADD R5, R0, 0xdc ;  /* 0x000000dc00057836 */ /* 0x000fe20000000000 */
[----:B------:R-:W-:Y:S01]  /*22ff0*/  ISETP.GE.AND P3, PT, R6, UR8, PT ;  /* 0x0000000806007c0c */ /* 0x000fe2000bf66270 */
[----:B------:R-:W3:Y:S01]  /*23000*/  LDL.LU R175, [R1+0x170] ;  /* 0x0001700001af7983 */ /* 0x000ee20000300800 */
[----:B----4-:R-:W-:Y:S01]  /*23010*/  F2FP.SATFINITE.E4M3.F32.PACK_AB_MERGE_C R6, R197, R196, RZ ;  /* 0x000000c4c506723e */ /* 0x010fe200048070ff */
[----:B------:R-:W0:Y:S01]  /*23020*/  LDCU UR8, c[0x0][0x398] ;  /* 0x00007300ff0877ac */ /* 0x000e220008000800 */
[----:B------:R-:W-:Y:S01]  /*23030*/  SHF.R.S32.HI R4, RZ, 0x8, R4 ;  /* 0x00000008ff047819 */ /* 0x000fe20000011404 */
[----:B------:R-:W4:Y:S01]  /*23040*/  LDL.LU R252, [R1+0x174] ;  /* 0x0001740001fc7983 */ /* 0x000f220000300800 */
[----:B------:R-:W-:Y:S02]  /*23050*/  PRMT R7, R6, 0x9910, RZ ;  /* 0x0000991006077816 */ /* 0x000fe400000000ff */
[----:B------:R-:W-:Y:S01]  /*23060*/  ISETP.LT.AND P6, PT, R3, UR30, !P6 ;  /* 0x0000001e03007c0c */ /* 0x000fe2000f7c1270 */
[----:B------:R1:W-:Y:S01]  /*23070*/  @P4 STG.E.U8 desc[UR24][R176.64], R4 ;  /* 0x00000004b0004986 */ /* 0x0003e2000c101118 */
[----:B------:R-:W-:Y:S01]  /*23080*/  ISETP.LT.AND P4, PT, R2, UR6, !P3 ;  /* 0x0000000602007c0c */ /* 0x000fe2000df81270 */
[----:B------:R-:W0:Y:S02]  /*23090*/  LDCU UR30, c[0x0][0x398] ;  /* 0x00007300ff1e77ac */ /* 0x000e240008000800 */
[----:B-----5:R-:W-:Y:S01]  /*230a0*/  @P5 STG.E.U8 desc[UR24][R182.64], R6 ;  /* 0x00000006b6005986 */ /* 0x020fe2000c101118 */
[----:B------:R-:W-:Y:S01]  /*230b0*/  ISETP.GE.AND P5, PT, R5, UR11, PT ;  /* 0x0000000b05007c0c */ /* 0x000fe2000bfa6270 */
[----:B------:R-:W-:Y:S01]  /*230c0*/  IMAD.MOV.U32 R5, RZ, RZ, R7 ;  /* 0x000000ffff057224 */ /* 0x000fe200078e0007 */
[----:B------:R-:W5:Y:S01]  /*230d0*/  LDCU UR11, c[0x0][0x398] ;  /* 0x00007300ff0b77ac */ /* 0x000f620008000800 */
[----:B------:R-:W4:Y:S03]  /*230e0*/  LDL.LU.64 R178, [R1+0xd0] ;  /* 0x0000d00001b27983 */ /* 0x000f260000300a00 */
[----:B------:R-:W-:Y:S01]  /*230f0*/  SHF.R.S32.HI R5, RZ, 0x8, R5 ;  /* 0x00000008ff057819 */ /* 0x000fe20000011405 */
[----:B-1----:R-:W4:Y:S01]  /*23100*/  LDL.LU.64 R176, [R1+0xc8] ;  /* 0x0000c80001b07983 */ /* 0x002f220000300a00 */
[----:B------:R-:W1:Y:S03]  /*23110*/  LDCU UR6, c[0x0][0x39c] ;  /* 0x00007380ff0677ac */ /* 0x000e660008000800 */
[----:B------:R-:W5:Y:S01]  /*23120*/  LDL.LU.64 R196, [R1+0xc0] ;  /* 0x0000c00001c47983 */ /* 0x000f620000300a00 */
[----:B--2---:R-:W-:-:S05]  /*23130*/  F2FP.SATFINITE.E4M3.F32.PACK_AB_MERGE_C R30, R31, R30, RZ ;  /* 0x0000001e1f1e723e */ /* 0x004fca00048070ff */
[----:B---3--:R-:W-:Y:S04]  /*23140*/  @P6 STG.E.U8 desc[UR24][R180.64], R30 ;  /* 0x0000001eb4006986 */ /* 0x008fe8000c101118 */
[----:B------:R2:W-:Y:S04]  /*23150*/  @P4 STG.E.U8 desc[UR24][R32.64], R5 ;  /* 0x0000000520004986 */ /* 0x0005e8000c101118 */
[----:B--2---:R-:W2:Y:S01]  /*23160*/  LDL.LU.64 R32, [R1+0xb00] ;  /* 0x000b000001207983 */ /* 0x004ea20000300a00 */
[----:B------:R-:W-:Y:S02]  /*23170*/  ISETP.LT.AND P3, PT, R3, UR31, !P3 ;  /* 0x0000001f03007c0c */ /* 0x000fe4000df61270 */
[----:B0-----:R-:W-:Y:S01]  /*23180*/  ISETP.LT.AND P6, PT, R2, UR8, !P5 ;  /* 0x0000000802007c0c */ /* 0x001fe2000efc1270 */
[----:B------:R-:W-:Y:S01]  /*23190*/  VIADD R7, R0, 0xdd ;  /* 0x000000dd00077836 */ /* 0x000fe20000000000 */
[----:B------:R-:W-:-:S02]  /*231a0*/  PRMT R4, R30, 0x9910, RZ ;  /* 0x000099101e047816 */ /* 0x000fc400000000ff */
[----:B----4-:R-:W-:Y:S01]  /*231b0*/  F2FP.SATFINITE.E4M3.F32.PACK_AB_MERGE_C R6, R252, R175, RZ ;  /* 0x000000affc06723e */ /* 0x010fe200048070ff */
[----:B------:R-:W-:Y:S01]  /*231c0*/  VIADD R5, R0, 0xde ;  /* 0x000000de00057836 */ /* 0x000fe20000000000 */
[----:B------:R-:W-:Y:S01]  /*231d0*/  SHF.R.S32.HI R4, RZ, 0x8, R4 ;  /* 0x00000008ff047819 */ /* 0x000fe20000011404 */
[----:B------:R-:W3:Y:S01]  /*231e0*/  LDL.LU R182, [R1+0x178] ;  /* 0x0001780001b67983 */ /* 0x000ee20000300800 */
[----:B------:R-:W-:Y:S01]  /*231f0*/  ISETP.GE.AND P4, PT, R7, UR12, PT ;  /* 0x0000000c07007c0c */ /* 0x000fe2000bf86270 */
[----:B------:R-:W0:Y:S01]  /*23200*/  LDCU UR31, c[0x0][0x398] ;  /* 0x00007300ff1f77ac */ /* 0x000e220008000800 */
[----:B------:R-:W-:Y:S01]  /*23210*/  PRMT R7, R6, 0x9910, RZ ;  /* 0x0000991006077816 */ /* 0x000fe200000000ff */
[----:B------:R4:W-:Y:S01]  /*23220*/  @P3 STG.E.U8 desc[UR24][R178.64], R4 ;  /* 0x00000004b2003986 */ /* 0x0009e2000c101118 */
[----:B------:R-:W-:Y:S01]  /*23230*/  ISETP.LT.AND P5, PT, R3, UR30, !P5 ;  /* 0x0000001e03007c0c */ /* 0x000fe2000efa1270 */
[----:B------:R-:W0:Y:S01]  /*23240*/  LDCU UR12, c[0x0][0x398] ;  /* 0x00007300ff0c77ac */ /* 0x000e220008000800 */
[----:B-----5:R-:W-:Y:S01]  /*23250*/  ISETP.LT.AND P3, PT, R2, UR11, !P4 ;  /* 0x0000000b02007c0c */ /* 0x020fe2000e761270 */
[----:B------:R-:W3:Y:S01]  /*23260*/  LDL.LU R183, [R1+0x17c] ;  /* 0x00017c0001b77983 */ /* 0x000ee20000300800 */
[----:B------:R-:W5:Y:S03]  /*23270*/  LDCU UR30, c[0x0][0x398] ;  /* 0x00007300ff1e77ac */ /* 0x000f660008000800 */
[----:B------:R0:W-:Y:S01]  /*23280*/  @P6 STG.E.U8 desc[UR24][R176.64], R6 ;  /* 0x00000006b0006986 */ /* 0x0001e2000c101118 */
[----:B------:R-:W-:Y:S01]  /*23290*/  ISETP.GE.AND P6, PT, R5, UR14, PT ;  /* 0x0000000e05007c0c */ /* 0x000fe2000bfc6270 */
[----:B------:R-:W-:Y:S01]  /*232a0*/  IMAD.MOV.U32 R5, RZ, RZ, R7 ;  /* 0x000000ffff057224 */ /* 0x000fe200078e0007 */
[----:B------:R-:W0:Y:S01]  /*232b0*/  LDCU UR11, c[0x0][0x398] ;  /* 0x00007300ff0b77ac */ /* 0x000e220008000800 */
[----:B------:R-:W3:Y:S03]  /*232c0*/  LDL.LU.64 R180, [R1+0xb0] ;  /* 0x0000b00001b47983 */ /* 0x000ee60000300a00 */
[----:B------:R-:W-:Y:S01]  /*232d0*/  SHF.R.S32.HI R5, RZ, 0x8, R5 ;  /* 0x00000008ff057819 */ /* 0x000fe20000011405 */
[----:B----4-:R-:W4:Y:S01]  /*232e0*/  LDL.LU.64 R178, [R1+0xa8] ;  /* 0x0000a80001b27983 */ /* 0x010f220000300a00 */
[----:B--2---:R-:W-:-:S03]  /*232f0*/  F2FP.SATFINITE.E4M3.F32.PACK_AB_MERGE_C R32, R33, R32, RZ ;  /* 0x000000202120723e */ /* 0x004fc600048070ff */
[----:B0-----:R-:W2:Y:S01]  /*23300*/  LDL.LU.64 R176, [R1+0xa0] ;  /* 0x0000a00001b07983 */ /* 0x001ea20000300a00 */
[----:B------:R-:W-:Y:S01]  /*23310*/  ISETP.LT.AND P4, PT, R3, UR31, !P4 ;  /* 0x0000001f03007c0c */ /* 0x000fe2000e781270 */
[----:B------:R-:W0:Y:S02]  /*23320*/  LDCU UR14, c[0x0][0x398] ;  /* 0x00007300ff0e77ac */ /* 0x000e240008000800 */
[----:B------:R-:W-:Y:S01]  /*23330*/  @P5 STG.E.U8 desc[UR24][R196.64], R32 ;  /* 0x00000020c4005986 */ /* 0x000fe2000c101118 */
[----:B------:R-:W0:Y:S03]  /*23340*/  LDCU UR8, c[0x0][0x39c] ;  /* 0x00007380ff0877ac */ /* 0x000e260008000800 */
[----:B------:R1:W-:Y:S04]  /*23350*/  @P3 STG.E.U8 desc[UR24][R34.64], R5 ;  /* 0x0000000522003986 */ /* 0x0003e8000c101118 */
[----:B-1----:R-:W2:Y:S01]  /*23360*/  LDL.LU.64 R34, [R1+0xaf8] ;  /* 0x000af80001227983 */ /* 0x002ea20000300a00 */
[----:B------:R-:W-:Y:S01]  /*23370*/  ISETP.LT.AND P5, PT, R2, UR12, !P6 ;  /* 0x0000000c02007c0c */ /* 0x000fe2000f7a1270 */
[----:B------:R-:W-:Y:S01]  /*23380*/  VIADD R7, R0, 0xdf ;  /* 0x000000df00077836 */ /* 0x000fe20000000000 */
[----:B------:R-:W-:-:S02]  /*23390*/  PRMT R4, R32, 0x9910, RZ ;  /* 0x0000991020047816 */ /* 0x000fc400000000ff */
[----:B---3--:R-:W-:Y:S01]  /*233a0*/  F2FP.SATFINITE.E4M3.F32.PACK_AB_MERGE_C R6, R183, R182, RZ ;  /* 0x000000b6b706723e */ /* 0x008fe200048070ff */
[----:B------:R-:W-:Y:S01]  /*233b0*/  VIADD R5, R0, 0xe0 ;  /* 0x000000e000057836 */ /* 0x000fe20000000000 */
[----:B------:R-:W-:Y:S01]  /*233c0*/  SHF.R.S32.HI R4, RZ, 0x8, R4 ;  /* 0x00000008ff047819 */ /* 0x000fe20000011404 */
[----:B------:R-:W3:Y:S01]  /*233d0*/  LDL.LU R175, [R1+0x180] ;  /* 0x0001800001af7983 */ /* 0x000ee20000300800 */
[----:B------:R-:W-:Y:S01]  /*233e0*/  ISETP.GE.AND P3, PT, R7, UR16, PT ;  /* 0x0000001007007c0c */ /* 0x000fe2000bf66270 */
[----:B------:R-:W1:Y:S01]  /*233f0*/  LDCU UR12, c[0x0][0x398] ;  /* 0x00007300ff0c77ac */ /* 0x000e620008000800 */
[----:B------:R-:W-:Y:S01]  /*23400*/  PRMT R7, R6, 0x9910, RZ ;  /* 0x0000991006077816 */ /* 0x000fe200000000ff */
[----:B------:R0:W-:Y:S01]  /*23410*/  @P4 STG.E.U8 desc[UR24][R180.64], R4 ;  /* 0x00000004b4004986 */ /* 0x0001e2000c101118 */
[----:B-----5:R-:W-:Y:S01]  /*23420*/  ISETP.LT.AND P6, PT, R3, UR30, !P6 ;  /* 0x0000001e03007c0c */ /* 0x020fe2000f7c1270 */
[----:B------:R-:W5:Y:S01]  /*23430*/  LDCU UR16, c[0x0][0x398] ;  /* 0x00007300ff1077ac */ /* 0x000f620008000800 */
[----:B------:R-:W-:Y:S01]  /*23440*/  ISETP.LT.AND P4, PT, R2, UR11, !P3 ;  /* 0x0000000b02007c0c */ /* 0x000fe2000df81270 */
[----:B------:R-:W3:Y:S01]  /*23450*/  LDL.LU R252, [R1+0x184] ;  /* 0x0001840001fc7983 */ /* 0x000ee20000300800 */
[----:B------:R-:W1:Y:S03]  /*23460*/  LDCU UR11, c[0x0][0x39c] ;  /* 0x00007380ff0b77ac */ /* 0x000e660008000800 */
[----:B----4-:R-:W-:Y:S01]  /*23470*/  @P5 STG.E.U8 desc[UR24][R178.64], R6 ;  /* 0x00000006b2005986 */ /* 0x010fe2000c101118 */
[----:B------:R-:W-:Y:S01]  /*23480*/  ISETP.GE.AND P5, PT, R5, UR18, PT ;  /* 0x0000001205007c0c */ /* 0x000fe2000bfa6270 */
[----:B------:R-:W-:Y:S01]  /*23490*/  IMAD.MOV.U32 R5, RZ, RZ, R7 ;  /* 0x000000ffff057224 */ /* 0x000fe200078e0007 */
[----:B------:R-:W4:Y:S01]  /*234a0*/  LDCU UR18, c[0x0][0x398] ;  /* 0x00007300ff1277ac */ /* 0x000f220008000800 */
[----:B------:R-:W3:Y:S03]  /*234b0*/  LDL.LU.64 R196, [R1+0x90] ;  /* 0x0000900001c47983 */ /* 0x000ee60000300a00 */
[----:B------:R-:W-:Y:S01]  /*234c0*/  SHF.R.S32.HI R5, RZ, 0x8, R5 ;  /* 0x00000008ff057819 */ /* 0x000fe20000011405 */
[----:B------:R-:W3:Y:S04]  /*234d0*/  LDL.LU.64 R182, [R1+0x88] ;  /* 0x0000880001b67983 */ /* 0x000ee80000300a00 */
[----:B0-----:R-:W3:Y:S01]  /*234e0*/  LDL.LU.64 R180, [R1+0x80] ;  /* 0x0000800001b47983 */ /* 0x001ee20000300a00 */
[----:B--2---:R-:W-:-:S05]  /*234f0*/  F2FP.SATFINITE.E4M3.F32.PACK_AB_MERGE_C R34, R35, R34, RZ ;  /* 0x000000222322723e */ /* 0x004fca00048070ff */
[----:B------:R-:W-:Y:S04]  /*23500*/  @P6 STG.E.U8 desc[UR24][R176.64], R34 ;  /* 0x00000022b0006986 */ /* 0x000fe8000c101118 */
[----:B------:R0:W-:Y:S04]  /*23510*/  @P4 STG.E.U8 desc[UR24][R36.64], R5 ;  /* 0x0000000524004986 */ /* 0x0001e8000c101118 */
[----:B0-----:R-:W2:Y:S04]  /*23520*/  LDL.LU.64 R36, [R1+0xaf0] ;  /* 0x000af00001247983 */ /* 0x001ea80000300a00 */
[----:B------:R-:W2:Y:S04]  /*23530*/  LDL.LU R178, [R1+0x188] ;  /* 0x0001880001b27983 */ /* 0x000ea80000300800 */
[----:B------:R-:W2:Y:S04]  /*23540*/  LDL.LU R179, [R1+0x18c] ;  /* 0x00018c0001b37983 */ /* 0x000ea80000300800 */
[----:B------:R-:W2:Y:S01]  /*23550*/  LDL.LU.64 R176, [R1+0x70] ;  /* 0x0000700001b07983 */ /* 0x000ea20000300a00 */
[----:B------:R-:W-:-:S02]  /*23560*/  ISETP.LT.AND P3, PT, R3, UR14, !P3 ;  /* 0x0000000e03007c0c */ /* 0x000fc4000df61270 */
[----:B-1----:R-:W-:Y:S01]  /*23570*/  ISETP.LT.AND P6, PT, R2, UR12, !P5 ;  /* 0x0000000c02007c0c */ /* 0x002fe2000efc1270 */
[----:B------:R-:W-:Y:S01]  /*23580*/  VIADD R7, R0, 0xe1 ;  /* 0x000000e100077836 */ /* 0x000fe20000000000 */
[----:B------:R-:W-:Y:S02]  /*23590*/  PRMT R4, R34, 0x9910, RZ ;  /* 0x0000991022047816 */ /* 0x000fe400000000ff */
[----:B---3--:R-:W-:Y:S01]  /*235a0*/  F2FP.SATFINITE.E4M3.F32.PACK_AB_MERGE_C R6, R252, R175, RZ ;  /* 0x000000affc06723e */ /* 0x008fe200048070ff */
[----:B------:R-:W-:Y:S01]  /*235b0*/  VIADD R5, R0, 0xe2 ;  /* 0x000000e200057836 */ /* 0x000fe20000000000 */
[----:B------:R-:W-:Y:S01]  /*235c0*/  SHF.R.S32.HI R4, RZ, 0x8, R4 ;  /* 0x00000008ff047819 */ /* 0x000fe20000011404 */
[----:B------:R-:W0:Y:S01]  /*235d0*/  LDCU UR14, c[0x0][0x398] ;  /* 0x00007300ff0e77ac */ /* 0x000e220008000800 */
[----:B------:R-:W-:Y:S02]  /*235e0*/  ISETP.GE.AND P4, PT, R7, UR20, PT ;  /* 0x0000001407007c0c */ /* 0x000fe4000bf86270 */
[----:B------:R-:W-:Y:S01]  /*235f0*/  PRMT R7, R6, 0x9910, RZ ;  /* 0x0000991006077816 */ /* 0x000fe200000000ff */
[----:B------:R-:W-:Y:S01]  /*23600*/  @P3 STG.E.U8 desc[UR24][R196.64], R4 ;  /* 0x00000004c4003986 */ /* 0x000fe2000c101118 */
[----:B-----5:R-:W-:Y:S01]  /*23610*/  ISETP.LT.AND P5, PT, R3, UR16, !P5 ;  /* 0x0000001003007c0c */ /* 0x020fe2000efa1270 */
[----:B------:R-:W1:Y:S01]  /*23620*/  LDCU UR20, c[0x0][0x398] ;  /* 0x00007300ff1477ac */ /* 0x000e620008000800 */
[----:B----4-:R-:W-:Y:S01]  /*23630*/  ISETP.LT.AND P3, PT, R2, UR18, !P4 ;  /* 0x0000001202007c0c */ /* 0x010fe2000e761270 */
[----:B------:R3:W-:Y:S01]  /*23640*/  @P6 STG.E.U8 desc[UR24][R182.64], R6 ;  /* 0x00000006b6006986 */ /* 0x0007e2000c101118 */
[----:B------:R-:W-:Y:S01]  /*23650*/  ISETP.GE.AND P6, PT, R5, UR22, PT ;  /* 0x0000001605007c0c */ /* 0x000fe2000bfc6270 */
[----:B------:R-:W-:Y:S01]  /*23660*/  IMAD.MOV.U32 R5, RZ, RZ, R7 ;  /* 0x000000ffff057224 */ /* 0x000fe200078e0007 */
[----:B------:R-:W4:Y:S04]  /*23670*/  LDCU UR16, c[0x0][0x398] ;  /* 0x00007300ff1077ac */ /* 0x000f280008000800 */
[----:B------:R-:W-:Y:S01]  /*23680*/  SHF.R.S32.HI R5, RZ, 0x8, R5 ;  /* 0x00000008ff057819 */ /* 0x000fe20000011405 */
[----:B------:R-:W5:Y:S01]  /*23690*/  LDCU UR18, c[0x0][0x398] ;  /* 0x00007300ff1277ac */ /* 0x000f620008000800 */
[----:B0-----:R-:W-:Y:S01]  /*236a0*/  ISETP.LT.AND P4, PT, R3, UR14, !P4 ;  /* 0x0000000e03007c0c */ /* 0x001fe2000e781270 */
[----:B------:R-:W0:Y:S01]  /*236b0*/  LDCU UR22, c[0x0][0x398] ;  /* 0x00007300ff1677ac */ /* 0x000e220008000800 */
[----:B------:R-:W0:Y:S01]  /*236c0*/  LDCU UR12, c[0x0][0x39c] ;  /* 0x00007380ff0c77ac */ /* 0x000e220008000800 */
[----:B--2---:R-:W-:-:S02]  /*236d0*/  F2FP.SATFINITE.E4M3.F32.PACK_AB_MERGE_C R36, R37, R36, RZ ;  /* 0x000000242524723e */ /* 0x004fc400048070ff */
[----:B---3--:R-:W-:-:S03]  /*236e0*/  F2FP.SATFINITE.E4M3.F32.PACK_AB_MERGE_C R6, R179, R178, RZ ;  /* 0x000000b2b306723e */ /* 0x008fc600048070ff */
[----:B------:R-:W-:Y:S01]  /*236f0*/  @P5 STG.E.U8 desc[UR24][R180.64], R36 ;  /* 0x00000024b4005986 */ /* 0x000fe2000c101118 */
[----:B------:R-:W-:Y:S01]  /*23700*/  VIADD R7, R0, 0xe3 ;  /* 0x000000e300077836 */ /* 0x000fe20000000000 */
[----:B------:R-:W2:Y:S02]  /*23710*/  LDCU UR14, c[0x0][0x39c] ;  /* 0x00007380ff0e77ac */ /* 0x000ea40008000800 */
[----:B------:R3:W-:Y:S01]  /*23720*/  @P3 STG.E.U8 desc[UR24][R38.64], R5 ;  /* 0x0000000526003986 */ /* 0x0007e2000c101118 */
[----:B-1----:R-:W-:Y:S01]  /*23730*/  ISETP.LT.AND P5, PT, R2, UR20, !P6 ;  /* 0x0000001402007c0c */ /* 0x002fe2000f7a1270 */
[----:B------:R-:W1:Y:S02]  /*23740*/  LDCU UR20, c[0x0][0x398] ;  /* 0x00007300ff1477ac */ /* 0x000e640008000800 */
[----:B---3--:R-:W3:Y:S01]  /*23750*/  LDL.LU.64 R38, [R1+0xae8] ;  /* 0x000ae80001267983 */ /* 0x008ee20000300a00 */
[----:B------:R-:W-:-:S03]  /*23760*/  PRMT R4, R36, 0x9910, RZ ;  /* 0x0000991024047816 */ /* 0x000fc600000000ff */
[----:B------:R-:W2:Y:S04]  /*23770*/  LDL.LU R175, [R1+0x190] ;  /* 0x0001900001af7983 */ /* 0x000ea80000300800 */
[----:B------:R-:W2:Y:S01]  /*23780*/  LDL.LU R252, [R1+0x194] ;  /* 0x0001940001fc7983 */ /* 0x000ea20000300800 */
[----:B------:R-:W-:-:S05]  /*23790*/  SHF.R.S32.HI R4, RZ, 0x8, R4 ;  /* 0x00000008ff047819 */ /* 0x000fca0000011404 */
[----:B------:R-:W-:Y:S04]  /*237a0*/  @P4 STG.E.U8 desc[UR24][R176.64], R4 ;  /* 0x00000004b0004986 */ /* 0x000fe8000c101118 */
[----:B------:R0:W-:Y:S04]  /*237b0*/  @P5 STG.E.U8 desc[UR24][R40.64], R6 ;  /* 0x0000000628005986 */ /* 0x0001e8000c101118 */
[----:B0-----:R-:W2:Y:S01]  /*237c0*/  LDL.LU.64 R40, [R1+0xae0] ;  /* 0x000ae00001287983 */ /* 0x001ea20000300a00 */
[----:B----4-:R-:W-:Y:S01]  /*237d0*/  ISETP.LT.AND P6, PT, R3, UR16, !P6 ;  /* 0x0000001003007c0c */ /* 0x010fe2000f7c1270 */
[----:B------:R-:W-:Y:S01]  /*237e0*/  VIADD R5, R0, 0xe4 ;  /* 0x000000e400057836 */ /* 0x000fe20000000000 */
[----:B------:R-:W-:Y:S01]  /*237f0*/  ISETP.GE.AND P3, PT, R7, UR23, PT ;  /* 0x0000001707007c0c */ /* 0x000fe2000bf66270 */
[----:B------:R-:W0:Y:S01]  /*23800*/  LDCU UR16, c[0x0][0x398] ;  /* 0x00007300ff1077ac */ /* 0x000e220008000800 */
[----:B------:R-:W-:-:S02]  /*23810*/  PRMT R7, R6, 0x9910, RZ ;  /* 0x0000991006077816 */ /* 0x000fc400000000ff */
[----:B-----5:R-:W-:Y:S01]  /*23820*/  ISETP.LT.AND P4, PT, R2, UR18, !P3 ;  /* 0x0000001202007c0c */ /* 0x020fe2000df81270 */
[----:B------:R-:W4:Y:S01]  /*23830*/  LDCU UR18, c[0x0][0x398] ;  /* 0x00007300ff1277ac */ /* 0x000f220008000800 */
[----:B------:R-:W-:Y:S01]  /*23840*/  ISETP.GE.AND P5, PT, R5, UR26, PT ;  /* 0x0000001a05007c0c */ /* 0x000fe2000bfa6270 */
[----:B------:R-:W-:Y:S01]  /*23850*/  IMAD.MOV.U32 R5, RZ, RZ, R7 ;  /* 0x000000ffff057224 */ /* 0x000fe200078e0007 */
[----:B------:R-:W-:Y:S01]  /*23860*/  ISETP.LT.AND P3, PT, R3, UR22, !P3 ;  /* 0x0000001603007c0c */ /* 0x000fe2000df61270 */
[----:B------:R-:W-:Y:S01]  /*23870*/  VIADD R7, R0, 0xe5 ;  /* 0x000000e500077836 */ /* 0x000fe20000000000 */
[----:B------:R-:W5:Y:S02]  /*23880*/  LDCU UR22, c[0x0][0x398] ;  /* 0x00007300ff1677ac */ /* 0x000f640008000800 */
[----:B------:R-:W-:Y:S01]  /*23890*/  SHF.R.S32.HI R5, RZ, 0x8, R5 ;  /* 0x00000008ff057819 */ /* 0x000fe20000011405 */
[----:B------:R-:W0:Y:S01]  /*238a0*/  LDCU UR23, c[0x0][0x398] ;  /* 0x00007300ff1777ac */ /* 0x000e220008000800 */
[----:B---3--:R-:W-:-:S05]  /*238b0*/  F2FP.SATFINITE.E4M3.F32.PACK_AB_MERGE_C R38, R39, R38, RZ ;  /* 0x000000262726723e */ /* 0x008fca00048070ff */
[----:B------:R3:W-:Y:S01]  /*238c0*/  @P6 STG.E.U8 desc[UR24][R42.64], R38 ;  /* 0x000000262a006986 */ /* 0x0007e2000c101118 */
[----:B-1----:R-:W-:Y:S01]  /*238d0*/  ISETP.LT.AND P6, PT, R2, UR20, !P5 ;  /* 0x0000001402007c0c */ /* 0x002fe2000efc1270 */
[----:B------:R-:W1:Y:S01]  /*238e0*/  LDCU UR20, c[0x0][0x398] ;  /* 0x00007300ff1477ac */ /* 0x000e620008000800 */
[----:B------:R-:W-:Y:S01]  /*238f0*/  PRMT R4, R38, 0x9910, RZ ;  /* 0x0000991026047816 */ /* 0x000fe200000000ff */
[----:B------:R0:W-:Y:S01]  /*23900*/  @P4 STG.E.U8 desc[UR24][R44.64], R5 ;  /* 0x000000052c004986 */ /* 0x0001e2000c101118 */
[----:B--2---:R-:W-:Y:S02]  /*23910*/  F2FP.SATFINITE.E4M3.F32.PACK_AB_MERGE_C R6, R252, R175, RZ ;  /* 0x000000affc06723e */ /* 0x004fe400048070ff */
[----:B------:R-:W-:Y:S02]  /*23920*/  SHF.R.S32.HI R4, RZ, 0x8, R4 ;  /* 0x00000008ff047819 */ /* 0x000fe40000011404 */
[----:B------:R-:W-:Y:S01]  /*23930*/  ISETP.GE.AND P4, PT, R7, UR27, PT ;  /* 0x0000001b07007c0c */ /* 0x000fe2000bf86270 */
[----:B---3--:R-:W2:Y:S01]  /*23940*/  LDL.LU.64 R42, [R1+0xad8] ;  /* 0x000ad800012a7983 */ /* 0x008ea20000300a00 */
[----:B------:R-:W-:-:S03]  /*23950*/  PRMT R7, R6, 0x9910, RZ ;  /* 0x0000991006077816 */ /* 0x000fc600000000ff */
[----:B0-----:R-:W3:Y:S01]  /*23960*/  LDL.LU.64 R44, [R1+0xad0] ;  /* 0x000ad000012c7983 */ /* 0x001ee20000300a00 */
[----:B------:R-:W-:Y:S01]  /*23970*/  VIADD R5, R0, 0xe6 ;  /* 0x000000e600057836 */ /* 0x000fe20000000000 */
[----:B------:R-:W-:Y:S01]  /*23980*/  ISETP.LT.AND P5, PT, R3, UR16, !P5 ;  /* 0x0000001003007c0c */ /* 0x000fe2000efa1270 */
[----:B------:R-:W0:Y:S01]  /*23990*/  LDCU UR16, c[0x0][0x39c] ;  /* 0x00007380ff1077ac */ /* 0x000e220008000800 */
[----:B------:R-:W3:Y:S04]  /*239a0*/  LDL.LU R176, [R1+0x198] ;  /* 0x0001980001b07983 */ /* 0x000ee80000300800 */
[----:B------:R-:W3:Y:S04]  /*239b0*/  LDL.LU R177, [R1+0x19c] ;  /* 0x00019c0001b17983 */ /* 0x000ee80000300800 */
[----:B------:R0:W-:Y:S01]  /*239c0*/  @P3 STG.E.U8 desc[UR24][R46.64], R4 ;  /* 0x000000042e003986 */ /* 0x0001e2000c101118 */
[----:B----4-:R-:W-:Y:S01]  /*239d0*/  ISETP.LT.AND P3, PT, R2, UR18, !P4 ;  /* 0x0000001202007c0c */ /* 0x010fe2000e761270 */
[----:B------:R-:W4:Y:S02]  /*239e0*/  LDCU UR18, c[0x0][0x398] ;  /* 0x00007300ff1277ac */ /* 0x000f240008000800 */
[----:B------:R1:W-:Y:S01]  /*239f0*/  @P6 STG.E.U8 desc[UR24][R48.64], R6 ;  /* 0x0000000630006986 */ /* 0x0003e2000c101118 */
[----:B------:R-:W-:Y:S01]  /*23a00*/  ISETP.GE.AND P6, PT, R5, UR28, PT ;  /* 0x0000001c05007c0c */ /* 0x000fe2000bfc6270 */
[----:B------:R-:W-:Y:S01]  /*23a10*/  IMAD.MOV.U32 R5, RZ, RZ, R7 ;  /* 0x000000ffff057224 */ /* 0x000fe200078e0007 */
[----:B------:R-:W-:-:S04]  /*23a20*/  F2FP.SATFINITE.E4M3.F32.PACK_AB_MERGE_C R40, R41, R40, RZ ;  /* 0x000000282928723e */ /* 0x000fc800048070ff */
[----:B------:R-:W-:Y:S01]  /*23a30*/  SHF.R.S32.HI R5, RZ, 0x8, R5 ;  /* 0x00000008ff057819 */ /* 0x000fe20000011405 */
[----:B0-----:R-:W3:Y:S04]  /*23a40*/  LDL.LU.64 R46, [R1+0xac8] ;  /* 0x000ac800012e7983 */ /* 0x001ee80000300a00 */
[----:B-1----:R-:W3:Y:S04]  /*23a50*/  LDL.LU.64 R48, [R1+0xac0] ;  /* 0x000ac00001307983 */ /* 0x002ee80000300a00 */
[----:B------:R0:W-:Y:S04]  /*23a60*/  @P5 STG.E.U8 desc[UR24][R50.64], R40 ;  /* 0x0000002832005986 */ /* 0x0001e8000c101118 */
[----:B------:R1:W-:Y:S04]  /*23a70*/  @P3 STG.E.U8 desc[UR24][R52.64], R5 ;  /* 0x0000000534003986 */ /* 0x0003e8000c101118 */
[----:B0-----:R-:W3:Y:S04]  /*23a80*/  LDL.LU.64 R50, [R1+0xab8] ;  /* 0x000ab80001327983 */ /* 0x001ee80000300a00 */
[----:B-1----:R-:W3:Y:S04]  /*23a90*/  LDL.LU.64 R52, [R1+0xab0] ;  /* 0x000ab00001347983 */ /* 0x002ee80000300a00 */
[----:B------:R-:W3:Y:S04]  /*23aa0*/  LDL.LU R175, [R1+0x1a0] ;  /* 0x0001a00001af7983 */ /* 0x000ee80000300800 */
[----:B------:R-:W3:Y:S01]  /*23ab0*/  LDL.LU R252, [R1+0x1a4] ;  /* 0x0001a40001fc7983 */ /* 0x000ee20000300800 */
[----:B-----5:R-:W-:Y:S01]  /*23ac0*/  ISETP.LT.AND P4, PT, R3, UR22, !P4 ;  /* 0x0000001603007c0c */ /* 0x020fe2000e781270 */
[----:B------:R-:W0:Y:S01]  /*23ad0*/  LDCU UR22, c[0x0][0x398] ;  /* 0x00007300ff1677ac */ /* 0x000e220008000800 */
[----:B------:R-:W-:-:S02]  /*23ae0*/  ISETP.LT.AND P5, PT, R2, UR20, !P6 ;  /* 0x0000001402007c0c */ /* 0x000fc4000f7a1270 */
[----:B------:R-:W-:Y:S01]  /*23af0*/  ISETP.LT.AND P6, PT, R3, UR23, !P6 ;  /* 0x0000001703007c0c */ /* 0x000fe2000f7c1270 */
[----:B------:R-:W1:Y:S01]  /*23b00*/  LDCU UR20, c[0x0][0x398] ;  /* 0x00007300ff1477ac */ /* 0x000e620008000800 */
[----:B------:R-:W-:Y:S01]  /*23b10*/  PRMT R4, R40, 0x9910, RZ ;  /* 0x0000991028047816 */ /* 0x000fe200000000ff */
[----:B------:R-:W5:Y:S01]  /*23b20*/  LDCU UR23, c[0x0][0x398] ;  /* 0x00007300ff1777ac */ /* 0x000f620008000800 */
[C---:B------:R-:W-:Y:S02]  /*23b30*/  VIADD R7, R0.reuse, 0xe7 ;  /* 0x000000e700077836 */ /* 0x040fe40000000000 */
[----:B------:R-:W-:Y:S01]  /*23b40*/  SHF.R.S32.HI R4, RZ, 0x8, R4 ;  /* 0x00000008ff047819 */ /* 0x000fe20000011404 */
[----:B------:R-:W-:Y:S02]  /*23b50*/  VIADD R5, R0, 0xe8 ;  /* 0x000000e800057836 */ /* 0x000fe40000000000 */
[----:B------:R-:W-:Y:S02]  /*23b60*/  ISETP.GE.AND P3, PT, R7, UR29, PT ;  /* 0x0000001d07007c0c */ /* 0x000fe4000bf66270 */
[----:B------:R1:W-:Y:S02]  /*23b70*/  @P4 STG.E.U8 desc[UR24][R54.64], R4 ;  /* 0x0000000436004986 */ /* 0x0003e4000c101118 */
[----:B----4-:R-:W-:Y:S01]  /*23b80*/  ISETP.LT.AND P4, PT, R2, UR18, !P3 ;  /* 0x0000001202007c0c */ /* 0x010fe2000df81270 */
[----:B------:R-:W4:Y:S01]  /*23b90*/  LDCU UR18, c[0x0][0x398] ;  /* 0x00007300ff1277ac */ /* 0x000f220008000800 */
[----:B0-----:R-:W-:Y:S01]  /*23ba0*/  ISETP.LT.AND P3, PT, R3, UR22, !P3 ;  /* 0x0000001603007c0c */ /* 0x001fe2000df61270 */
[----:B------:R-:W0:Y:S01]  /*23bb0*/  LDCU UR22, c[0x0][0x398] ;  /* 0x00007300ff1677ac */ /* 0x000e220008000800 */
[----:B-1----:R-:W4:Y:S01]  /*23bc0*/  LDL.LU.64 R54, [R1+0xaa8] ;  /* 0x000aa80001367983 */ /* 0x002f220000300a00 */
[----:B--2---:R-:W-:-:S02]  /*23bd0*/  F2FP.SATFINITE.E4M3.F32.PACK_AB_MERGE_C R42, R43, R42, RZ ;  /* 0x0000002a2b2a723e */ /* 0x004fc400048070ff */
[----:B---3--:R-:W-:-:S04]  /*23be0*/  F2FP.SATFINITE.E4M3.F32.PACK_AB_MERGE_C R6, R177, R176, RZ ;  /* 0x000000b0b106723e */ /* 0x008fc800048070ff */
[----:B------:R-:W-:Y:S01]  /*23bf0*/  PRMT R7, R6, 0x9910, RZ ;  /* 0x0000991006077816 */ /* 0x000fe200000000ff */
[----:B------:R1:W-:Y:S01]  /*23c00*/  @P5 STG.E.U8 desc[UR24][R56.64], R6 ;  /* 0x0000000638005986 */ /* 0x0003e2000c101118 */
[----:B------:R-:W-:Y:S01]  /*23c10*/  ISETP.GE.AND P5, PT, R5, UR4, PT ;  /* 0x0000000405007c0c */ /* 0x000fe2000bfa6270 */
[----:B------:R-:W2:Y:S02]  /*23c20*/  LDCU UR4, c[0x0][0x39c] ;  /* 0x00007380ff0477ac */ /* 0x000ea40008000800 */
[----:B------:R3:W-:Y:S01]  /*23c30*/  @P6 STG.E.U8 desc[UR24][R58.64], R42 ;  /* 0x0000002a3a006986 */ /* 0x0007e2000c101118 */
[----:B------:R-:W-:Y:S01]  /*23c40*/  ISETP.LT.AND P6, PT, R2, UR20, !P5 ;  /* 0x0000001402007c0c */ /* 0x000fe2000efc1270 */
[----:B------:R-:W-:Y:S01]  /*23c50*/  IMAD.MOV.U32 R5, RZ, RZ, R7 ;  /* 0x000000ffff057224 */ /* 0x000fe200078e0007 */
[----:B-----5:R-:W-:Y:S02]  /*23c60*/  ISETP.LT.AND P5, PT, R3, UR23, !P5 ;  /* 0x0000001703007c0c */ /* 0x020fe4000efa1270 */
[----:B------:R-:W-:-:S02]  /*23c70*/  PRMT R4, R42, 0x9910, RZ ;  /* 0x000099102a047816 */ /* 0x000fc400000000ff */
[----:B------:R-:W-:Y:S01]  /*23c80*/  F2FP.SATFINITE.E4M3.F32.PACK_AB_MERGE_C R44, R45, R44, RZ ;  /* 0x0000002c2d2c723e */ /* 0x000fe200048070ff */
[----:B-1----:R-:W5:Y:S01]  /*23c90*/  LDL.LU.64 R56, [R1+0xaa0] ;  /* 0x000aa00001387983 */ /* 0x002f620000300a00 */
[----:B------:R-:W-:Y:S02]  /*23ca0*/  SHF.R.S32.HI R5, RZ, 0x8, R5 ;  /* 0x00000008ff057819 */ /* 0x000fe40000011405 */
[----:B------:R-:W-:Y:S01]  /*23cb0*/  F2FP.SATFINITE.E4M3.F32.PACK_AB_MERGE_C R6, R252, R175, RZ ;  /* 0x000000affc06723e */ /* 0x000fe200048070ff */
[----:B---3--:R-:W3:Y:S01]  /*23cc0*/  LDL.LU.64 R58, [R1+0xa98] ;  /* 0x000a9800013a7983 */ /* 0x008ee20000300a00 */
[----:B------:R-:W-:Y:S01]  /*23cd0*/  SHF.R.S32.HI R4, RZ, 0x8, R4 ;  /* 0x00000008ff047819 */ /* 0x000fe20000011404 */
[C---:B------:R-:W-:Y:S01]  /*23ce0*/  VIADD R7, R0.reuse, 0xe9 ;  /* 0x000000e900077836 */ /* 0x040fe20000000000 */
[----:B------:R-:W1:Y:S01]  /*23cf0*/  LDCU UR20, c[0x0][0x398] ;  /* 0x00007300ff1477ac */ /* 0x000e620008000800 */
[----:B------:R0:W-:Y:S01]  /*23d00*/  @P4 STG.E.U8 desc[UR24][R60.64], R5 ;  /* 0x000000053c004986 */ /* 0x0001e2000c101118 */
[----:B------:R-:W1:Y:S03]  /*23d10*/  LDCU UR23, c[0x0][0x398] ;  /* 0x00007300ff1777ac */ /* 0x000e660008000800 */
[----:B------:R2:W-:Y:S04]  /*23d20*/  @P3 STG.E.U8 desc[UR24][R62.64], R4 ;  /* 0x000000043e003986 */ /* 0x0005e8000c101118 */
[----:B------:R1:W-:Y:S04]  /*23d30*/  @P6 STG.E.U8 desc[UR24][R64.64], R6 ;  /* 0x0000000640006986 */ /* 0x0003e8000c101118 */
[----:B0-----:R-:W3:Y:S04]  /*23d40*/  LDL.LU.64 R60, [R1+0xa90] ;  /* 0x000a9000013c7983 */ /* 0x001ee80000300a00 */
[----:B--2---:R-:W2:Y:S04]  /*23d50*/  LDL.LU.64 R62, [R1+0xa88] ;  /* 0x000a8800013e7983 */ /* 0x004ea80000300a00 */
[----:B-1----:R-:W2:Y:S04]  /*23d60*/  LDL.LU.64 R64, [R1+0xa80] ;  /* 0x000a800001407983 */ /* 0x002ea80000300a00 */
[----:B------:R0:W-:Y:S04]  /*23d70*/  @P5 STG.E.U8 desc[UR24][R66.64], R44 ;  /* 0x0000002c42005986 */ /* 0x0001e8000c101118 */
[----:B0-----:R-:W2:Y:S04]  /*23d80*/  LDL.LU.64 R66, [R1+0xa78] ;  /* 0x000a780001427983 */ /* 0x001ea80000300a00 */
[----:B------:R-:W2:Y:S04]  /*23d90*/  LDL.LU R190, [R1+0x1a8] ;  /* 0x0001a80001be7983 */ /* 0x000ea80000300800 */
[----:B------:R-:W2:Y:S04]  /*23da0*/  LDL.LU R191, [R1+0x1ac] ;  /* 0x0001ac0001bf7983 */ /* 0x000ea80000300800 */
[----:B------:R-:W3:Y:S04]  /*23db0*/  LDL.LU R188, [R1+0x1b0] ;  /* 0x0001b00001bc7983 */ /* 0x000ee80000300800 */
[----:B------:R-:W3:Y:S04]  /*23dc0*/  LDL.LU R189, [R1+0x1b4] ;  /* 0x0001b40001bd7983 */ /* 0x000ee80000300800 */
[----:B------:R-:W3:Y:S04]  /*23dd0*/  LDL.LU R186, [R1+0x1b8] ;  /* 0x0001b80001ba7983 */ /* 0x000ee80000300800 */
[----:B------:R-:W3:Y:S04]  /*23de0*/  LDL.LU R174, [R1+0x1bc] ;  /* 0x0001bc0001ae7983 */ /* 0x000ee80000300800 */
[----:B------:R-:W5:Y:S04]  /*23df0*/  LDL.LU R173, [R1+0x1c0] ;  /* 0x0001c00001ad7983 */ /* 0x000f680000300800 */
        /* <DEDUP_REMOVED lines=14> */
[----:B------:R-:W5:Y:S01]  /*23ee0*/  LDL.LU R252, [R1+0x1fc] ;  /* 0x0001fc0001fc7983 */ /* 0x000f620000300800 */
[C---:B------:R-:W-:Y:S01]  /*23ef0*/  VIADD R5, R0.reuse, 0xea ;  /* 0x000000ea00057836 */ /* 0x040fe20000000000 */
[----:B------:R-:W-:Y:S01]  /*23f00*/  ISETP.GE.AND P4, PT, R7, UR6, PT ;  /* 0x0000000607007c0c */ /* 0x000fe2000bf86270 */
[----:B------:R-:W-:Y:S01]  /*23f10*/  VIADD R4, R0, 0xeb ;  /* 0x000000eb00047836 */ /* 0x000fe20000000000 */
[----:B------:R-:W-:Y:S01]  /*23f20*/  PRMT R7, R6, 0x9910, RZ ;  /* 0x0000991006077816 */ /* 0x000fe200000000ff */
[----:B------:R-:W0:Y:S01]  /*23f30*/  LDCU UR6, c[0x0][0x39c] ;  /* 0x00007380ff0677ac */ /* 0x000e220008000800 */
[----:B------:R-:W-:-:S02]  /*23f40*/  ISETP.GE.AND P6, PT, R5, UR8, PT ;  /* 0x0000000805007c0c */ /* 0x000fc4000bfc6270 */
[----:B----4-:R-:W-:Y:S01]  /*23f50*/  ISETP.LT.AND P3, PT, R2, UR18, !P4 ;  /* 0x0000001202007c0c */ /* 0x010fe2000e761270 */
[----:B------:R-:W1:Y:S01]  /*23f60*/  LDCU UR8, c[0x0][0x398] ;  /* 0x00007300ff0877ac */ /* 0x000e620008000800 */
[----:B------:R-:W-:Y:S01]  /*23f70*/  IMAD.MOV.U32 R5, RZ, RZ, R7 ;  /* 0x000000ffff057224 */ /* 0x000fe200078e0007 */
[----:B------:R-:W-:Y:S02]  /*23f80*/  ISETP.LT.AND P4, PT, R3, UR22, !P4 ;  /* 0x0000001603007c0c */ /* 0x000fe4000e781270 */
[----:B------:R-:W-:Y:S01]  /*23f90*/  PRMT R7, R44, 0x9910, RZ ;  /* 0x000099102c077816 */ /* 0x000fe200000000ff */
[----:B------:R-:W4:Y:S01]  /*23fa0*/  LDCU UR18, c[0x0][0x398] ;  /* 0x00007300ff1277ac */ /* 0x000f220008000800 */
[----:B------:R-:W-:Y:S02]  /*23fb0*/  SHF.R.S32.HI R5, RZ, 0x8, R5 ;  /* 0x00000008ff057819 */ /* 0x000fe40000011405 */
[----:B------:R-:W-:Y:S01]  /*23fc0*/  ISETP.LT.AND P5, PT, R2, UR20, !P6 ;  /* 0x0000001402007c0c */ /* 0x000fe2000f7a1270 */
[----:B------:R-:W0:Y:S01]  /*23fd0*/  LDCU UR20, c[0x0][0x398] ;  /* 0x00007300ff1477ac */ /* 0x000e220008000800 */
[----:B------:R-:W-:-:S02]  /*23fe0*/  SHF.R.S32.HI R7, RZ, 0x8, R7 ;  /* 0x00000008ff077819 */ /* 0x000fc40000011407 */
[----:B------:R-:W-:Y:S01]  /*23ff0*/  @P3 STG.E.U8 desc[UR24][R250.64], R5 ;  /* 0x00000005fa003986 */ /* 0x000fe2000c101118 */
[----:B------:R-:W-:Y:S01]  /*24000*/  ISETP.GE.AND P3, PT, R4, UR11, PT ;  /* 0x0000000b04007c0c */ /* 0x000fe2000bf66270 */
[----:B------:R-:W0:Y:S01]  /*24010*/  LDCU UR11, c[0x0][0x398] ;  /* 0x00007300ff0b77ac */ /* 0x000e220008000800 */
[----:B------:R-:W-:Y:S01]  /*24020*/  ISETP.LT.AND P6, PT, R3, UR23, !P6 ;  /* 0x0000001703007c0c */ /* 0x000fe2000f7c1270 */
[----:B------:R0:W-:Y:S01]  /*24030*/  @P4 STG.E.U8 desc[UR24][R248.64], R7 ;  /* 0x00000007f8004986 */ /* 0x0001e2000c101118 */
[----:B-1----:R-:W-:Y:S01]  /*24040*/  ISETP.LT.AND P4, PT, R2, UR8, !P3 ;  /* 0x0000000802007c0c */ /* 0x002fe2000df81270 */
[----:B------:R-:W-:Y:S01]  /*24050*/  VIADD R4, R0, 0xec ;  /* 0x000000ec00047836 */ /* 0x000fe20000000000 */
[----:B------:R-:W-:Y:S01]  /*24060*/  F2FP.SATFINITE.E4M3.F32.PACK_AB_MERGE_C R47, R47, R46, RZ ;  /* 0x0000002e2f2f723e */ /* 0x000fe200048070ff */
[----:B------:R-:W1:Y:S01]  /*24070*/  LDCU UR8, c[0x0][0x39c] ;  /* 0x00007380ff0877ac */ /* 0x000e620008000800 */
[----:B----4-:R-:W-:Y:S01]  /*24080*/  ISETP.LT.AND P3, PT, R3, UR18, !P3 ;  /* 0x0000001203007c0c */ /* 0x010fe2000df61270 */
[----:B------:R-:W4:Y:S01]  /*24090*/  LDCU UR18, c[0x0][0x398] ;  /* 0x00007300ff1277ac */ /* 0x000f220008000800 */
[----:B0-----:R-:W-:-:S04]  /*240a0*/  PRMT R7, R47, 0x9910, RZ ;  /* 0x000099102f077816 */ /* 0x001fc800000000ff */
[----:B------:R-:W-:Y:S02]  /*240b0*/  SHF.R.S32.HI R7, RZ, 0x8, R7 ;  /* 0x00000008ff077819 */ /* 0x000fe40000011407 */
[----:B------:R-:W-:Y:S02]  /*240c0*/  F2FP.SATFINITE.E4M3.F32.PACK_AB_MERGE_C R49, R49, R48, RZ ;  /* 0x000000303131723e */ /* 0x000fe400048070ff */
[----:B------:R-:W-:Y:S02]  /*240d0*/  F2FP.SATFINITE.E4M3.F32.PACK_AB_MERGE_C R51, R51, R50, RZ ;  /* 0x000000323333723e */ /* 0x000fe400048070ff */
[----:B------:R-:W-:Y:S02]  /*240e0*/  F2FP.SATFINITE.E4M3.F32.PACK_AB_MERGE_C R53, R53, R52, RZ ;  /* 0x000000343535723e */ /* 0x000fe400048070ff */
[----:B------:R-:W-:Y:S02]  /*240f0*/  F2FP.SATFINITE.E4M3.F32.PACK_AB_MERGE_C R55, R55, R54, RZ ;  /* 0x000000363737723e */ /* 0x000fe400048070ff */
[----:B--2---:R-:W-:-:S04]  /*24100*/  F2FP.SATFINITE.E4M3.F32.PACK_AB_MERGE_C R9, R191, R190, RZ ;  /* 0x000000bebf09723e */ /* 0x004fc800048070ff */
[----:B------:R-:W-:Y:S01]  /*24110*/  PRMT R5, R9, 0x9910, RZ ;  /* 0x0000991009057816 */ /* 0x000fe200000000ff */
[----:B------:R3:W-:Y:S01]  /*24120*/  @P5 STG.E.U8 desc[UR24][R246.64], R9 ;  /* 0x00000009f6005986 */ /* 0x0007e2000c101118 */
[----:B------:R-:W-:Y:S01]  /*24130*/  ISETP.GE.AND P5, PT, R4, UR12, PT ;  /* 0x0000000c04007c0c */ /* 0x000fe2000bfa6270 */
[----:B------:R-:W0:Y:S01]  /*24140*/  LDCU UR12, c[0x0][0x398] ;  /* 0x00007300ff0c77ac */ /* 0x000e220008000800 */
[----:B------:R-:W-:Y:S01]  /*24150*/  SHF.R.S32.HI R5, RZ, 0x8, R5 ;  /* 0x00000008ff057819 */ /* 0x000fe20000011405 */
[----:B------:R-:W-:Y:S01]  /*24160*/  VIADD R4, R0, 0xed ;  /* 0x000000ed00047836 */ /* 0x000fe20000000000 */
[----:B------:R-:W-:Y:S01]  /*24170*/  @P6 STG.E.U8 desc[UR24][R244.64], R47 ;  /* 0x0000002ff4006986 */ /* 0x000fe2000c101118 */
[----:B------:R-:W-:Y:S01]  /*24180*/  ISETP.LT.AND P6, PT, R2, UR11, !P5 ;  /* 0x0000000b02007c0c */ /* 0x000fe2000efc1270 */
[----:B------:R-:W2:Y:S02]  /*24190*/  LDCU UR11, c[0x0][0x39c] ;  /* 0x00007380ff0b77ac */ /* 0x000ea40008000800 */
[----:B------:R1:W-:Y:S01]  /*241a0*/  @P4 STG.E.U8 desc[UR24][R242.64], R5 ;  /* 0x00000005f2004986 */ /* 0x0003e2000c101118 */
[----:B------:R-:W-:Y:S01]  /*241b0*/  ISETP.GE.AND P4, PT, R4, UR14, PT ;  /* 0x0000000e04007c0c */ /* 0x000fe2000bf86270 */
[----:B------:R-:W2:Y:S01]  /*241c0*/  LDCU UR14, c[0x0][0x398] ;  /* 0x00007300ff0e77ac */ /* 0x000ea20008000800 */
[----:B------:R-:W-:Y:S01]  /*241d0*/  ISETP.LT.AND P5, PT, R3, UR20, !P5 ;  /* 0x0000001403007c0c */ /* 0x000fe2000efa1270 */
[----:B------:R-:W-:Y:S01]  /*241e0*/  VIADD R4, R0, 0xee ;  /* 0x000000ee00047836 */ /* 0x000fe20000000000 */
[----:B---3--:R-:W-:Y:S01]  /*241f0*/  F2FP.SATFINITE.E4M3.F32.PACK_AB_MERGE_C R9, R189, R188, RZ ;  /* 0x000000bcbd09723e */ /* 0x008fe200048070ff */
[----:B------:R3:W-:Y:S01]  /*24200*/  @P3 STG.E.U8 desc[UR24][R240.64], R7 ;  /* 0x00000007f0003986 */ /* 0x0007e2000c101118 */
[----:B------:R-:W3:Y:S03]  /*24210*/  LDCU UR20, c[0x0][0x398] ;  /* 0x00007300ff1477ac */ /* 0x000ee60008000800 */
[----:B------:R3:W-:Y:S01]  /*24220*/  @P6 STG.E.U8 desc[UR24][R238.64], R9 ;  /* 0x00000009ee006986 */ /* 0x0007e2000c101118 */
[----:B0-----:R-:W-:Y:S01]  /*24230*/  ISETP.LT.AND P3, PT, R2, UR12, !P4 ;  /* 0x0000000c02007c0c */ /* 0x001fe2000e761270 */
[----:B------:R-:W0:Y:S01]  /*24240*/  LDCU UR12, c[0x0][0x398] ;  /* 0x00007300ff0c77ac */ /* 0x000e220008000800 */
[----:B------:R-:W-:-:S02]  /*24250*/  ISETP.GE.AND P6, PT, R4, UR16, PT ;  /* 0x0000001004007c0c */ /* 0x000fc4000bfc6270 */
[----:B-1----:R-:W-:Y:S01]  /*24260*/  PRMT R5, R9, 0x9910, RZ ;  /* 0x0000991009057816 */ /* 0x002fe200000000ff */
[----:B------:R-:W-:Y:S01]  /*24270*/  @P5 STG.E.U8 desc[UR24][R236.64], R49 ;  /* 0x00000031ec005986 */ /* 0x000fe2000c101118 */
[----:B----4-:R-:W-:Y:S01]  /*24280*/  ISETP.LT.AND P4, PT, R3, UR18, !P4 ;  /* 0x0000001203007c0c */ /* 0x010fe2000e781270 */
[----:B------:R-:W1:Y:S01]  /*24290*/  LDCU UR16, c[0x0][0x398] ;  /* 0x00007300ff1077ac */ /* 0x000e620008000800 */
[----:B--2---:R-:W-:Y:S01]  /*242a0*/  ISETP.LT.AND P5, PT, R2, UR14, !P6 ;  /* 0x0000000e02007c0c */ /* 0x004fe2000f7a1270 */
[----:B------:R-:W-:Y:S01]  /*242b0*/  VIADD R4, R0, 0xef ;  /* 0x000000ef00047836 */ /* 0x000fe20000000000 */
[----:B------:R-:W-:Y:S01]  /*242c0*/  SHF.R.S32.HI R5, RZ, 0x8, R5 ;  /* 0x00000008ff057819 */ /* 0x000fe20000011405 */
[----:B------:R-:W2:Y:S01]  /*242d0*/  LDCU UR14, c[0x0][0x398] ;  /* 0x00007300ff0e77ac */ /* 0x000ea20008000800 */
[----:B---3--:R-:W-:Y:S02]  /*242e0*/  PRMT R7, R49, 0x9910, RZ ;  /* 0x0000991031077816 */ /* 0x008fe400000000ff */
[----:B------:R-:W-:Y:S01]  /*242f0*/  F2FP.SATFINITE.E4M3.F32.PACK_AB_MERGE_C R9, R174, R186, RZ ;  /* 0x000000baae09723e */ /* 0x000fe200048070ff */
[----:B------:R3:W-:Y:S01]  /*24300*/  @P3 STG.E.U8 desc[UR24][R234.64], R5 ;  /* 0x00000005ea003986 */ /* 0x0007e2000c101118 */
[----:B------:R-:W-:Y:S01]  /*24310*/  SHF.R.S32.HI R7, RZ, 0x8, R7 ;  /* 0x00000008ff077819 */ /* 0x000fe20000011407 */
[----:B------:R-:W4:Y:S01]  /*24320*/  LDCU UR18, c[0x0][0x398] ;  /* 0x00007300ff1277ac */ /* 0x000f220008000800 */
[----:B------:R-:W-:Y:S01]  /*24330*/  ISETP.GE.AND P3, PT, R4, UR4, PT ;  /* 0x0000000404007c0c */ /* 0x000fe2000bf66270 */
[----:B------:R-:W-:Y:S01]  /*24340*/  VIADD R4, R0, 0xf0 ;  /* 0x000000f000047836 */ /* 0x000fe20000000000 */
[----:B------:R-:W-:Y:S01]  /*24350*/  ISETP.LT.AND P6, PT, R3, UR20, !P6 ;  /* 0x0000001403007c0c */ /* 0x000fe2000f7c1270 */
[----:B------:R2:W-:Y:S01]  /*24360*/  @P4 STG.E.U8 desc[UR24][R232.64], R7 ;  /* 0x00000007e8004986 */ /* 0x0005e2000c101118 */
[----:B0-----:R-:W-:Y:S01]  /*24370*/  ISETP.LT.AND P4, PT, R2, UR12, !P3 ;  /* 0x0000000c02007c0c */ /* 0x001fe2000df81270 */
[----:B------:R-:W0:Y:S02]  /*24380*/  LDCU UR12, c[0x0][0x398] ;  /* 0x00007300ff0c77ac */ /* 0x000e240008000800 */
[----:B------:R5:W-:Y:S01]  /*24390*/  @P5 STG.E.U8 desc[UR24][R230.64], R9 ;  /* 0x00000009e6005986 */ /* 0x000be2000c101118 */
[----:B------:R-:W-:Y:S01]  /*243a0*/  ISETP.GE.AND P5, PT, R4, UR6, PT ;  /* 0x0000000604007c0c */ /* 0x000fe2000bfa6270 */
[----:B------:R-:W0:Y:S01]  /*243b0*/  LDCU UR6, c[0x0][0x398] ;  /* 0x00007300ff0677ac */ /* 0x000e220008000800 */
[----:B---3--:R-:W-:-:S02]  /*243c0*/  PRMT R5, R9, 0x9910, RZ ;  /* 0x0000991009057816 */ /* 0x008fc400000000ff */
[----:B-1----:R-:W-:Y:S01]  /*243d0*/  ISETP.LT.AND P3, PT, R3, UR16, !P3 ;  /* 0x0000001003007c0c */ /* 0x002fe2000df61270 */
[----:B------:R-:W-:Y:S01]  /*243e0*/  VIADD R4, R0, 0xf1 ;  /* 0x000000f100047836 */ /* 0x000fe20000000000 */
[----:B------:R-:W-:Y:S01]  /*243f0*/  SHF.R.S32.HI R5, RZ, 0x8, R5 ;  /* 0x00000008ff057819 */ /* 0x000fe20000011405 */
[----:B------:R-:W1:Y:S01]  /*24400*/  LDCU UR4, c[0x0][0x39c] ;  /* 0x00007380ff0477ac */ /* 0x000e620008000800 */
[----:B--2---:R-:W-:Y:S01]  /*24410*/  PRMT R7, R51, 0x9910, RZ ;  /* 0x0000991033077816 */ /* 0x004fe200000000ff */
[----:B------:R-:W-:Y:S01]  /*24420*/  @P6 STG.E.U8 desc[UR24][R228.64], R51 ;  /* 0x00000033e4006986 */ /* 0x000fe2000c101118 */
[----:B------:R-:W-:Y:S01]  /*24430*/  ISETP.LT.AND P6, PT, R2, UR14, !P5 ;  /* 0x0000000e02007c0c */ /* 0x000fe2000efc1270 */
[----:B------:R-:W2:Y:S01]  /*24440*/  LDCU UR14, c[0x0][0x398] ;  /* 0x00007300ff0e77ac */ /* 0x000ea20008000800 */
[----:B------:R-:W-:Y:S01]  /*24450*/  SHF.R.S32.HI R7, RZ, 0x8, R7 ;  /* 0x00000008ff077819 */ /* 0x000fe20000011407 */
[----:B------:R3:W-:Y:S01]  /*24460*/  @P4 STG.E.U8 desc[UR24][R226.64], R5 ;  /* 0x00000005e2004986 */ /* 0x0007e2000c101118 */
[----:B------:R-:W-:Y:S01]  /*24470*/  ISETP.GE.AND P4, PT, R4, UR8, PT ;  /* 0x0000000804007c0c */ /* 0x000fe2000bf86270 */
[----:B------:R-:W1:Y:S01]  /*24480*/  LDCU UR8, c[0x0][0x398] ;  /* 0x00007300ff0877ac */ /* 0x000e620008000800 */
[----:B----4-:R-:W-:Y:S01]  /*24490*/  ISETP.LT.AND P5, PT, R3, UR18, !P5 ;  /* 0x0000001203007c0c */ /* 0x010fe2000efa1270 */
[----:B------:R4:W-:Y:S01]  /*244a0*/  @P3 STG.E.U8 desc[UR24][R224.64], R7 ;  /* 0x00000007e0003986 */ /* 0x0009e2000c101118 */
[----:B-----5:R-:W-:-:S02]  /*244b0*/  F2FP.SATFINITE.E4M3.F32.PACK_AB_MERGE_C R9, R187, R173, RZ ;  /* 0x000000adbb09723e */ /* 0x020fc400048070ff */
[----:B0-----:R-:W-:Y:S01]  /*244c0*/  ISETP.LT.AND P3, PT, R2, UR6, !P4 ;  /* 0x0000000602007c0c */ /* 0x001fe2000e761270 */
[----:B------:R-:W-:Y:S01]  /*244d0*/  VIADD R4, R0, 0xf2 ;  /* 0x000000f200047836 */ /* 0x000fe20000000000 */
[----:B------:R-:W0:Y:S01]  /*244e0*/  LDCU UR6, c[0x0][0x39c] ;  /* 0x00007380ff0677ac */ /* 0x000e220008000800 */
[----:B---3--:R-:W-:Y:S01]  /*244f0*/  PRMT R5, R9, 0x9910, RZ ;  /* 0x0000991009057816 */ /* 0x008fe200000000ff */
[----:B------:R3:W-:Y:S02]  /*24500*/  @P6 STG.E.U8 desc[UR24][R222.64], R9 ;  /* 0x00000009de006986 */ /* 0x0007e4000c101118 */
[----:B------:R-:W-:Y:S01]  /*24510*/  ISETP.GE.AND P6, PT, R4, UR11, PT ;  /* 0x0000000b04007c0c */ /* 0x000fe2000bfc6270 */
[----:B------:R-:W5:Y:S01]  /*24520*/  LDCU UR11, c[0x0][0x398] ;  /* 0x00007300ff0b77ac */ /* 0x000f620008000800 */
[----:B------:R-:W-:Y:S02]  /*24530*/  SHF.R.S32.HI R5, RZ, 0x8, R5 ;  /* 0x00000008ff057819 */ /* 0x000fe40000011405 */
[----:B------:R-:W-:Y:S01]  /*24540*/  ISETP.LT.AND P4, PT, R3, UR12, !P4 ;  /* 0x0000000c03007c0c */ /* 0x000fe2000e781270 */
[----:B------:R-:W0:Y:S01]  /*24550*/  LDCU UR12, c[0x0][0x398] ;  /* 0x00007300ff0c77ac */ /* 0x000e220008000800 */
[----:B------:R-:W-:Y:S01]  /*24560*/  @P5 STG.E.U8 desc[UR24][R220.64], R53 ;  /* 0x00000035dc005986 */ /* 0x000fe2000c101118 */
[----:B------:R-:W-:-:S03]  /*24570*/  VIADD R4, R0, 0xf3 ;  /* 0x000000f300047836 */ /* 0x000fc60000000000 */
[----:B------:R0:W-:Y:S01]  /*24580*/  @P3 STG.E.U8 desc[UR24][R218.64], R5 ;  /* 0x00000005da003986 */ /* 0x0001e2000c101118 */
[----:B-1----:R-:W-:Y:S01]  /*24590*/  ISETP.LT.AND P3, PT, R2, UR8, !P6 ;  /* 0x0000000802007c0c */ /* 0x002fe2000f761270 */
[----:B------:R-:W1:Y:S01]  /*245a0*/  LDCU UR8, c[0x0][0x398] ;  /* 0x00007300ff0877ac */ /* 0x000e620008000800 */
[----:B----4-:R-:W-:Y:S02]  /*245b0*/  PRMT R7, R53, 0x9910, RZ ;  /* 0x0000991035077816 */ /* 0x010fe400000000ff */
[----:B--2---:R-:W-:Y:S02]  /*245c0*/  ISETP.LT.AND P6, PT, R3, UR14, !P6 ;  /* 0x0000000e03007c0c */ /* 0x004fe4000f7c1270 */
[----:B------:R-:W-:Y:S02]  /*245d0*/  SHF.R.S32.HI R7, RZ, 0x8, R7 ;  /* 0x00000008ff077819 */ /* 0x000fe40000011407 */
[----:B------:R-:W-:Y:S01]  /*245e0*/  ISETP.GE.AND P5, PT, R4, UR4, PT ;  /* 0x0000000404007c0c */ /* 0x000fe2000bfa6270 */
[----:B------:R-:W-:Y:S01]  /*245f0*/  VIADD R4, R0, 0xf4 ;  /* 0x000000f400047836 */ /* 0x000fe20000000000 */
[----:B---3--:R-:W-:Y:S01]  /*24600*/  F2FP.SATFINITE.E4M3.F32.PACK_AB_MERGE_C R9, R185, R184, RZ ;  /* 0x000000b8b909723e */ /* 0x008fe200048070ff */
[----:B------:R2:W-:Y:S01]  /*24610*/  @P4 STG.E.U8 desc[UR24][R216.64], R7 ;  /* 0x00000007d8004986 */ /* 0x0005e2000c101118 */
[----:B------:R-:W3:Y:S02]  /*24620*/  LDCU UR4, c[0x0][0x398] ;  /* 0x00007300ff0477ac */ /* 0x000ee40008000800 */
[----:B0-----:R-:W-:Y:S01]  /*24630*/  ISETP.GE.AND P4, PT, R4, UR6, PT ;  /* 0x0000000604007c0c */ /* 0x001fe2000bf86270 */
[----:B------:R0:W-:Y:S01]  /*24640*/  @P3 STG.E.U8 desc[UR24][R214.64], R9 ;  /* 0x00000009d6003986 */ /* 0x0001e2000c101118 */
[----:B------:R-:W-:Y:S01]  /*24650*/  PRMT R4, R55, 0x9910, RZ ;  /* 0x0000991037047816 */ /* 0x000fe200000000ff */
[----:B------:R-:W4:Y:S01]  /*24660*/  LDCU UR6, c[0x0][0x398] ;  /* 0x00007300ff0677ac */ /* 0x000f220008000800 */
[----:B-----5:R-:W-:-:S02]  /*24670*/  ISETP.LT.AND P3, PT, R2, UR11, !P5 ;  /* 0x0000000b02007c0c */ /* 0x020fc4000ef61270 */
[----:B------:R-:W-:Y:S01]  /*24680*/  ISETP.LT.AND P5, PT, R3, UR12, !P5 ;  /* 0x0000000c03007c0c */ /* 0x000fe2000efa1270 */
[----:B------:R-:W-:Y:S01]  /*24690*/  @P6 STG.E.U8 desc[UR24][R212.64], R55 ;  /* 0x00000037d4006986 */ /* 0x000fe2000c101118 */
[----:B------:R-:W-:Y:S01]  /*246a0*/  PRMT R5, R9, 0x9910, RZ ;  /* 0x0000991009057816 */ /* 0x000fe200000000ff */
[----:B--2---:R-:W-:Y:S01]  /*246b0*/  IMAD.MOV.U32 R7, RZ, RZ, R4 ;  /* 0x000000ffff077224 */ /* 0x004fe200078e0004 */
[----:B-1----:R-:W-:Y:S01]  /*246c0*/  ISETP.LT.AND P6, PT, R2, UR8, !P4 ;  /* 0x0000000802007c0c */ /* 0x002fe2000e7c1270 */
[----:B------:R-:W1:Y:S01]  /*246d0*/  LDCU UR8, c[0x0][0x398] ;  /* 0x00007300ff0877ac */ /* 0x000e620008000800 */
[----:B------:R-:W-:Y:S01]  /*246e0*/  SHF.R.S32.HI R5, RZ, 0x8, R5 ;  /* 0x00000008ff057819 */ /* 0x000fe20000011405 */
[----:B------:R-:W-:Y:S01]  /*246f0*/  VIADD R4, R0, 0xf5 ;  /* 0x000000f500047836 */ /* 0x000fe20000000000 */
[----:B------:R-:W-:Y:S01]  /*24700*/  SHF.R.S32.HI R7, RZ, 0x8, R7 ;  /* 0x00000008ff077819 */ /* 0x000fe20000011407 */
[----:B------:R-:W2:Y:S01]  /*24710*/  LDCU UR12, c[0x0][0x398] ;  /* 0x00007300ff0c77ac */ /* 0x000ea20008000800 */
[----:B0-----:R-:W-:Y:S01]  /*24720*/  F2FP.SATFINITE.E4M3.F32.PACK_AB_MERGE_C R9, R182, R196, RZ ;  /* 0x000000c4b609723e */ /* 0x001fe200048070ff */
[----:B------:R0:W-:Y:S01]  /*24730*/  @P3 STG.E.U8 desc[UR24][R210.64], R5 ;  /* 0x00000005d2003986 */ /* 0x0001e2000c101118 */
[----:B------:R-:W-:Y:S01]  /*24740*/  ISETP.GE.AND P3, PT, R4, UR7, PT ;  /* 0x0000000704007c0c */ /* 0x000fe2000bf66270 */
[----:B------:R-:W5:Y:S02]  /*24750*/  LDCU UR7, c[0x0][0x398] ;  /* 0x00007300ff0777ac */ /* 0x000f640008000800 */
[----:B------:R1:W-:Y:S01]  /*24760*/  @P5 STG.E.U8 desc[UR24][R208.64], R7 ;  /* 0x00000007d0005986 */ /* 0x0003e2000c101118 */
[----:B---3--:R-:W-:Y:S01]  /*24770*/  ISETP.LT.AND P5, PT, R3, UR4, !P4 ;  /* 0x0000000403007c0c */ /* 0x008fe2000e7a1270 */
[----:B------:R-:W3:Y:S01]  /*24780*/  LDCU UR4, c[0x0][0x398] ;  /* 0x00007300ff0477ac */ /* 0x000ee20008000800 */
[----:B------:R-:W-:Y:S01]  /*24790*/  VIADD R4, R0, 0xf7 ;  /* 0x000000f700047836 */ /* 0x000fe20000000000 */
[----:B------:R2:W-:Y:S01]  /*247a0*/  @P6 STG.E.U8 desc[UR24][R206.64], R9 ;  /* 0x00000009ce006986 */ /* 0x0005e2000c101118 */
[----:B----4-:R-:W-:Y:S01]  /*247b0*/  ISETP.LT.AND P6, PT, R2, UR6, !P3 ;  /* 0x0000000602007c0c */ /* 0x010fe2000dfc1270 */
[----:B------:R-:W4:Y:S01]  /*247c0*/  LDCU UR6, c[0x0][0x398] ;  /* 0x00007300ff0677ac */ /* 0x000f220008000800 */
[----:B------:R-:W-:-:S02]  /*247d0*/  F2FP.SATFINITE.E4M3.F32.PACK_AB_MERGE_C R57, R57, R56, RZ ;  /* 0x000000383939723e */ /* 0x000fc400048070ff */
[----:B0-----:R-:W-:Y:S01]  /*247e0*/  PRMT R5, R9, 0x9910, RZ ;  /* 0x0000991009057816 */ /* 0x001fe200000000ff */
[----:B------:R-:W0:Y:S01]  /*247f0*/  LDCU UR11, c[0x0][0x398] ;  /* 0x00007300ff0b77ac */ /* 0x000e220008000800 */
[----:B------:R-:W-:Y:S01]  /*24800*/  ISETP.GE.AND P4, PT, R4, UR9, PT ;  /* 0x0000000904007c0c */ /* 0x000fe2000bf86270 */
[----:B------:R-:W-:Y:S01]  /*24810*/  VIADD R4, R0, 0xf6 ;  /* 0x000000f600047836 */ /* 0x000fe20000000000 */
[----:B-1----:R-:W-:Y:S01]  /*24820*/  ISETP.LT.AND P3, PT, R3, UR8, !P3 ;  /* 0x0000000803007c0c */ /* 0x002fe2000df61270 */
[----:B------:R-:W-:Y:S01]  /*24830*/  @P5 STG.E.U8 desc[UR24][R204.64], R57 ;  /* 0x00000039cc005986 */ /* 0x000fe2000c101118 */
[----:B------:R-:W-:Y:S01]  /*24840*/  SHF.R.S32.HI R5, RZ, 0x8, R5 ;  /* 0x00000008ff057819 */ /* 0x000fe20000011405 */
[----:B------:R-:W1:Y:S01]  /*24850*/  LDCU UR8, c[0x0][0x398] ;  /* 0x00007300ff0877ac */ /* 0x000e620008000800 */
[----:B------:R-:W-:Y:S02]  /*24860*/  PRMT R7, R57, 0x9910, RZ ;  /* 0x0000991039077816 */ /* 0x000fe400000000ff */
[----:B------:R-:W-:Y:S01]  /*24870*/  ISETP.GE.AND P5, PT, R4, UR5, PT ;  /* 0x0000000504007c0c */ /* 0x000fe2000bfa6270 */
[----:B------:R-:W0:Y:S01]  /*24880*/  LDCU UR5, c[0x0][0x398] ;  /* 0x00007300ff0577ac */ /* 0x000e220008000800 */
[----:B------:R1:W-:Y:S01]  /*24890*/  @P6 STG.E.U8 desc[UR24][R202.64], R5 ;  /* 0x00000005ca006986 */ /* 0x0003e2000c101118 */
[----:B------:R-:W-:-:S02]  /*248a0*/  SHF.R.S32.HI R7, RZ, 0x8, R7 ;  /* 0x00000008ff077819 */ /* 0x000fc40000011407 */
[C---:B-----5:R-:W-:Y:S02]  /*248b0*/  ISETP.LT.AND P6, PT, R2.reuse, UR7, !P5 ;  /* 0x0000000702007c0c */ /* 0x060fe4000efc1270 */
[----:B--2---:R-:W-:Y:S01]  /*248c0*/  F2FP.SATFINITE.E4M3.F32.PACK_AB_MERGE_C R9, R183, R197, RZ ;  /* 0x000000c5b709723e */ /* 0x004fe200048070ff */
[----:B------:R2:W-:Y:S01]  /*248d0*/  @P3 STG.E.U8 desc[UR24][R200.64], R7 ;  /* 0x00000007c8003986 */ /* 0x0005e2000c101118 */
[----:B---3--:R-:W-:Y:S01]  /*248e0*/  ISETP.LT.AND P5, PT, R3, UR4, !P5 ;  /* 0x0000000403007c0c */ /* 0x008fe2000efa1270 */
[----:B------:R-:W3:Y:S01]  /*248f0*/  LDCU UR4, c[0x0][0x398] ;  /* 0x00007300ff0477ac */ /* 0x000ee20008000800 */
[----:B----4-:R-:W-:Y:S02]  /*24900*/  ISETP.LT.AND P3, PT, R2, UR6, !P4 ;  /* 0x0000000602007c0c */ /* 0x010fe4000e761270 */
[----:B------:R-:W-:Y:S01]  /*24910*/  PRMT R6, R9, 0x9910, RZ ;  /* 0x0000991009067816 */ /* 0x000fe200000000ff */
[----:B------:R-:W4:Y:S01]  /*24920*/  LDCU UR6, c[0x0][0x398] ;  /* 0x00007300ff0677ac */ /* 0x000f220008000800 */
[----:B------:R-:W-:Y:S01]  /*24930*/  VIADD R4, R0, 0xf8 ;  /* 0x000000f800047836 */ /* 0x000fe20000000000 */
[----:B------:R-:W-:-:S02]  /*24940*/  F2FP.SATFINITE.E4M3.F32.PACK_AB_MERGE_C R59, R59, R58, RZ ;  /* 0x0000003a3b3b723e */ /* 0x000fc400048070ff */
[----:B-1----:R-:W-:Y:S01]  /*24950*/  IMAD.MOV.U32 R5, RZ, RZ, R6 ;  /* 0x000000ffff057224 */ /* 0x002fe200078e0006 */
[----:B------:R1:W-:Y:S01]  /*24960*/  @P6 STG.E.U8 desc[UR24][R168.64], R9 ;  /* 0x00000009a8006986 */ /* 0x0003e2000c101118 */
[----:B------:R-:W-:Y:S01]  /*24970*/  ISETP.GE.AND P6, PT, R4, UR13, PT ;  /* 0x0000000d04007c0c */ /* 0x000fe2000bfc6270 */
[----:B------:R-:W5:Y:S01]  /*24980*/  LDCU UR7, c[0x0][0x398] ;  /* 0x00007300ff0777ac */ /* 0x000f620008000800 */
[----:B0-----:R-:W-:Y:S01]  /*24990*/  ISETP.LT.AND P4, PT, R3, UR5, !P4 ;  /* 0x0000000503007c0c */ /* 0x001fe2000e781270 */
[----:B------:R-:W-:Y:S01]  /*249a0*/  @P5 STG.E.U8 desc[UR24][R166.64], R59 ;  /* 0x0000003ba6005986 */ /* 0x000fe2000c101118 */
[----:B------:R-:W-:Y:S01]  /*249b0*/  SHF.R.S32.HI R5, RZ, 0x8, R5 ;  /* 0x00000008ff057819 */ /* 0x000fe20000011405 */
[----:B------:R-:W0:Y:S01]  /*249c0*/  LDCU UR5, c[0x0][0x398] ;  /* 0x00007300ff0577ac */ /* 0x000e220008000800 */
[----:B------:R-:W-:Y:S02]  /*249d0*/  PRMT R4, R59, 0x9910, RZ ;  /* 0x000099103b047816 */ /* 0x000fe400000000ff */
[----:B---3--:R-:W-:Y:S01]  /*249e0*/  ISETP.LT.AND P5, PT, R2, UR4, !P6 ;  /* 0x0000000402007c0c */ /* 0x008fe2000f7a1270 */
[----:B------:R-:W3:Y:S01]  /*249f0*/  LDCU UR4, c[0x0][0x398] ;  /* 0x00007300ff0477ac */ /* 0x000ee20008000800 */
[----:B------:R5:W-:Y:S01]  /*24a00*/  @P3 STG.E.U8 desc[UR24][R164.64], R5 ;  /* 0x00000005a4003986 */ /* 0x000be2000c101118 */
[----:B----4-:R-:W-:Y:S01]  /*24a10*/  ISETP.LT.AND P6, PT, R3, UR6, !P6 ;  /* 0x0000000603007c0c */ /* 0x010fe2000f7c1270 */
[----:B------:R-:W4:Y:S01]  /*24a20*/  LDCU UR9, c[0x0][0x398] ;  /* 0x00007300ff0977ac */ /* 0x000f220008000800 */
[----:B--2---:R-:W-:Y:S01]  /*24a30*/  F2FP.SATFINITE.E4M3.F32.PACK_AB_MERGE_C R7, R181, R180, RZ ;  /* 0x000000b4b507723e */ /* 0x004fe200048070ff */
[----:B------:R-:W-:Y:S01]  /*24a40*/  VIADD R6, R0, 0xfa ;  /* 0x000000fa00067836 */ /* 0x000fe20000000000 */
[----:B------:R-:W-:Y:S01]  /*24a50*/  F2FP.SATFINITE.E4M3.F32.PACK_AB_MERGE_C R61, R61, R60, RZ ;  /* 0x0000003c3d3d723e */ /* 0x000fe200048070ff */
[----:B------:R-:W2:Y:S01]  /*24a60*/  LDCU UR6, c[0x0][0x398] ;  /* 0x00007300ff0677ac */ /* 0x000ea20008000800 */
[----:B-1----:R-:W-:-:S02]  /*24a70*/  F2FP.SATFINITE.E4M3.F32.PACK_AB_MERGE_C R9, R179, R178, RZ ;  /* 0x000000b2b309723e */ /* 0x002fc400048070ff */
[----:B------:R-:W-:Y:S01]  /*24a80*/  F2FP.SATFINITE.E4M3.F32.PACK_AB_MERGE_C R63, R63, R62, RZ ;  /* 0x0000003e3f3f723e */ /* 0x000fe200048070ff */
[----:B------:R-:W1:Y:S01]  /*24a90*/  LDCU UR13, c[0x0][0x398] ;  /* 0x00007300ff0d77ac */ /* 0x000e620008000800 */
[----:B-----5:R-:W-:Y:S01]  /*24aa0*/  SHF.R.S32.HI R5, RZ, 0x8, R4 ;  /* 0x00000008ff057819 */ /* 0x020fe20000011404 */
[----:B------:R-:W-:-:S04]  /*24ab0*/  VIADD R4, R0, 0xf9 ;  /* 0x000000f900047836 */ /* 0x000fc80000000000 */
[----:B------:R-:W-:Y:S01]  /*24ac0*/  @P4 STG.E.U8 desc[UR24][R162.64], R5 ;  /* 0x00000005a2004986 */ /* 0x000fe2000c101118 */
[----:B------:R-:W-:-:S03]  /*24ad0*/  ISETP.GE.AND P4, PT, R4, UR21, PT ;  /* 0x0000001504007c0c */ /* 0x000fc6000bf86270 */
[----:B------:R5:W-:Y:S01]  /*24ae0*/  @P5 STG.E.U8 desc[UR24][R160.64], R7 ;  /* 0x00000007a0005986 */ /* 0x000be2000c101118 */
[----:B------:R-:W-:Y:S01]  /*24af0*/  ISETP.LT.AND P5, PT, R2, UR7, !P4 ;  /* 0x0000000702007c0c */ /* 0x000fe2000e7a1270 */
[----:B------:R-:W1:Y:S01]  /*24b00*/  LDCU UR7, c[0x0][0x398] ;  /* 0x00007300ff0777ac */ /* 0x000e620008000800 */
[----:B------:R-:W-:Y:S02]  /*24b10*/  ISETP.GE.AND P3, PT, R6, UR17, PT ;  /* 0x0000001106007c0c */ /* 0x000fe4000bf66270 */
[----:B------:R-:W-:Y:S01]  /*24b20*/  PRMT R8, R61, 0x9910, RZ ;  /* 0x000099103d087816 */ /* 0x000fe200000000ff */
[----:B------:R-:W-:Y:S01]  /*24b30*/  @P6 STG.E.U8 desc[UR24][R158.64], R61 ;  /* 0x0000003d9e006986 */ /* 0x000fe2000c101118 */
[----:B0-----:R-:W-:Y:S02]  /*24b40*/  ISETP.LT.AND P4, PT, R3, UR5, !P4 ;  /* 0x0000000503007c0c */ /* 0x001fe4000e781270 */
[----:B------:R-:W-:Y:S01]  /*24b50*/  PRMT R4, R7, 0x9910, RZ ;  /* 0x0000991007047816 */ /* 0x000fe200000000ff */
[----:B------:R-:W-:Y:S01]  /*24b60*/  VIADD R6, R0, 0xfb ;  /* 0x000000fb00067836 */ /* 0x000fe20000000000 */
[----:B---3--:R-:W-:Y:S01]  /*24b70*/  ISETP.LT.AND P6, PT, R2, UR4, !P3 ;  /* 0x0000000402007c0c */ /* 0x008fe2000dfc1270 */
[----:B-----5:R-:W-:Y:S01]  /*24b80*/  IMAD.MOV.U32 R7, RZ, RZ, R8 ;  /* 0x000000ffff077224 */ /* 0x020fe200078e0008 */
[----:B------:R-:W-:Y:S01]  /*24b90*/  SHF.R.S32.HI R5, RZ, 0x8, R4 ;  /* 0x00000008ff057819 */ /* 0x000fe20000011404 */
[----:B------:R-:W0:Y:S03]  /*24ba0*/  LDCU UR4, c[0x0][0x398] ;  /* 0x00007300ff0477ac */ /* 0x000e260008000800 */
[----:B------:R-:W-:Y:S01]  /*24bb0*/  SHF.R.S32.HI R7, RZ, 0x8, R7 ;  /* 0x00000008ff077819 */ /* 0x000fe20000011407 */
[----:B------:R3:W-:Y:S01]  /*24bc0*/  @P5 STG.E.U8 desc[UR24][R156.64], R5 ;  /* 0x000000059c005986 */ /* 0x0007e2000c101118 */
[----:B------:R-:W-:Y:S01]  /*24bd0*/  ISETP.GE.AND P5, PT, R6, UR19, PT ;  /* 0x0000001306007c0c */ /* 0x000fe2000bfa6270 */
[----:B------:R-:W5:Y:S01]  /*24be0*/  LDCU UR5, c[0x0][0x398] ;  /* 0x00007300ff0577ac */ /* 0x000f620008000800 */
[----:B--2---:R-:W-:Y:S01]  /*24bf0*/  ISETP.LT.AND P3, PT, R3, UR6, !P3 ;  /* 0x0000000603007c0c */ /* 0x004fe2000df61270 */
[----:B------:R2:W-:Y:S01]  /*24c00*/  @P4 STG.E.U8 desc[UR24][R154.64], R7 ;  /* 0x000000079a004986 */ /* 0x0005e2000c101118 */
[----:B------:R-:W-:Y:S01]  /*24c10*/  PRMT R4, R63, 0x9910, RZ ;  /* 0x000099103f047816 */ /* 0x000fe200000000ff */
[----:B------:R-:W0:Y:S02]  /*24c20*/  LDCU UR6, c[0x0][0x398] ;  /* 0x00007300ff0677ac */ /* 0x000e240008000800 */
[----:B------:R5:W-:Y:S01]  /*24c30*/  @P6 STG.E.U8 desc[UR24][R152.64], R9 ;  /* 0x0000000998006986 */ /* 0x000be2000c101118 */
[C---:B-1----:R-:W-:Y:S01]  /*24c40*/  ISETP.LT.AND P6, PT, R2.reuse, UR7, !P0 ;  /* 0x0000000702007c0c */ /* 0x042fe2000c7c1270 */
[----:B------:R-:W1:Y:S01]  /*24c50*/  LDCU UR7, c[0x0][0x398] ;  /* 0x00007300ff0777ac */ /* 0x000e620008000800 */
[----:B------:R-:W-:-:S02]  /*24c60*/  ISETP.LT.AND P4, PT, R2, UR8, !P5 ;  /* 0x0000000802007c0c */ /* 0x000fc4000ef81270 */
[----:B----4-:R-:W-:Y:S02]  /*24c70*/  ISETP.LT.AND P5, PT, R3, UR9, !P5 ;  /* 0x0000000903007c0c */ /* 0x010fe4000efa1270 */
[----:B---3--:R-:W-:Y:S01]  /*24c80*/  PRMT R5, R9, 0x9910, RZ ;  /* 0x0000991009057816 */ /* 0x008fe200000000ff */
[----:B--2---:R-:W-:Y:S02]  /*24c90*/  IMAD.MOV.U32 R7, RZ, RZ, R4 ;  /* 0x000000ffff077224 */ /* 0x004fe400078e0004 */
[----:B------:R-:W-:Y:S01]  /*24ca0*/  VIADD R0, R0, 0xfd ;  /* 0x000000fd00007836 */ /* 0x000fe20000000000 */
[----:B------:R-:W-:Y:S01]  /*24cb0*/  SHF.R.S32.HI R5, RZ, 0x8, R5 ;  /* 0x00000008ff057819 */ /* 0x000fe20000011405 */
[----:B------:R-:W-:Y:S01]  /*24cc0*/  @P3 STG.E.U8 desc[UR24][R150.64], R63 ;  /* 0x0000003f96003986 */ /* 0x000fe2000c101118 */
[----:B------:R-:W-:Y:S02]  /*24cd0*/  SHF.R.S32.HI R7, RZ, 0x8, R7 ;  /* 0x00000008ff077819 */ /* 0x000fe40000011407 */
[----:B-----5:R-:W-:-:S02]  /*24ce0*/  F2FP.SATFINITE.E4M3.F32.PACK_AB_MERGE_C R9, R177, R176, RZ ;  /* 0x000000b0b109723e */ /* 0x020fc400048070ff */
[----:B------:R-:W-:Y:S01]  /*24cf0*/  ISETP.GE.AND P3, PT, R0, UR15, PT ;  /* 0x0000000f00007c0c */ /* 0x000fe2000bf66270 */
[----:B------:R2:W-:Y:S01]  /*24d00*/  @P4 STG.E.U8 desc[UR24][R148.64], R5 ;  /* 0x0000000594004986 */ /* 0x0005e2000c101118 */
[----:B------:R-:W-:Y:S02]  /*24d10*/  PRMT R0, R9, 0x9910, RZ ;  /* 0x0000991009007816 */ /* 0x000fe400000000ff */
[----:B0-----:R-:W-:Y:S01]  /*24d20*/  ISETP.LT.AND P0, PT, R3, UR4, !P0 ;  /* 0x0000000403007c0c */ /* 0x001fe2000c701270 */
[----:B------:R0:W-:Y:S01]  /*24d30*/  @P5 STG.E.U8 desc[UR24][R146.64], R7 ;  /* 0x0000000792005986 */ /* 0x0001e2000c101118 */
[C---:B------:R-:W-:Y:S02]  /*24d40*/  ISETP.LT.AND P5, PT, R2.reuse, UR5, !P3 ;  /* 0x0000000502007c0c */ /* 0x040fe4000dfa1270 */
[C---:B------:R-:W-:Y:S01]  /*24d50*/  ISETP.LT.AND P4, PT, R2.reuse, UR12, !P2 ;  /* 0x0000000c02007c0c */ /* 0x040fe2000d781270 */
[----:B------:R3:W-:Y:S01]  /*24d60*/  @P6 STG.E.U8 desc[UR24][R144.64], R9 ;  /* 0x0000000990006986 */ /* 0x0007e2000c101118 */
[----:B------:R-:W-:-:S02]  /*24d70*/  ISETP.LT.AND P6, PT, R2, UR11, !P1 ;  /* 0x0000000b02007c0c */ /* 0x000fc4000cfc1270 */
[----:B------:R-:W-:Y:S02]  /*24d80*/  F2FP.SATFINITE.E4M3.F32.PACK_AB_MERGE_C R65, R65, R64, RZ ;  /* 0x000000404141723e */ /* 0x000fe400048070ff */
[C---:B------:R-:W-:Y:S02]  /*24d90*/  ISETP.LT.AND P3, PT, R3.reuse, UR6, !P3 ;  /* 0x0000000603007c0c */ /* 0x040fe4000df61270 */
[C---:B------:R-:W-:Y:S02]  /*24da0*/  ISETP.LT.AND P2, PT, R3.reuse, UR13, !P2 ;  /* 0x0000000d03007c0c */ /* 0x040fe4000d741270 */
[----:B-1----:R-:W-:Y:S01]  /*24db0*/  ISETP.LT.AND P1, PT, R3, UR7, !P1 ;  /* 0x0000000703007c0c */ /* 0x002fe2000cf21270 */
[----:B------:R-:W-:Y:S01]  /*24dc0*/  IMAD.MOV.U32 R3, RZ, RZ, R0 ;  /* 0x000000ffff037224 */ /* 0x000fe200078e0000 */
[----:B------:R-:W-:Y:S02]  /*24dd0*/  F2FP.SATFINITE.E4M3.F32.PACK_AB_MERGE_C R11, R252, R175, RZ ;  /* 0x000000affc0b723e */ /* 0x000fe400048070ff */
[----:B--2---:R-:W-:-:S02]  /*24de0*/  PRMT R5, R65, 0x9910, RZ ;  /* 0x0000991041057816 */ /* 0x004fc400000000ff */
[----:B------:R-:W-:Y:S02]  /*24df0*/  F2FP.SATFINITE.E4M3.F32.PACK_AB_MERGE_C R67, R67, R66, RZ ;  /* 0x000000424343723e */ /* 0x000fe400048070ff */
[----:B------:R-:W-:Y:S02]  /*24e00*/  SHF.R.S32.HI R3, RZ, 0x8, R3 ;  /* 0x00000008ff037819 */ /* 0x000fe40000011403 */
[----:B0-----:R-:W-:Y:S02]  /*24e10*/  PRMT R7, R11, 0x9910, RZ ;  /* 0x000099100b077816 */ /* 0x001fe400000000ff */
[----:B------:R-:W-:Y:S02]  /*24e20*/  SHF.R.S32.HI R5, RZ, 0x8, R5 ;  /* 0x00000008ff057819 */ /* 0x000fe40000011405 */
[----:B---3--:R-:W-:Y:S01]  /*24e30*/  PRMT R9, R67, 0x9910, RZ ;  /* 0x0000991043097816 */ /* 0x008fe200000000ff */
[----:B------:R0:W-:Y:S01]  /*24e40*/  @P0 STG.E.U8 desc[UR24][R142.64], R65 ;  /* 0x000000418e000986 */ /* 0x0001e2000c101118 */
[----:B------:R-:W-:-:S02]  /*24e50*/  SHF.R.S32.HI R7, RZ, 0x8, R7 ;  /* 0x00000008ff077819 */ /* 0x000fc40000011407 */
[----:B------:R-:W-:Y:S01]  /*24e60*/  SHF.R.S32.HI R9, RZ, 0x8, R9 ;  /* 0x00000008ff097819 */ /* 0x000fe20000011409 */
[----:B------:R0:W-:Y:S04]  /*24e70*/  @P5 STG.E.U8 desc[UR24][R140.64], R3 ;  /* 0x000000038c005986 */ /* 0x0001e8000c101118 */
[----:B------:R0:W-:Y:S04]  /*24e80*/  @P3 STG.E.U8 desc[UR24][R138.64], R5 ;  /* 0x000000058a003986 */ /* 0x0001e8000c101118 */
[----:B------:R0:W-:Y:S04]  /*24e90*/  @P6 STG.E.U8 desc[UR24][R136.64], R11 ;  /* 0x0000000b88006986 */ /* 0x0001e8000c101118 */
[----:B------:R0:W-:Y:S04]  /*24ea0*/  @P1 STG.E.U8 desc[UR24][R134.64], R67 ;  /* 0x0000004386001986 */ /* 0x0001e8000c101118 */
[----:B------:R0:W-:Y:S04]  /*24eb0*/  @P4 STG.E.U8 desc[UR24][R132.64], R7 ;  /* 0x0000000784004986 */ /* 0x0001e8000c101118 */
[----:B------:R0:W-:Y:S01]  /*24ec0*/  @P2 STG.E.U8 desc[UR24][R198.64], R9 ;  /* 0x00000009c6002986 */ /* 0x0001e2000c101118 */
[----:B------:R-:W-:Y:S06]  /*24ed0*/  BAR.SYNC.DEFER_BLOCKING 0x0 ;  /* 0x0000000000007b1d */ /* 0x000fec0000010000 */
[----:B------:R-:W-:Y:S05]  /*24ee0*/  BRA.U UP0, `(.L_x_13) ;  /* 0x0000000100a07547 */ /* 0x000fea000b800000 */
[----:B------:R-:W1:Y:S01]  /*24ef0*/  S2UR UR5, SR_CgaCtaId ;  /* 0x00000000000579c3 */ /* 0x000e620000008800 */
[----:B------:R-:W-:Y:S01]  /*24f00*/  NOP ;  /* 0x0000000000007918 */ /* 0x000fe20000000000 */
[----:B------:R-:W-:Y:S01]  /*24f10*/  UMOV UR4, 0x50 ;  /* 0x0000005000047882 */ /* 0x000fe20000000000 */
[----:B------:R-:W-:Y:S02]  /*24f20*/  IMAD.U32 R0, RZ, RZ, UR10 ;  /* 0x0000000aff007e24 */ /* 0x000fe4000f8e00ff */
[----:B0-----:R-:W-:Y:S02]  /*24f30*/  IMAD.MOV.U32 R3, RZ, RZ, 0xffff ;  /* 0x0000ffffff037424 */ /* 0x001fe400078e00ff */
[----:B------:R-:W-:Y:S01]  /*24f40*/  IMAD.MOV.U32 R7, RZ, RZ, 0x1 ;  /* 0x00000001ff077424 */ /* 0x000fe200078e00ff */
[----:B------:R-:W-:-:S04]  /*24f50*/  LOP3.LUT R0, R0, 0xffff, RZ, 0xc0, !PT ;  /* 0x0000ffff00007812 */ /* 0x000fc800078ec0ff */
[----:B------:R-:W-:-:S05]  /*24f60*/  SHF.R.U32.HI R0, RZ, 0x5, R0 ;  /* 0x00000005ff007819 */ /* 0x000fca0000011600 */
[----:B------:R-:W-:Y:S01]  /*24f70*/  VIADD R2, R0, 0x10 ;  /* 0x0000001000027836 */ /* 0x000fe20000000000 */
[----:B------:R-:W-:Y:S01]  /*24f80*/  SHF.L.U32 R0, R3, R0, RZ ;  /* 0x0000000003007219 */ /* 0x000fe200000006ff */
[----:B-1----:R-:W-:-:S03]  /*24f90*/  ULEA UR6, UR5, UR4, 0x18 ;  /* 0x0000000405067291 */ /* 0x002fc6000f8ec0ff */
[----:B------:R-:W-:-:S04]  /*24fa0*/  SHF.L.U32 R3, R7, R2, RZ ;  /* 0x0000000207037219 */ /* 0x000fc800000006ff */
[----:B------:R-:W-:Y:S02]  /*24fb0*/  LOP3.LUT R0, R3, R0, RZ, 0xfc, !PT ;  /* 0x0000000003007212 */ /* 0x000fe400078efcff */
[----:B------:R-:W0:Y:S02]  /*24fc0*/  LDS R5, [UR6] ;  /* 0x00000006ff057984 */ /* 0x000e240008000800 */
[C---:B------:R-:W-:Y:S02]  /*24fd0*/  LOP3.LUT R2, R0.reuse, 0xffff, RZ, 0xc0, !PT ;  /* 0x0000ffff00027812 */ /* 0x040fe400078ec0ff */
[----:B0-----:R-:W-:-:S04]  /*24fe0*/  LOP3.LUT R3, R0, 0xffff, R5, 0x80, !PT ;  /* 0x0000ffff00037812 */ /* 0x001fc800078e8005 */
[----:B------:R-:W-:-:S13]  /*24ff0*/  ISETP.NE.AND P0, PT, R3, R2, PT ;  /* 0x000000020300720c */ /* 0x000fda0003f05270 */
[----:B------:R-:W-:Y:S05]  /*25000*/  @P0 BRA `(.L_x_14) ;  /* 0x0000000000500947 */ /* 0x000fea0003800000 */
[----:B------:R-:W-:Y:S02]  /*25010*/  SHF.R.U32.HI R5, RZ, 0x10, R5 ;  /* 0x00000010ff057819 */ /* 0x000fe40000011605 */
[----:B------:R-:W-:-:S04]  /*25020*/  SHF.R.U32.HI R2, RZ, 0x10, R0 ;  /* 0x00000010ff027819 */ /* 0x000fc80000011600 */
[----:B------:R-:W-:-:S04]  /*25030*/  LOP3.LUT R5, R5, R2, RZ, 0xc0, !PT ;  /* 0x0000000205057212 */ /* 0x000fc800078ec0ff */
[----:B------:R-:W-:-:S13]  /*25040*/  ISETP.NE.AND P0, PT, R5, R2, PT ;  /* 0x000000020500720c */ /* 0x000fda0003f05270 */
[----:B------:R-:W-:Y:S05]  /*25050*/  @P0 BRA `(.L_x_15) ;  /* 0x0000000000300947 */ /* 0x000fea0003800000 */
[----:B------:R-:W-:Y:S01]  /*25060*/  R2UR UR4, R0 ;  /* 0x00000000000472ca */ /* 0x000fe200000e0000 */
[----:B------:R-:W-:Y:S01]  /*25070*/  VOTEU.ANY UR5, UPT, PT ;  /* 0x0000000000057886 */ /* 0x000fe200038e0100 */
[----:B------:R-:W0:Y:S01]  /*25080*/  S2R R0, SR_LANEID ;  /* 0x0000000000007919 */ /* 0x000e220000000000 */
[----:B------:R-:W-:-:S10]  /*25090*/  UFLO.U32 UR5, UR5 ;  /* 0x00000005000572bd */ /* 0x000fd400080e0000 */
[----:B------:R-:W-:-:S06]  /*250a0*/  ULOP3.LUT UR4, URZ, UR4, URZ, 0x33, !UPT ;  /* 0x00000004ff047292 */ /* 0x000fcc000f8e33ff */
[----:B------:R-:W-:-:S04]  /*250b0*/  IMAD.U32 R2, RZ, RZ, UR4 ;  /* 0x00000004ff027e24 */ /* 0x000fc8000f8e00ff */
[----:B------:R-:W1:Y:S02]  /*250c0*/  REDUX UR7, R2 ;  /* 0x00000000020773c4 */ /* 0x000e640000000000 */
[----:B------:R2:W-:Y:S01]  /*250d0*/  UTCATOMSWS.AND URZ, UR4 ;  /* 0x0000000400ff79e3 */ /* 0x0005e20008000000 */
[----:B0-----:R-:W-:Y:S01]  /*250e0*/  ISETP.EQ.U32.AND P0, PT, R0, UR5, PT ;  /* 0x0000000500007c0c */ /* 0x001fe2000bf02070 */
[----:B-1----:R-:W-:-:S12]  /*250f0*/  IMAD.U32 R0, RZ, RZ, UR7 ;  /* 0x00000007ff007e24 */ /* 0x002fd8000f8e00ff */
[----:B------:R2:W-:Y:S01]  /*25100*/  @P0 ATOMS.AND RZ, [UR6], R0 ;  /* 0x00000000ffff098c */ /* 0x0005e2000a800006 */
[----:B------:R-:W-:Y:S05]  /*25110*/  BRA `(.L_x_13) ;  /* 0x0000000000147947 */ /* 0x000fea0003800000 */
.L_x_15:
[----:B------:R-:W-:-:S07]  /*25120*/  MOV R2, 0x25140 ;  /* 0x0002514000027802 */ /* 0x000fce0000000f00 */
[----:B------:R-:W-:Y:S05]  /*25130*/  CALL.REL.NOINC `($__internal_0_$__cuda_sm10x_tcgen05_guardrail_trap_col_being_dealloced_not_returned_by_alloc) ;  /* 0x00000000002c7944 */ /* 0x000fea0003c00000 */
[----:B------:R-:W-:Y:S05]  /*25140*/  BRA `(.L_x_13) ;  /* 0x0000000000087947 */ /* 0x000fea0003800000 */
.L_x_14:
[----:B------:R-:W-:-:S07]  /*25150*/  MOV R2, 0x25170 ;  /* 0x0002517000027802 */ /* 0x000fce0000000f00 */
[----:B------:R-:W-:Y:S05]  /*25160*/  CALL.REL.NOINC `($__internal_2_$__cuda_sm10x_tcgen05_guardrail_trap_unallocated_columns_being_dealloced) ;  /* 0x0000000000387944 */ /* 0x000fea0003c00000 */
.L_x_13:
[----:B------:R-:W-:Y:S01]  /*25170*/  NOP ;  /* 0x0000000000007918 */ /* 0x000fe20000000000 */
[----:B--2---:R-:W-:Y:S05]  /*25180*/  EXIT ;  /* 0x000000000000794d */ /* 0x004fea0003800000 */
.L_x_8:
[----:B------:R-:W0:Y:S02]  /*25190*/  SYNCS.PHASECHK.TRANS64.TRYWAIT P1, [UR13], R100 ;  /* 0x00000064ff0075a7 */ /* 0x000e24000802110d */
[----:B0-----:R-:W-:Y:S05]  /*251a0*/  @!P1 BRA `(.L_x_8) ;  /* 0xfffffffc00f89947 */ /* 0x001fea000383ffff */
[----:B------:R-:W-:Y:S05]  /*251b0*/  BRA `(.L_x_16) ;  /* 0xfffffe5c00b47947 */ /* 0x000fea000383ffff */
.L_x_12:
[----:B------:R-:W2:Y:S02]  /*251c0*/  SYNCS.PHASECHK.TRANS64.TRYWAIT P4, [UR13], R5 ;  /* 0x00000005ff0075a7 */ /* 0x000ea4000808110d */
[----:B--2---:R-:W-:Y:S05]  /*251d0*/  @!P4 BRA `(.L_x_12) ;  /* 0xfffffffc00f8c947 */ /* 0x004fea000383ffff */
[----:B------:R-:W-:Y:S05]  /*251e0*/  BRA `(.L_x_11) ;  /* 0xfffffe9400307947 */ /* 0x000fea000383ffff */
        .weak           $__internal_0_$__cuda_sm10x_tcgen05_guardrail_trap_col_being_dealloced_not_returned_by_alloc
        .type           $__internal_0_$__cuda_sm10x_tcgen05_guardrail_trap_col_being_dealloced_not_returned_by_alloc,@function
        .size           $__internal_0_$__cuda_sm10x_tcgen05_guardrail_trap_col_being_dealloced_not_returned_by_alloc,($__internal_1_$__cuda_sm10x_tcgen05_guardrail_trap_phase_invalid_during_alloc - $__internal_0_$__cuda_sm10x_tcgen05_guardrail_trap_col_being_dealloced_not_returned_by_alloc)
$__internal_0_$__cuda_sm10x_tcgen05_guardrail_trap_col_being_dealloced_not_returned_by_alloc:
[----:B------:R-:W-:Y:S05]  /*251f0*/  BPT.TRAP 0x1 ;  /* 0x000000040000795c */ /* 0x000fea0000300000 */
[----:B------:R-:W-:-:S04]  /*25200*/  IMAD.MOV.U32 R3, RZ, RZ, 0x0 ;  /* 0x00000000ff037424 */ /* 0x000fc800078e00ff */
[----:B------:R-:W-:Y:S05]  /*25210*/  RET.REL.NODEC R2 `(matmul_kernel) ;  /* 0xfffffdac02787950 */ /* 0x000fea0003c3ffff */
        .weak           $__internal_1_$__cuda_sm10x_tcgen05_guardrail_trap_phase_invalid_during_alloc
        .type           $__internal_1_$__cuda_sm10x_tcgen05_guardrail_trap_phase_invalid_during_alloc,@function
        .size           $__internal_1_$__cuda_sm10x_tcgen05_guardrail_trap_phase_invalid_during_alloc,($__internal_2_$__cuda_sm10x_tcgen05_guardrail_trap_unallocated_columns_being_dealloced - $__internal_1_$__cuda_sm10x_tcgen05_guardrail_trap_phase_invalid_during_alloc)
$__internal_1_$__cuda_sm10x_tcgen05_guardrail_trap_phase_invalid_during_alloc:
[----:B------:R-:W-:Y:S05]  /*25220*/  BPT.TRAP 0x1 ;  /* 0x000000040000795c */ /* 0x000fea0000300000 */
[----:B------:R-:W-:-:S04]  /*25230*/  IMAD.MOV.U32 R3, RZ, RZ, 0x0 ;  /* 0x00000000ff037424 */ /* 0x000fc800078e00ff */
[----:B------:R-:W-:Y:S05]  /*25240*/  RET.REL.NODEC R2 `(matmul_kernel) ;  /* 0xfffffdac026c7950 */ /* 0x000fea0003c3ffff */
        .weak           $__internal_2_$__cuda_sm10x_tcgen05_guardrail_trap_unallocated_columns_being_dealloced
        .type           $__internal_2_$__cuda_sm10x_tcgen05_guardrail_trap_unallocated_columns_being_dealloced,@function
        .size           $__internal_2_$__cuda_sm10x_tcgen05_guardrail_trap_unallocated_columns_being_dealloced,(.L_x_20 - $__internal_2_$__cuda_sm10x_tcgen05_guardrail_trap_unallocated_columns_being_dealloced)
$__internal_2_$__cuda_sm10x_tcgen05_guardrail_trap_unallocated_columns_being_dealloced:
[----:B------:R-:W-:Y:S05]  /*25250*/  BPT.TRAP 0x1 ;  /* 0x000000040000795c */ /* 0x000fea0000300000 */
[----:B------:R-:W-:-:S04]  /*25260*/  IMAD.MOV.U32 R3, RZ, RZ, 0x0 ;  /* 0x00000000ff037424 */ /* 0x000fc800078e00ff */
[----:B------:R-:W-:Y:S05]  /*25270*/  RET.REL.NODEC R2 `(matmul_kernel) ;  /* 0xfffffdac02607950 */ /* 0x000fea0003c3ffff */
.L_x_17:
[----:B------:R-:W-:-:S00]  /*25280*/  BRA `(.L_x_17) ;  /* 0xfffffffc00fc7947 */ /* 0x000fc0000383ffff */
[----:B------:R-:W-:-:S00]  /*25290*/  NOP ;  /* 0x0000000000007918 */ /* 0x000fc00000000000 */
        /* <DEDUP_REMOVED lines=14> */
.L_x_20:


//--------------------- .nv.shared.matmul_kernel  --------------------------
	.section	.nv.shared.matmul_kernel,"aw",@nobits
	.sectionflags	@""
	.align	16
	.zero		1024


//--------------------- .nv.shared.reserved.0     --------------------------
	.section	.nv.shared.reserved.0,"aw",@nobits
	.align	8
	.weak		__nv_reservedSMEM_offset_0_alias
	.size		__nv_reservedSMEM_offset_0_alias, 0, 64
	.other		__nv_reservedSMEM_offset_0_alias,@"STO_CUDA_RESERVED_SHARED STV_DEFAULT"
__nv_reservedSMEM_offset_0_alias:
	.zero		0
.nv.shared.reserved.0:
	.zero		64
	.weak		__nv_reservedSMEM_allocation_phase
	.type		__nv_reservedSMEM_allocation_phase,@object
	.size		__nv_reservedSMEM_allocation_phase,(.L_0 - __nv_reservedSMEM_allocation_phase)
__nv_reservedSMEM_allocation_phase:
	.zero		1
.L_0:
	.zero		7
	.weak		__nv_reservedSMEM_devtool_atexit_pc
	.type		__nv_reservedSMEM_devtool_atexit_pc,@object
	.size		__nv_reservedSMEM_devtool_atexit_pc,(__nv_reservedSMEM_allocation_mask - __nv_reservedSMEM_devtool_atexit_pc)
__nv_reservedSMEM_devtool_atexit_pc:
	.zero		8
	.weak		__nv_reservedSMEM_allocation_mask
	.type		__nv_reservedSMEM_allocation_mask,@object
	.size		__nv_reservedSMEM_allocation_mask,(.L_2 - __nv_reservedSMEM_allocation_mask)
__nv_reservedSMEM_allocation_mask:
	.zero		4
.L_2:


//--------------------- .nv.constant0.matmul_kernel --------------------------
	.section	.nv.constant0.matmul_kernel,"a",@progbits
	.sectionflags	@""
	.align	4
.nv.constant0.matmul_kernel:
	.zero		976


//--------------------- SYMBOLS --------------------------

	.type		.nv.reservedSmem.offset0,@object
	.size		.nv.reservedSmem.offset0,0x4
	.type		.nv.reservedSmem.cap,@object
	.size		.nv.reservedSmem.cap,0x4
